// auto-generated by cutlass_sweep.gemm — config: {"arch": "sm_90", "cluster_m": 1, "cluster_n": 1, "dtype": "int8", "dtype_b": "int8", "layout": "nt", "stages": 0, "tile_k": 128, "tile_m": 256, "tile_n": 512}
#include "cutlass/cutlass.h"
#include "cutlass/gemm/collective/collective_builder.hpp"
#include "cutlass/gemm/device/gemm_universal_adapter.h"
#include "cutlass/gemm/kernel/gemm_universal.hpp"
#include "cutlass/epilogue/collective/collective_builder.hpp"

using ElemA = int8_t;
using ElemB = int8_t;
using ElemCD = int8_t;
using Acc  = int32_t;
using TileShape    = cute::Shape<cute::_256, cute::_512, cute::_128>;
using ClusterShape = cute::Shape<cute::_1, cute::_1, cute::_1>;

using CollectiveEpilogue = typename cutlass::epilogue::collective::CollectiveBuilder<
    cutlass::arch::Sm90, cutlass::arch::OpClassTensorOp,
    TileShape, ClusterShape,
    cutlass::epilogue::collective::EpilogueTileAuto,
    Acc, Acc,
    ElemCD, cutlass::layout::RowMajor, 128 / cutlass::sizeof_bits<ElemCD>::value,
    ElemCD, cutlass::layout::RowMajor, 128 / cutlass::sizeof_bits<ElemCD>::value,
    cutlass::epilogue::collective::EpilogueScheduleAuto
  >::CollectiveOp;

using CollectiveMainloop = typename cutlass::gemm::collective::CollectiveBuilder<
    cutlass::arch::Sm90, cutlass::arch::OpClassTensorOp,
    ElemA, cutlass::layout::RowMajor, 128 / cutlass::sizeof_bits<ElemA>::value,
    ElemB, cutlass::layout::ColumnMajor, 128 / cutlass::sizeof_bits<ElemB>::value,
    Acc,
    TileShape, ClusterShape,
    cutlass::gemm::collective::StageCountAutoCarveout<static_cast<int>(sizeof(typename CollectiveEpilogue::SharedStorage))>,
    cutlass::gemm::collective::KernelScheduleAuto
  >::CollectiveOp;

using GemmKernel = cutlass::gemm::kernel::GemmUniversal<
    cute::Shape<int,int,int,int>,
    CollectiveMainloop,
    CollectiveEpilogue
>;
using Gemm = cutlass::gemm::device::GemmUniversalAdapter<GemmKernel>;

// Force the device kernel symbol into the cubin without needing a host main.
auto* _anchor = &cutlass::device_kernel<GemmKernel>;


// ===== COMPILED SASS (sm_90a) =====

	.target	sm_90a

	.elftype	@"ET_EXEC"


//--------------------- .note.nv.tkinfo           --------------------------
	.section	.note.nv.tkinfo,"",@"SHT_NOTE"
	.sectionflags	@"SHF_NOTE_NV_TKINFO"
	.tkinfo
        /*0018*/ 	.word	0x00000002
        /*0030*/ 	.string	""
        /*0030*/ 	.string	"ptxas"
        /*0030*/ 	.string	"Cuda compilation tools, release 13.0, V13.0.88"
        /*0030*/ 	.string	"Build cuda_13.0.r13.0/compiler.36424714_0"
        /*0030*/ 	.string	"-arch sm_90a -m 64 "



//--------------------- .note.nv.cuinfo           --------------------------
	.section	.note.nv.cuinfo,"",@"SHT_NOTE"
	.sectionflags	@"SHF_NOTE_NV_CUINFO"
        /*0018*/ 	.short	0x0002
        /*001a*/ 	.short	0x005a
        /*001c*/ 	.short	0x0082
	.zero		2


//--------------------- .nv.info                  --------------------------
	.section	.nv.info,"",@"SHT_CUDA_INFO"
	.align	4


	//----- nvinfo : EIATTR_REGCOUNT
	.align		4
        /*0000*/ 	.byte	0x04, 0x2f
        /*0002*/ 	.short	(.L_15 - .L_14)
	.align		4
.L_14:
        /*0004*/ 	.word	index@(_ZN7cutlass13device_kernelINS_4gemm6kernel13GemmUniversalIN4cute5tupleIJiiiiEEENS1_10collective13CollectiveMmaINS1_34MainloopSm90TmaGmmaWarpSpecializedILi2ENS5_IJNS4_1CILi1EEESB_SB_EEENS1_35KernelTmaWarpSpecializedCooperativeEEENS5_IJNSA_ILi256EEENSA_ILi512EEENSA_ILi128EEEEEEaNS5_IJlSB_lEEEaSJ_NS4_8TiledMMAINS4_8MMA_AtomIJNS4_4SM904GMMA27MMA_64x256x32_S32S8S8_SS_TNEEEENS4_6LayoutINS5_IJNSA_ILi2EEESB_SB_EEENS5_IJSB_NSA_ILi0EEEST_EEEEENS5_IJNS4_10UnderscoreESW_SW_EEEEENS4_13SM90_TMA_LOADENS4_14ComposedLayoutINS4_7SwizzleILi3ELi4ELi3EEENS4_18smem_ptr_flag_bitsILi8EEENSQ_INS5_IJNSA_ILi8EEESH_EEENS5_IJSH_SB_EEEEEEEvNS4_8identityESZ_S19_vS1A_EENS_8epilogue10collective6detail29Sm90TmaWarpSpecializedAdapterINS1D_15DefaultEpilogueIaSJ_SJ_NS1C_6thread17LinearCombinationIaLi1EiiLNS1H_9ScaleType4KindE0ELNS_15FloatRoundStyleE2EaEENS1_15EpilogueDefaultEEEEEvvEEEEvNT_6ParamsE)
        /*0008*/ 	.word	0x000000a8


	//----- nvinfo : EIATTR_FRAME_SIZE
	.align		4
.L_15:
        /*000c*/ 	.byte	0x04, 0x11
        /*000e*/ 	.short	(.L_17 - .L_16)
	.align		4
.L_16:
        /*0010*/ 	.word	index@(_ZN7cutlass13device_kernelINS_4gemm6kernel13GemmUniversalIN4cute5tupleIJiiiiEEENS1_10collective13CollectiveMmaINS1_34MainloopSm90TmaGmmaWarpSpecializedILi2ENS5_IJNS4_1CILi1EEESB_SB_EEENS1_35KernelTmaWarpSpecializedCooperativeEEENS5_IJNSA_ILi256EEENSA_ILi512EEENSA_ILi128EEEEEEaNS5_IJlSB_lEEEaSJ_NS4_8TiledMMAINS4_8MMA_AtomIJNS4_4SM904GMMA27MMA_64x256x32_S32S8S8_SS_TNEEEENS4_6LayoutINS5_IJNSA_ILi2EEESB_SB_EEENS5_IJSB_NSA_ILi0EEEST_EEEEENS5_IJNS4_10UnderscoreESW_SW_EEEEENS4_13SM90_TMA_LOADENS4_14ComposedLayoutINS4_7SwizzleILi3ELi4ELi3EEENS4_18smem_ptr_flag_bitsILi8EEENSQ_INS5_IJNSA_ILi8EEESH_EEENS5_IJSH_SB_EEEEEEEvNS4_8identityESZ_S19_vS1A_EENS_8epilogue10collective6detail29Sm90TmaWarpSpecializedAdapterINS1D_15DefaultEpilogueIaSJ_SJ_NS1C_6thread17LinearCombinationIaLi1EiiLNS1H_9ScaleType4KindE0ELNS_15FloatRoundStyleE2EaEENS1_15EpilogueDefaultEEEEEvvEEEEvNT_6ParamsE)
        /*0014*/ 	.word	0x00001af0


	//----- nvinfo : EIATTR_MIN_STACK_SIZE
	.align		4
.L_17:
        /*0018*/ 	.byte	0x04, 0x12
        /*001a*/ 	.short	(.L_19 - .L_18)
	.align		4
.L_18:
        /*001c*/ 	.word	index@(_ZN7cutlass13device_kernelINS_4gemm6kernel13GemmUniversalIN4cute5tupleIJiiiiEEENS1_10collective13CollectiveMmaINS1_34MainloopSm90TmaGmmaWarpSpecializedILi2ENS5_IJNS4_1CILi1EEESB_SB_EEENS1_35KernelTmaWarpSpecializedCooperativeEEENS5_IJNSA_ILi256EEENSA_ILi512EEENSA_ILi128EEEEEEaNS5_IJlSB_lEEEaSJ_NS4_8TiledMMAINS4_8MMA_AtomIJNS4_4SM904GMMA27MMA_64x256x32_S32S8S8_SS_TNEEEENS4_6LayoutINS5_IJNSA_ILi2EEESB_SB_EEENS5_IJSB_NSA_ILi0EEEST_EEEEENS5_IJNS4_10UnderscoreESW_SW_EEEEENS4_13SM90_TMA_LOADENS4_14ComposedLayoutINS4_7SwizzleILi3ELi4ELi3EEENS4_18smem_ptr_flag_bitsILi8EEENSQ_INS5_IJNSA_ILi8EEESH_EEENS5_IJSH_SB_EEEEEEEvNS4_8identityESZ_S19_vS1A_EENS_8epilogue10collective6detail29Sm90TmaWarpSpecializedAdapterINS1D_15DefaultEpilogueIaSJ_SJ_NS1C_6thread17LinearCombinationIaLi1EiiLNS1H_9ScaleType4KindE0ELNS_15FloatRoundStyleE2EaEENS1_15EpilogueDefaultEEEEEvvEEEEvNT_6ParamsE)
        /*0020*/ 	.word	0x00001af0
.L_19:


//--------------------- .nv.compat                --------------------------
	.section	.nv.compat,"",@"SHT_CUDA_COMPAT_INFO"
	.align	4
        /*0000*/ 	.byte	0x02, 0x09, 0x01, 0x00, 0x02, 0x02, 0x04, 0x00, 0x02, 0x05, 0x05, 0x00, 0x03, 0x07, 0x01, 0x01
        /*0010*/ 	.byte	0x02, 0x03, 0x01, 0x00, 0x02, 0x06, 0x01, 0x00, 0x04, 0x0b, 0x08, 0x00, 0x00, 0x00, 0x00, 0x00
        /*0020*/ 	.byte	0x00, 0x00, 0x00, 0x00


//--------------------- .nv.info._ZN7cutlass13device_kernelINS_4gemm6kernel13GemmUniversalIN4cute5tupleIJiiiiEEENS1_10collective13CollectiveMmaINS1_34MainloopSm90TmaGmmaWarpSpecializedILi2ENS5_IJNS4_1CILi1EEESB_SB_EEENS1_35KernelTmaWarpSpecializedCooperativeEEENS5_IJNSA_ILi256EEENSA_ILi512EEENSA_ILi128EEEEEEaNS5_IJlSB_lEEEaSJ_NS4_8TiledMMAINS4_8MMA_AtomIJNS4_4SM904GMMA27MMA_64x256x32_S32S8S8_SS_TNEEEENS4_6LayoutINS5_IJNSA_ILi2EEESB_SB_EEENS5_IJSB_NSA_ILi0EEEST_EEEEENS5_IJNS4_10UnderscoreESW_SW_EEEEENS4_13SM90_TMA_LOADENS4_14ComposedLayoutINS4_7SwizzleILi3ELi4ELi3EEENS4_18smem_ptr_flag_bitsILi8EEENSQ_INS5_IJNSA_ILi8EEESH_EEENS5_IJSH_SB_EEEEEEEvNS4_8identityESZ_S19_vS1A_EENS_8epilogue10collective6detail29Sm90TmaWarpSpecializedAdapterINS1D_15DefaultEpilogueIaSJ_SJ_NS1C_6thread17LinearCombinationIaLi1EiiLNS1H_9ScaleType4KindE0ELNS_15FloatRoundStyleE2EaEENS1_15EpilogueDefaultEEEEEvvEEEEvNT_6ParamsE --------------------------
	.section	.nv.info._ZN7cutlass13device_kernelINS_4gemm6kernel13GemmUniversalIN4cute5tupleIJiiiiEEENS1_10collective13CollectiveMmaINS1_34MainloopSm90TmaGmmaWarpSpecializedILi2ENS5_IJNS4_1CILi1EEESB_SB_EEENS1_35KernelTmaWarpSpecializedCooperativeEEENS5_IJNSA_ILi256EEENSA_ILi512EEENSA_ILi128EEEEEEaNS5_IJlSB_lEEEaSJ_NS4_8TiledMMAINS4_8MMA_AtomIJNS4_4SM904GMMA27MMA_64x256x32_S32S8S8_SS_TNEEEENS4_6LayoutINS5_IJNSA_ILi2EEESB_SB_EEENS5_IJSB_NSA_ILi0EEEST_EEEEENS5_IJNS4_10UnderscoreESW_SW_EEEEENS4_13SM90_TMA_LOADENS4_14ComposedLayoutINS4_7SwizzleILi3ELi4ELi3EEENS4_18smem_ptr_flag_bitsILi8EEENSQ_INS5_IJNSA_ILi8EEESH_EEENS5_IJSH_SB_EEEEEEEvNS4_8identityESZ_S19_vS1A_EENS_8epilogue10collective6detail29Sm90TmaWarpSpecializedAdapterINS1D_15DefaultEpilogueIaSJ_SJ_NS1C_6thread17LinearCombinationIaLi1EiiLNS1H_9ScaleType4KindE0ELNS_15FloatRoundStyleE2EaEENS1_15EpilogueDefaultEEEEEvvEEEEvNT_6ParamsE,"",@"SHT_CUDA_INFO"
	.sectionflags	@""
	.align	4


	//----- nvinfo : EIATTR_CUDA_API_VERSION
	.align		4
        /*0000*/ 	.byte	0x04, 0x37
        /*0002*/ 	.short	(.L_21 - .L_20)
.L_20:
        /*0004*/ 	.word	0x00000082


	//----- nvinfo : EIATTR_KPARAM_INFO
	.align		4
.L_21:
        /*0008*/ 	.byte	0x04, 0x17
        /*000a*/ 	.short	(.L_23 - .L_22)
.L_22:
        /*000c*/ 	.word	0x00000000
        /*0010*/ 	.short	0x0000
        /*0012*/ 	.short	0x0070
        /*0014*/ 	.byte	0x00, 0xf0, 0x01, 0x10


	//----- nvinfo : EIATTR_SPARSE_MMA_MASK
	.align		4
.L_23:
        /*0018*/ 	.byte	0x03, 0x50
        /*001a*/ 	.short	0x0000


	//----- nvinfo : EIATTR_MAXREG_COUNT
	.align		4
        /*001c*/ 	.byte	0x03, 0x1b
        /*001e*/ 	.short	0x00a8


	//----- nvinfo : EIATTR_NUM_BARRIERS
	.align		4
        /*0020*/ 	.byte	0x02, 0x4c
        /*0022*/ 	.byte	0x01
	.zero		1


	//----- nvinfo : EIATTR_EXTERNS
	.align		4
        /*0024*/ 	.byte	0x04, 0x0f
        /*0026*/ 	.short	(.L_25 - .L_24)


	//   ....[0]....
	.align		4
.L_24:
        /*0028*/ 	.word	index@(__assertfail)


	//----- nvinfo : EIATTR_ANNOTATIONS
	.align		4
.L_25:
        /*002c*/ 	.byte	0x04, 0x55
        /*002e*/ 	.short	(.L_27 - .L_26)


	//   ....[0]....
.L_26:
        /*0030*/ 	.word	0x00000001
        /*0034*/ 	.byte	0x60, 0x05, 0x00, 0x00, 0x01, 0x00, 0x00, 0x00, 0x90, 0x05, 0x00, 0x00, 0x01, 0x00, 0x00, 0x00
        /* <DEDUP_REMOVED lines=2791> */
        /*aeb4*/ 	.byte	0x30, 0x76, 0x03, 0x00, 0x01, 0x00, 0x00, 0x00, 0x50, 0x76, 0x03, 0x00


	//----- nvinfo : EIATTR_MERCURY_ISA_VERSION
	.align		4
.L_27:
        /*aec0*/ 	.byte	0x03, 0x5f
        /*aec2*/ 	.short	0x0101


	//----- nvinfo : EIATTR_INT_WARP_WIDE_INSTR_OFFSETS
	.align		4
        /*aec4*/ 	.byte	0x04, 0x31
        /*aec6*/ 	.short	(.L_29 - .L_28)


	//   ....[0]....
.L_28:
        /*aec8*/ 	.word	0x00000390


	//   ....[1]....
        /*aecc*/ 	.word	0x000003a0


	//   ....[2]....
        /*aed0*/ 	.word	0x000004a0


	//----- nvinfo : EIATTR_COOP_GROUP_MASK_REGIDS
	.align		4
.L_29:
        /*aed4*/ 	.byte	0x04, 0x29
        /*aed6*/ 	.short	(.L_31 - .L_30)


	//   ....[0]....
.L_30:
        /*aed8*/ 	.word	0xffffffff


	//   ....[1]....
        /*aedc*/ 	.word	0xffffffff


	//   ....[2]....
        /*aee0*/ 	.word	0xffffffff


	//   ....[3]....
        /*aee4*/ 	.word	0xffffffff


	//   ....[4]....
        /*aee8*/ 	.word	0xffffffff


	//----- nvinfo : EIATTR_COOP_GROUP_INSTR_OFFSETS
	.align		4
.L_31:
        /*aeec*/ 	.byte	0x04, 0x28
        /*aeee*/ 	.short	(.L_33 - .L_32)


	//   ....[0]....
.L_32:
        /*aef0*/ 	.word	0x00000070


	//   ....[1]....
        /*aef4*/ 	.word	0x00000080


	//   ....[2]....
        /*aef8*/ 	.word	0x00000140


	//   ....[3]....
        /*aefc*/ 	.word	0x00000290


	//   ....[4]....
        /*af00*/ 	.word	0x00000fa0


	//----- nvinfo : EIATTR_REG_RECONFIG
	.align		4
.L_33:
        /*af04*/ 	.byte	0x01, 0x54
	.zero		2


	//----- nvinfo : EIATTR_SYSCALL_OFFSETS
	.align		4
        /*af08*/ 	.byte	0x04, 0x46
        /*af0a*/ 	.short	(.L_35 - .L_34)


	//   ....[0]....
.L_34:
        /*af0c*/ 	.word	0x00001160


	//----- nvinfo : EIATTR_MBARRIER_INSTR_OFFSETS
	.align		4
.L_35:
        /*af10*/ 	.byte	0x04, 0x39
        /*af12*/ 	.short	(.L_37 - .L_36)


	//   ....[0]....
.L_36:
        /*af14*/ 	.word	0x00000240
        /*af18*/ 	.word	0x000000ff
        /*af1c*/ 	.word	0x00000000
        /*af20*/ 	.short	0x0100
        /*af22*/ 	.byte	0x08
	.zero		1


	//   ....[1]....
        /*af24*/ 	.word	0x00000250
        /*af28*/ 	.word	0x000000ff
        /*af2c*/ 	.word	0x00000010
        /*af30*/ 	.short	0x0100
        /*af32*/ 	.byte	0x08
	.zero		1


	//   ....[2]....
        /*af34*/ 	.word	0x00000260
        /*af38*/ 	.word	0x000000ff
        /*af3c*/ 	.word	0x00000008
        /*af40*/ 	.short	0x0100
        /*af42*/ 	.byte	0x08
	.zero		1


	//   ....[3]....
        /*af44*/ 	.word	0x00000270
        /*af48*/ 	.word	0x000000ff
        /*af4c*/ 	.word	0x00000018
        /*af50*/ 	.short	0x0100
        /*af52*/ 	.byte	0x08
	.zero		1


	//   ....[4]....
        /*af54*/ 	.word	0x000004f0
        /*af58*/ 	.word	0x000000ff
        /*af5c*/ 	.word	0x00000030
        /*af60*/ 	.short	0x0100
        /*af62*/ 	.byte	0x06
	.zero		1


	//   ....[5]....
        /*af64*/ 	.word	0x00000570
        /*af68*/ 	.word	0x000000ff
        /*af6c*/ 	.word	0x00000038
        /*af70*/ 	.short	0x0100
        /*af72*/ 	.byte	0x06
	.zero		1


	//   ....[6]....
        /*af74*/ 	.word	0x00001230
        /*af78*/ 	.word	0x00000003
        /*af7c*/ 	.word	0x00000000
        /*af80*/ 	.short	0x010a
        /*af82*/ 	.byte	0x3f
	.zero		1


	//   ....[7]....
        /*af84*/ 	.word	0x00001270
        /*af88*/ 	.word	0x00000003
        /*af8c*/ 	.word	0x00000000
        /*af90*/ 	.short	0x010a
        /*af92*/ 	.byte	0x3f
	.zero		1


	//   ....[8]....
        /*af94*/ 	.word	0x0000cfe0
        /*af98*/ 	.word	0x00000005
        /*af9c*/ 	.word	0x00000000
        /*afa0*/ 	.short	0x010a
        /*afa2*/ 	.byte	0x3f
	.zero		1


	//   ....[9]....
        /*afa4*/ 	.word	0x0000d020
        /*afa8*/ 	.word	0x00000005
        /*afac*/ 	.word	0x00000000
        /*afb0*/ 	.short	0x010a
        /*afb2*/ 	.byte	0x3f
	.zero		1


	//   ....[10]....
        /*afb4*/ 	.word	0x0001a850
        /*afb8*/ 	.word	0x00000005
        /*afbc*/ 	.word	0x00000000
        /*afc0*/ 	.short	0x0101
        /*afc2*/ 	.byte	0x3f
	.zero		1


	//   ....[11]....
        /*afc4*/ 	.word	0x0001aa10
        /*afc8*/ 	.word	0x00000000
        /*afcc*/ 	.word	0x00000000
        /*afd0*/ 	.short	0x0101
        /*afd2*/ 	.byte	0x3f
	.zero		1


	//   ....[12]....
        /*afd4*/ 	.word	0x000371e0
        /*afd8*/ 	.word	0x0000000d
        /*afdc*/ 	.word	0x00000010
        /*afe0*/ 	.short	0x010a
        /*afe2*/ 	.byte	0x3f
	.zero		1


	//   ....[13]....
        /*afe4*/ 	.word	0x000375c0
        /*afe8*/ 	.word	0x00000002
        /*afec*/ 	.word	0x00000038
        /*aff0*/ 	.short	0x0101
        /*aff2*/ 	.byte	0x3f
	.zero		1


	//   ....[14]....
        /*aff4*/ 	.word	0x00037d10
        /*aff8*/ 	.word	0x00000005
        /*affc*/ 	.word	0x00000000
        /*b000*/ 	.short	0x010a
        /*b002*/ 	.byte	0x3f
	.zero		1


	//   ....[15]....
        /*b004*/ 	.word	0x00037da0
        /*b008*/ 	.word	0x00000003
        /*b00c*/ 	.word	0x00000000
        /*b010*/ 	.short	0x010a
        /*b012*/ 	.byte	0x3f
	.zero		1


	//   ....[16]....
        /*b014*/ 	.word	0x00037e00
        /*b018*/ 	.word	0x00000003
        /*b01c*/ 	.word	0x00000000
        /*b020*/ 	.short	0x010a
        /*b022*/ 	.byte	0x3f
	.zero		1


	//   ....[17]....
        /*b024*/ 	.word	0x00037e50
        /*b028*/ 	.word	0x00000005
        /*b02c*/ 	.word	0x00000000
        /*b030*/ 	.short	0x010a
        /*b032*/ 	.byte	0x3f
	.zero		1


	//   ....[18]....
        /*b034*/ 	.word	0x00037f20
        /*b038*/ 	.word	0x0000000d
        /*b03c*/ 	.word	0x00000010
        /*b040*/ 	.short	0x010a
        /*b042*/ 	.byte	0x3f
	.zero		1


	//   ....[19]....
        /*b044*/ 	.word	0x00037ff0
        /*b048*/ 	.word	0x00000005
        /*b04c*/ 	.word	0x00000000
        /*b050*/ 	.short	0x010a
        /*b052*/ 	.byte	0x3f
	.zero		1


	//----- nvinfo : EIATTR_NUM_MBARRIERS
	.align		4
.L_37:
        /*b054*/ 	.byte	0x03, 0x38
        /*b056*/ 	.short	0x0006


	//----- nvinfo : EIATTR_EXIT_INSTR_OFFSETS
	.align		4
        /*b058*/ 	.byte	0x04, 0x1c
        /*b05a*/ 	.short	(.L_39 - .L_38)


	//   ....[0]....
.L_38:
        /*b05c*/ 	.word	0x000005d0


	//   ....[1]....
        /*b060*/ 	.word	0x00000ec0


	//   ....[2]....
        /*b064*/ 	.word	0x00036800


	//   ....[3]....
        /*b068*/ 	.word	0x00036e80


	//   ....[4]....
        /*b06c*/ 	.word	0x00037df0


	//----- nvinfo : EIATTR_MAX_THREADS
	.align		4
.L_39:
        /*b070*/ 	.byte	0x04, 0x05
        /*b072*/ 	.short	(.L_41 - .L_40)
.L_40:
        /*b074*/ 	.word	0x00000180
        /*b078*/ 	.word	0x00000001
        /*b07c*/ 	.word	0x00000001


	//----- nvinfo : EIATTR_CRS_STACK_SIZE
	.align		4
.L_41:
        /*b080*/ 	.byte	0x04, 0x1e
        /*b082*/ 	.short	(.L_43 - .L_42)
.L_42:
        /*b084*/ 	.word	0x00000000


	//----- nvinfo : EIATTR_CBANK_PARAM_SIZE
	.align		4
.L_43:
        /*b088*/ 	.byte	0x03, 0x19
        /*b08a*/ 	.short	0x0470


	//----- nvinfo : EIATTR_PARAM_CBANK
	.align		4
        /*b08c*/ 	.byte	0x04, 0x0a
        /*b08e*/ 	.short	(.L_45 - .L_44)
	.align		4
.L_44:
        /*b090*/ 	.word	index@(.nv.constant0._ZN7cutlass13device_kernelINS_4gemm6kernel13GemmUniversalIN4cute5tupleIJiiiiEEENS1_10collective13CollectiveMmaINS1_34MainloopSm90TmaGmmaWarpSpecializedILi2ENS5_IJNS4_1CILi1EEESB_SB_EEENS1_35KernelTmaWarpSpecializedCooperativeEEENS5_IJNSA_ILi256EEENSA_ILi512EEENSA_ILi128EEEEEEaNS5_IJlSB_lEEEaSJ_NS4_8TiledMMAINS4_8MMA_AtomIJNS4_4SM904GMMA27MMA_64x256x32_S32S8S8_SS_TNEEEENS4_6LayoutINS5_IJNSA_ILi2EEESB_SB_EEENS5_IJSB_NSA_ILi0EEEST_EEEEENS5_IJNS4_10UnderscoreESW_SW_EEEEENS4_13SM90_TMA_LOADENS4_14ComposedLayoutINS4_7SwizzleILi3ELi4ELi3EEENS4_18smem_ptr_flag_bitsILi8EEENSQ_INS5_IJNSA_ILi8EEESH_EEENS5_IJSH_SB_EEEEEEEvNS4_8identityESZ_S19_vS1A_EENS_8epilogue10collective6detail29Sm90TmaWarpSpecializedAdapterINS1D_15DefaultEpilogueIaSJ_SJ_NS1C_6thread17LinearCombinationIaLi1EiiLNS1H_9ScaleType4KindE0ELNS_15FloatRoundStyleE2EaEENS1_15EpilogueDefaultEEEEEvvEEEEvNT_6ParamsE)
        /*b094*/ 	.short	0x0210
        /*b096*/ 	.short	0x0470


	//----- nvinfo : EIATTR_SW_WAR
	.align		4
.L_45:
        /*b098*/ 	.byte	0x04, 0x36
        /*b09a*/ 	.short	(.L_47 - .L_46)
.L_46:
        /*b09c*/ 	.word	0x00000008
.L_47:


//--------------------- .nv.callgraph             --------------------------
	.section	.nv.callgraph,"",@"SHT_CUDA_CALLGRAPH"
	.align	4
	.sectionentsize	8
	.align		4
        /*0000*/ 	.word	0x00000000
	.align		4
        /*0004*/ 	.word	0xffffffff
	.align		4
        /*0008*/ 	.word	index@(_ZN7cutlass13device_kernelINS_4gemm6kernel13GemmUniversalIN4cute5tupleIJiiiiEEENS1_10collective13CollectiveMmaINS1_34MainloopSm90TmaGmmaWarpSpecializedILi2ENS5_IJNS4_1CILi1EEESB_SB_EEENS1_35KernelTmaWarpSpecializedCooperativeEEENS5_IJNSA_ILi256EEENSA_ILi512EEENSA_ILi128EEEEEEaNS5_IJlSB_lEEEaSJ_NS4_8TiledMMAINS4_8MMA_AtomIJNS4_4SM904GMMA27MMA_64x256x32_S32S8S8_SS_TNEEEENS4_6LayoutINS5_IJNSA_ILi2EEESB_SB_EEENS5_IJSB_NSA_ILi0EEEST_EEEEENS5_IJNS4_10UnderscoreESW_SW_EEEEENS4_13SM90_TMA_LOADENS4_14ComposedLayoutINS4_7SwizzleILi3ELi4ELi3EEENS4_18smem_ptr_flag_bitsILi8EEENSQ_INS5_IJNSA_ILi8EEESH_EEENS5_IJSH_SB_EEEEEEEvNS4_8identityESZ_S19_vS1A_EENS_8epilogue10collective6detail29Sm90TmaWarpSpecializedAdapterINS1D_15DefaultEpilogueIaSJ_SJ_NS1C_6thread17LinearCombinationIaLi1EiiLNS1H_9ScaleType4KindE0ELNS_15FloatRoundStyleE2EaEENS1_15EpilogueDefaultEEEEEvvEEEEvNT_6ParamsE)
	.align		4
        /*000c*/ 	.word	index@(__assertfail)
	.align		4
        /*0010*/ 	.word	0x00000000
	.align		4
        /*0014*/ 	.word	0xfffffffe
	.align		4
        /*0018*/ 	.word	0x00000000
	.align		4
        /*001c*/ 	.word	0xfffffffd
	.align		4
        /*0020*/ 	.word	0x00000000
	.align		4
        /*0024*/ 	.word	0xfffffffc


//--------------------- .nv.constant4             --------------------------
	.section	.nv.constant4,"a",@progbits
	.align	8
	.align		8
.nv.constant4:
        /*0000*/ 	.dword	__assertfail
	.align		8
        /*0008*/ 	.dword	__unnamed_1
	.align		8
        /*0010*/ 	.dword	_ZN39_INTERNAL_cbf22bf1_4_k_cu_5e8db7a3_77304cuda3std3__45__cpo5beginE
	.align		8
        /*0018*/ 	.dword	_ZN39_INTERNAL_cbf22bf1_4_k_cu_5e8db7a3_77304cuda3std3__45__cpo3endE
	.align		8
        /*0020*/ 	.dword	_ZN39_INTERNAL_cbf22bf1_4_k_cu_5e8db7a3_77304cuda3std3__45__cpo6cbeginE
	.align		8
        /*0028*/ 	.dword	_ZN39_INTERNAL_cbf22bf1_4_k_cu_5e8db7a3_77304cuda3std3__45__cpo4cendE
	.align		8
        /*0030*/ 	.dword	_ZN39_INTERNAL_cbf22bf1_4_k_cu_5e8db7a3_77304cuda3std3__441_GLOBAL__N__cbf22bf1_4_k_cu_5e8db7a3_77306ignoreE
	.align		8
        /*0038*/ 	.dword	_ZN39_INTERNAL_cbf22bf1_4_k_cu_5e8db7a3_77304cuda3std3__419piecewise_constructE
	.align		8
        /*0040*/ 	.dword	_ZN39_INTERNAL_cbf22bf1_4_k_cu_5e8db7a3_77304cuda3std3__48in_placeE
	.align		8
        /*0048*/ 	.dword	_ZN39_INTERNAL_cbf22bf1_4_k_cu_5e8db7a3_77304cuda3std6ranges3__45__cpo4swapE
	.align		8
        /*0050*/ 	.dword	_ZN39_INTERNAL_cbf22bf1_4_k_cu_5e8db7a3_77304cuda3std6ranges3__45__cpo9iter_moveE
	.align		8
        /*0058*/ 	.dword	_ZN39_INTERNAL_cbf22bf1_4_k_cu_5e8db7a3_77304cute7productE
	.align		8
        /*0060*/ 	.dword	_ZN39_INTERNAL_cbf22bf1_4_k_cu_5e8db7a3_77304cute1_E
	.align		8
        /*0068*/ 	.dword	$str$22
	.align		8
        /*0070*/ 	.dword	$str$23


//--------------------- .text._ZN7cutlass13device_kernelINS_4gemm6kernel13GemmUniversalIN4cute5tupleIJiiiiEEENS1_10collective13CollectiveMmaINS1_34MainloopSm90TmaGmmaWarpSpecializedILi2ENS5_IJNS4_1CILi1EEESB_SB_EEENS1_35KernelTmaWarpSpecializedCooperativeEEENS5_IJNSA_ILi256EEENSA_ILi512EEENSA_ILi128EEEEEEaNS5_IJlSB_lEEEaSJ_NS4_8TiledMMAINS4_8MMA_AtomIJNS4_4SM904GMMA27MMA_64x256x32_S32S8S8_SS_TNEEEENS4_6LayoutINS5_IJNSA_ILi2EEESB_SB_EEENS5_IJSB_NSA_ILi0EEEST_EEEEENS5_IJNS4_10UnderscoreESW_SW_EEEEENS4_13SM90_TMA_LOADENS4_14ComposedLayoutINS4_7SwizzleILi3ELi4ELi3EEENS4_18smem_ptr_flag_bitsILi8EEENSQ_INS5_IJNSA_ILi8EEESH_EEENS5_IJSH_SB_EEEEEEEvNS4_8identityESZ_S19_vS1A_EENS_8epilogue10collective6detail29Sm90TmaWarpSpecializedAdapterINS1D_15DefaultEpilogueIaSJ_SJ_NS1C_6thread17LinearCombinationIaLi1EiiLNS1H_9ScaleType4KindE0ELNS_15FloatRoundStyleE2EaEENS1_15EpilogueDefaultEEEEEvvEEEEvNT_6ParamsE --------------------------
	.section	.text._ZN7cutlass13device_kernelINS_4gemm6kernel13GemmUniversalIN4cute5tupleIJiiiiEEENS1_10collective13CollectiveMmaINS1_34MainloopSm90TmaGmmaWarpSpecializedILi2ENS5_IJNS4_1CILi1EEESB_SB_EEENS1_35KernelTmaWarpSpecializedCooperativeEEENS5_IJNSA_ILi256EEENSA_ILi512EEENSA_ILi128EEEEEEaNS5_IJlSB_lEEEaSJ_NS4_8TiledMMAINS4_8MMA_AtomIJNS4_4SM904GMMA27MMA_64x256x32_S32S8S8_SS_TNEEEENS4_6LayoutINS5_IJNSA_ILi2EEESB_SB_EEENS5_IJSB_NSA_ILi0EEEST_EEEEENS5_IJNS4_10UnderscoreESW_SW_EEEEENS4_13SM90_TMA_LOADENS4_14ComposedLayoutINS4_7SwizzleILi3ELi4ELi3EEENS4_18smem_ptr_flag_bitsILi8EEENSQ_INS5_IJNSA_ILi8EEESH_EEENS5_IJSH_SB_EEEEEEEvNS4_8identityESZ_S19_vS1A_EENS_8epilogue10collective6detail29Sm90TmaWarpSpecializedAdapterINS1D_15DefaultEpilogueIaSJ_SJ_NS1C_6thread17LinearCombinationIaLi1EiiLNS1H_9ScaleType4KindE0ELNS_15FloatRoundStyleE2EaEENS1_15EpilogueDefaultEEEEEvvEEEEvNT_6ParamsE,"ax",@progbits
	.align	128
.text._ZN7cutlass13device_kernelINS_4gemm6kernel13GemmUniversalIN4cute5tupleIJiiiiEEENS1_10collective13CollectiveMmaINS1_34MainloopSm90TmaGmmaWarpSpecializedILi2ENS5_IJNS4_1CILi1EEESB_SB_EEENS1_35KernelTmaWarpSpecializedCooperativeEEENS5_IJNSA_ILi256EEENSA_ILi512EEENSA_ILi128EEEEEEaNS5_IJlSB_lEEEaSJ_NS4_8TiledMMAINS4_8MMA_AtomIJNS4_4SM904GMMA27MMA_64x256x32_S32S8S8_SS_TNEEEENS4_6LayoutINS5_IJNSA_ILi2EEESB_SB_EEENS5_IJSB_NSA_ILi0EEEST_EEEEENS5_IJNS4_10UnderscoreESW_SW_EEEEENS4_13SM90_TMA_LOADENS4_14ComposedLayoutINS4_7SwizzleILi3ELi4ELi3EEENS4_18smem_ptr_flag_bitsILi8EEENSQ_INS5_IJNSA_ILi8EEESH_EEENS5_IJSH_SB_EEEEEEEvNS4_8identityESZ_S19_vS1A_EENS_8epilogue10collective6detail29Sm90TmaWarpSpecializedAdapterINS1D_15DefaultEpilogueIaSJ_SJ_NS1C_6thread17LinearCombinationIaLi1EiiLNS1H_9ScaleType4KindE0ELNS_15FloatRoundStyleE2EaEENS1_15EpilogueDefaultEEEEEvvEEEEvNT_6ParamsE:
        .type           _ZN7cutlass13device_kernelINS_4gemm6kernel13GemmUniversalIN4cute5tupleIJiiiiEEENS1_10collective13CollectiveMmaINS1_34MainloopSm90TmaGmmaWarpSpecializedILi2ENS5_IJNS4_1CILi1EEESB_SB_EEENS1_35KernelTmaWarpSpecializedCooperativeEEENS5_IJNSA_ILi256EEENSA_ILi512EEENSA_ILi128EEEEEEaNS5_IJlSB_lEEEaSJ_NS4_8TiledMMAINS4_8MMA_AtomIJNS4_4SM904GMMA27MMA_64x256x32_S32S8S8_SS_TNEEEENS4_6LayoutINS5_IJNSA_ILi2EEESB_SB_EEENS5_IJSB_NSA_ILi0EEEST_EEEEENS5_IJNS4_10UnderscoreESW_SW_EEEEENS4_13SM90_TMA_LOADENS4_14ComposedLayoutINS4_7SwizzleILi3ELi4ELi3EEENS4_18smem_ptr_flag_bitsILi8EEENSQ_INS5_IJNSA_ILi8EEESH_EEENS5_IJSH_SB_EEEEEEEvNS4_8identityESZ_S19_vS1A_EENS_8epilogue10collective6detail29Sm90TmaWarpSpecializedAdapterINS1D_15DefaultEpilogueIaSJ_SJ_NS1C_6thread17LinearCombinationIaLi1EiiLNS1H_9ScaleType4KindE0ELNS_15FloatRoundStyleE2EaEENS1_15EpilogueDefaultEEEEEvvEEEEvNT_6ParamsE,@function
        .size           _ZN7cutlass13device_kernelINS_4gemm6kernel13GemmUniversalIN4cute5tupleIJiiiiEEENS1_10collective13CollectiveMmaINS1_34MainloopSm90TmaGmmaWarpSpecializedILi2ENS5_IJNS4_1CILi1EEESB_SB_EEENS1_35KernelTmaWarpSpecializedCooperativeEEENS5_IJNSA_ILi256EEENSA_ILi512EEENSA_ILi128EEEEEEaNS5_IJlSB_lEEEaSJ_NS4_8TiledMMAINS4_8MMA_AtomIJNS4_4SM904GMMA27MMA_64x256x32_S32S8S8_SS_TNEEEENS4_6LayoutINS5_IJNSA_ILi2EEESB_SB_EEENS5_IJSB_NSA_ILi0EEEST_EEEEENS5_IJNS4_10UnderscoreESW_SW_EEEEENS4_13SM90_TMA_LOADENS4_14ComposedLayoutINS4_7SwizzleILi3ELi4ELi3EEENS4_18smem_ptr_flag_bitsILi8EEENSQ_INS5_IJNSA_ILi8EEESH_EEENS5_IJSH_SB_EEEEEEEvNS4_8identityESZ_S19_vS1A_EENS_8epilogue10collective6detail29Sm90TmaWarpSpecializedAdapterINS1D_15DefaultEpilogueIaSJ_SJ_NS1C_6thread17LinearCombinationIaLi1EiiLNS1H_9ScaleType4KindE0ELNS_15FloatRoundStyleE2EaEENS1_15EpilogueDefaultEEEEEvvEEEEvNT_6ParamsE,(.L_x_1090 - _ZN7cutlass13device_kernelINS_4gemm6kernel13GemmUniversalIN4cute5tupleIJiiiiEEENS1_10collective13CollectiveMmaINS1_34MainloopSm90TmaGmmaWarpSpecializedILi2ENS5_IJNS4_1CILi1EEESB_SB_EEENS1_35KernelTmaWarpSpecializedCooperativeEEENS5_IJNSA_ILi256EEENSA_ILi512EEENSA_ILi128EEEEEEaNS5_IJlSB_lEEEaSJ_NS4_8TiledMMAINS4_8MMA_AtomIJNS4_4SM904GMMA27MMA_64x256x32_S32S8S8_SS_TNEEEENS4_6LayoutINS5_IJNSA_ILi2EEESB_SB_EEENS5_IJSB_NSA_ILi0EEEST_EEEEENS5_IJNS4_10UnderscoreESW_SW_EEEEENS4_13SM90_TMA_LOADENS4_14ComposedLayoutINS4_7SwizzleILi3ELi4ELi3EEENS4_18smem_ptr_flag_bitsILi8EEENSQ_INS5_IJNSA_ILi8EEESH_EEENS5_IJSH_SB_EEEEEEEvNS4_8identityESZ_S19_vS1A_EENS_8epilogue10collective6detail29Sm90TmaWarpSpecializedAdapterINS1D_15DefaultEpilogueIaSJ_SJ_NS1C_6thread17LinearCombinationIaLi1EiiLNS1H_9ScaleType4KindE0ELNS_15FloatRoundStyleE2EaEENS1_15EpilogueDefaultEEEEEvvEEEEvNT_6ParamsE)
        .other          _ZN7cutlass13device_kernelINS_4gemm6kernel13GemmUniversalIN4cute5tupleIJiiiiEEENS1_10collective13CollectiveMmaINS1_34MainloopSm90TmaGmmaWarpSpecializedILi2ENS5_IJNS4_1CILi1EEESB_SB_EEENS1_35KernelTmaWarpSpecializedCooperativeEEENS5_IJNSA_ILi256EEENSA_ILi512EEENSA_ILi128EEEEEEaNS5_IJlSB_lEEEaSJ_NS4_8TiledMMAINS4_8MMA_AtomIJNS4_4SM904GMMA27MMA_64x256x32_S32S8S8_SS_TNEEEENS4_6LayoutINS5_IJNSA_ILi2EEESB_SB_EEENS5_IJSB_NSA_ILi0EEEST_EEEEENS5_IJNS4_10UnderscoreESW_SW_EEEEENS4_13SM90_TMA_LOADENS4_14ComposedLayoutINS4_7SwizzleILi3ELi4ELi3EEENS4_18smem_ptr_flag_bitsILi8EEENSQ_INS5_IJNSA_ILi8EEESH_EEENS5_IJSH_SB_EEEEEEEvNS4_8identityESZ_S19_vS1A_EENS_8epilogue10collective6detail29Sm90TmaWarpSpecializedAdapterINS1D_15DefaultEpilogueIaSJ_SJ_NS1C_6thread17LinearCombinationIaLi1EiiLNS1H_9ScaleType4KindE0ELNS_15FloatRoundStyleE2EaEENS1_15EpilogueDefaultEEEEEvvEEEEvNT_6ParamsE,@"STO_CUDA_ENTRY STV_DEFAULT"
_ZN7cutlass13device_kernelINS_4gemm6kernel13GemmUniversalIN4cute5tupleIJiiiiEEENS1_10collective13CollectiveMmaINS1_34MainloopSm90TmaGmmaWarpSpecializedILi2ENS5_IJNS4_1CILi1EEESB_SB_EEENS1_35KernelTmaWarpSpecializedCooperativeEEENS5_IJNSA_ILi256EEENSA_ILi512EEENSA_ILi128EEEEEEaNS5_IJlSB_lEEEaSJ_NS4_8TiledMMAINS4_8MMA_AtomIJNS4_4SM904GMMA27MMA_64x256x32_S32S8S8_SS_TNEEEENS4_6LayoutINS5_IJNSA_ILi2EEESB_SB_EEENS5_IJSB_NSA_ILi0EEEST_EEEEENS5_IJNS4_10UnderscoreESW_SW_EEEEENS4_13SM90_TMA_LOADENS4_14ComposedLayoutINS4_7SwizzleILi3ELi4ELi3EEENS4_18smem_ptr_flag_bitsILi8EEENSQ_INS5_IJNSA_ILi8EEESH_EEENS5_IJSH_SB_EEEEEEEvNS4_8identityESZ_S19_vS1A_EENS_8epilogue10collective6detail29Sm90TmaWarpSpecializedAdapterINS1D_15DefaultEpilogueIaSJ_SJ_NS1C_6thread17LinearCombinationIaLi1EiiLNS1H_9ScaleType4KindE0ELNS_15FloatRoundStyleE2EaEENS1_15EpilogueDefaultEEEEEvvEEEEvNT_6ParamsE:
[----:B------:R-:W0:Y:S02]  /*0000*/  LDC R1, c[0x0][0x28] ;  /* 0x00000a00ff017b82 */ /* 0x000e240000000800 */
[----:B0-----:R-:W-:Y:S01]  /*0010*/  VIADD R1, R1, 0xffffe510 ;  /* 0xffffe51001017836 */ /* 0x001fe20000000000 */
[----:B------:R-:W0:Y:S01]  /*0020*/  S2R R3, SR_TID.X ;  /* 0x0000000000037919 */ /* 0x000e220000002100 */
[----:B------:R-:W-:Y:S01]  /*0030*/  ELECT P0, URZ, PT ;  /* 0x00000000003f782f */ /* 0x000fe20003800000 */
[----:B------:R-:W-:Y:S01]  /*0040*/  BSSY B0, `(.L_x_0) ;  /* 0x000000f000007945 */ /* 0x000fe20003800000 */
[--C-:B0-----:R-:W-:Y:S02]  /*0050*/  SHF.R.U32.HI R0, RZ, 0x5, R3.reuse ;  /* 0x00000005ff007819 */ /* 0x101fe40000011603 */
[----:B------:R-:W-:-:S03]  /*0060*/  SHF.R.U32.HI R3, RZ, 0x7, R3 ;  /* 0x00000007ff037819 */ /* 0x000fc60000011603 */
[----:B------:R-:W0:Y:S04]  /*0070*/  SHFL.IDX PT, R2, R0, RZ, 0x1f ;  /* 0x00001fff00027589 */ /* 0x000e2800000e0000 */
[----:B------:R1:W2:Y:S01]  /*0080*/  SHFL.IDX PT, R5, R3, RZ, 0x1f ;  /* 0x00001fff03057589 */ /* 0x0002a200000e0000 */
[----:B0-----:R-:W-:-:S13]  /*0090*/  ISETP.NE.OR P0, PT, R2, RZ, !P0 ;  /* 0x000000ff0200720c */ /* 0x001fda0004705670 */
[----:B-12---:R-:W-:Y:S05]  /*00a0*/  @P0 BRA `(.L_x_1) ;  /* 0x0000000000200947 */ /* 0x006fea0003800000 */
[----:B------:R-:W-:Y:S02]  /*00b0*/  ULDC.64 UR4, c[0x0][0x198] ;  /* 0x0000660000047ab9 */ /* 0x000fe40000000a00 */
[----:B------:R-:W-:Y:S02]  /*00c0*/  UIADD3 UR6, UP0, UR4, 0xf0, URZ ;  /* 0x000000f004067890 */ /* 0x000fe4000ff1e03f */
[----:B------:R-:W-:Y:S02]  /*00d0*/  UIADD3 UR4, UP1, UR4, 0x1f0, URZ ;  /* 0x000001f004047890 */ /* 0x000fe4000ff3e03f */
[----:B------:R-:W-:Y:S02]  /*00e0*/  UIADD3.X UR7, URZ, UR5, URZ, UP0, !UPT ;  /* 0x000000053f077290 */ /* 0x000fe400087fe43f */
[----:B------:R-:W-:-:S07]  /*00f0*/  UIADD3.X UR5, URZ, UR5, URZ, UP1, !UPT ;  /* 0x000000053f057290 */ /* 0x000fce0008ffe43f */
[----:B------:R0:W-:Y:S02]  /*0100*/  UTMACCTL.PF [UR6] ;  /* 0x00000000060079b9 */ /* 0x0001e40008040000 */
[----:B------:R0:W-:Y:S02]  /*0110*/  UTMACCTL.PF [UR4] ;  /* 0x00000000040079b9 */ /* 0x0001e40008040000 */
[----:B0-----:R-:W-:Y:S01]  /*0120*/  NOP ;  /* 0x0000000000007918 */ /* 0x001fe20000000000 */
.L_x_1:
[----:B------:R-:W-:Y:S05]  /*0130*/  BSYNC B0 ;  /* 0x0000000000007941 */ /* 0x000fea0003800000 */
.L_x_0:
[----:B------:R-:W0:Y:S02]  /*0140*/  SHFL.IDX PT, R3, R0, RZ, 0x1f ;  /* 0x00001fff00037589 */ /* 0x000e2400000e0000 */
[----:B0-----:R-:W-:-:S13]  /*0150*/  ISETP.NE.AND P0, PT, R3, RZ, PT ;  /* 0x000000ff0300720c */ /* 0x001fda0003f05270 */
[----:B------:R-:W-:Y:S05]  /*0160*/  @P0 BRA `(.L_x_2) ;  /* 0x0000000000480947 */ /* 0x000fea0003800000 */
[----:B------:R-:W0:Y:S01]  /*0170*/  S2UR UR8, SR_CgaCtaId ;  /* 0x00000000000879c3 */ /* 0x000e220000008800 */
[----:B------:R-:W-:Y:S01]  /*0180*/  UMOV UR4, 0x400 ;  /* 0x0000040000047882 */ /* 0x000fe20000000000 */
[----:B------:R-:W-:Y:S01]  /*0190*/  UMOV UR5, 0x1 ;  /* 0x0000000100057882 */ /* 0x000fe20000000000 */
[----:B------:R-:W-:Y:S01]  /*01a0*/  UMOV UR6, 0x100 ;  /* 0x0000010000067882 */ /* 0x000fe20000000000 */
[----:B------:R-:W-:Y:S01]  /*01b0*/  ELECT P0, URZ, PT ;  /* 0x00000000003f782f */ /* 0x000fe20003800000 */
[----:B------:R-:W-:-:S04]  /*01c0*/  UIADD3 UR6, -UR6, 0x100000, URZ ;  /* 0x0010000006067890 */ /* 0x000fc8000fffe13f */
[----:B------:R-:W-:Y:S02]  /*01d0*/  USHF.L.U32 UR7, UR6, 0xb, URZ ;  /* 0x0000000b06077899 */ /* 0x000fe4000800063f */
[----:B------:R-:W-:Y:S02]  /*01e0*/  USHF.L.U32 UR6, UR6, 0x1, URZ ;  /* 0x0000000106067899 */ /* 0x000fe4000800063f */
[----:B0-----:R-:W-:Y:S02]  /*01f0*/  ULEA UR8, UR8, UR4, 0x18 ;  /* 0x0000000408087291 */ /* 0x001fe4000f8ec03f */
[----:B------:R-:W-:-:S04]  /*0200*/  UIADD3 UR4, -UR5, 0x100000, URZ ;  /* 0x0010000005047890 */ /* 0x000fc8000fffe13f */
[----:B------:R-:W-:Y:S02]  /*0210*/  USHF.L.U32 UR5, UR4, 0xb, URZ ;  /* 0x0000000b04057899 */ /* 0x000fe4000800063f */
[----:B------:R-:W-:Y:S01]  /*0220*/  USHF.L.U32 UR4, UR4, 0x1, URZ ;  /* 0x0000000104047899 */ /* 0x000fe2000800063f */
[----:B------:R-:W0:Y:S11]  /*0230*/  FENCE.VIEW.ASYNC.S ;  /* 0x00000000000073c6 */ /* 0x000e360000000000 */
[----:B0-----:R0:W1:Y:S01]  /*0240*/  SYNCS.EXCH.64 URZ, [UR8], UR4 ;  /* 0x00000004083f75b2 */ /* 0x0010620008000100 */
[----:B------:R0:W2:Y:S01]  /*0250*/  SYNCS.EXCH.64 URZ, [UR8+0x10], UR6 ;  /* 0x00001006083f75b2 */ /* 0x0000a20008000100 */
[----:B------:R0:W3:Y:S01]  /*0260*/  SYNCS.EXCH.64 URZ, [UR8+0x8], UR4 ;  /* 0x00000804083f75b2 */ /* 0x0000e20008000100 */
[----:B------:R0:W4:Y:S01]  /*0270*/  SYNCS.EXCH.64 URZ, [UR8+0x18], UR6 ;  /* 0x00001806083f75b2 */ /* 0x0001220008000100 */
[----:B------:R-:W-:Y:S01]  /*0280*/  NOP ;  /* 0x0000000000007918 */ /* 0x000fe20000000000 */
.L_x_2:
[----:B------:R-:W5:Y:S01]  /*0290*/  SHFL.IDX PT, R0, R0, RZ, 0x1f ;  /* 0x00001fff00007589 */ /* 0x000f6200000e0000 */
[----:B------:R-:W-:Y:S01]  /*02a0*/  ELECT P0, URZ, PT ;  /* 0x00000000003f782f */ /* 0x000fe20003800000 */
[----:B------:R-:W1:Y:S01]  /*02b0*/  LDC R3, c[0x0][0x65c] ;  /* 0x00019700ff037b82 */ /* 0x000e620000000800 */
[----:B0-----:R-:W-:Y:S01]  /*02c0*/  UMOV UR4, 0x20 ;  /* 0x0000002000047882 */ /* 0x001fe20000000000 */
[----:B------:R-:W0:Y:S01]  /*02d0*/  S2R R6, SR_CTAID.Y ;  /* 0x0000000000067919 */ /* 0x000e220000002600 */
[C---:B------:R-:W-:Y:S01]  /*02e0*/  ISETP.NE.AND P2, PT, R5.reuse, RZ, PT ;  /* 0x000000ff0500720c */ /* 0x040fe20003f45270 */
[----:B------:R-:W-:Y:S01]  /*02f0*/  VIADD R7, R5, 0xffffffff ;  /* 0xffffffff05077836 */ /* 0x000fe20000000000 */
[----:B------:R-:W-:Y:S01]  /*0300*/  NOP ;  /* 0x0000000000007918 */ /* 0x000fe20000000000 */
[----:B------:R-:W2:Y:S01]  /*0310*/  S2R R4, SR_CTAID.X ;  /* 0x0000000000047919 */ /* 0x000ea20000002500 */
[----:B------:R-:W-:Y:S02]  /*0320*/  NOP ;  /* 0x0000000000007918 */ /* 0x000fe40000000000 */
[----:B------:R-:W-:-:S02]  /*0330*/  ISETP.GE.U32.AND P1, PT, R7, 0x2, PT ;  /* 0x000000020700780c */ /* 0x000fc40003f26070 */
[----:B-----5:R-:W-:Y:S02]  /*0340*/  ISETP.NE.OR P0, PT, R0, RZ, !P0 ;  /* 0x000000ff0000720c */ /* 0x020fe40004705670 */
[----:B-1----:R-:W-:Y:S02]  /*0350*/  ISETP.NE.AND P3, PT, R3, 0x1, PT ;  /* 0x000000010300780c */ /* 0x002fe40003f65270 */
[----:B------:R-:W-:-:S04]  /*0360*/  SHF.R.S32.HI R3, RZ, 0x1f, R2 ;  /* 0x0000001fff037819 */ /* 0x000fc80000011402 */
[----:B------:R-:W-:-:S04]  /*0370*/  LEA.HI R3, R3, R2, RZ, 0x2 ;  /* 0x0000000203037211 */ /* 0x000fc800078f10ff */
[----:B------:R-:W-:Y:S01]  /*0380*/  LOP3.LUT R3, R3, 0xfffffffc, RZ, 0xc0, !PT ;  /* 0xfffffffc03037812 */ /* 0x000fe200078ec0ff */
[----:B------:R-:W-:Y:S01]  /*0390*/  VOTEU.ALL UP0, P0 ;  /* 0x00000000003f7886 */ /* 0x000fe20000000000 */
[----:B------:R-:W-:Y:S01]  /*03a0*/  VOTEU.ALL UP1, P0 ;  /* 0x00000000003f7886 */ /* 0x000fe20000020000 */
[----:B------:R-:W2:Y:S01]  /*03b0*/  @P3 LDC R9, c[0x0][0x10] ;  /* 0x00000400ff093b82 */ /* 0x000ea20000000800 */
[----:B------:R-:W-:Y:S02]  /*03c0*/  @P3 IMAD.MOV.U32 R13, RZ, RZ, RZ ;  /* 0x000000ffff0d3224 */ /* 0x000fe400078e00ff */
[----:B------:R-:W-:Y:S01]  /*03d0*/  IMAD.IADD R0, R2, 0x1, -R3 ;  /* 0x0000000102007824 */ /* 0x000fe200078e0a03 */
[----:B------:R-:W-:Y:S01]  /*03e0*/  @!UP0 UMOV UR6, 0x400 ;  /* 0x0000040000068882 */ /* 0x000fe20000000000 */
[----:B------:R-:W-:-:S04]  /*03f0*/  @!UP0 UIADD3 UR4, -UR4, 0x100000, URZ ;  /* 0x0010000004048890 */ /* 0x000fc8000fffe13f */
[----:B------:R-:W-:Y:S02]  /*0400*/  @!UP0 USHF.L.U32 UR5, UR4, 0xb, URZ ;  /* 0x0000000b04058899 */ /* 0x000fe4000800063f */
[----:B------:R-:W-:Y:S01]  /*0410*/  @!UP0 USHF.L.U32 UR4, UR4, 0x1, URZ ;  /* 0x0000000104048899 */ /* 0x000fe2000800063f */
[----:B0-----:R-:W-:Y:S01]  /*0420*/  @P3 MOV R2, R6 ;  /* 0x0000000600023202 */ /* 0x001fe20000000f00 */
[----:B------:R-:W-:Y:S01]  /*0430*/  @P3 IMAD.MOV.U32 R3, RZ, RZ, RZ ;  /* 0x000000ffff033224 */ /* 0x000fe200078e00ff */
[----:B------:R-:W0:Y:S08]  /*0440*/  @!UP0 S2UR UR7, SR_CgaCtaId ;  /* 0x00000000000789c3 */ /* 0x000e300000008800 */
[----:B------:R-:W1:Y:S01]  /*0450*/  @!P3 LDC R11, c[0x0][0xc] ;  /* 0x00000300ff0bbb82 */ /* 0x000e620000000800 */
[----:B--2---:R-:W-:-:S04]  /*0460*/  @P3 IMAD.WIDE.U32 R8, R4, R9, R2 ;  /* 0x0000000904083225 */ /* 0x004fc800078e0002 */
[----:B------:R-:W-:Y:S01]  /*0470*/  @P3 IMAD.MOV.U32 R12, RZ, RZ, R8 ;  /* 0x000000ffff0c3224 */ /* 0x000fe200078e0008 */
[----:B------:R-:W-:Y:S01]  /*0480*/  @P3 IADD3 R18, R9, R13, RZ ;  /* 0x0000000d09123210 */ /* 0x000fe20007ffe0ff */
[----:B0-----:R-:W-:Y:S01]  /*0490*/  @!UP0 ULEA UR6, UR7, UR6, 0x18 ;  /* 0x0000000607068291 */ /* 0x001fe2000f8ec03f */
[----:B------:R-:W-:Y:S01]  /*04a0*/  VOTEU.ALL UP0, P0 ;  /* 0x00000000003f7886 */ /* 0x000fe20000000000 */
[----:B------:R-:W-:-:S04]  /*04b0*/  ISETP.NE.AND P0, PT, R0, 0x3, PT ;  /* 0x000000030000780c */ /* 0x000fc80003f05270 */
[----:B------:R-:W-:-:S04]  /*04c0*/  ISETP.EQ.OR P0, PT, R0, RZ, !P0 ;  /* 0x000000ff0000720c */ /* 0x000fc80004702670 */
[----:B------:R-:W-:Y:S01]  /*04d0*/  ISETP.EQ.AND P0, PT, R5, RZ, P0 ;  /* 0x000000ff0500720c */ /* 0x000fe20000702270 */
[----:B------:R-:W0:Y:S02]  /*04e0*/  FENCE.VIEW.ASYNC.S ;  /* 0x00000000000073c6 */ /* 0x000e240000000000 */
[----:B0-----:R0:W3:Y:S01]  /*04f0*/  @!UP0 SYNCS.EXCH.64 URZ, [UR6+0x30], UR4 ;  /* 0x00003004063f85b2 */ /* 0x0010e20008000100 */
[----:B------:R-:W-:Y:S02]  /*0500*/  MOV R5, RZ ;  /* 0x000000ff00057202 */ /* 0x000fe40000000f00 */
[----:B------:R-:W-:Y:S01]  /*0510*/  SEL R19, RZ, 0x1, !P0 ;  /* 0x00000001ff137807 */ /* 0x000fe20004000000 */
[----:B-1----:R-:W-:-:S03]  /*0520*/  @!P3 IMAD.WIDE.U32 R2, R11, R6, R4 ;  /* 0x000000060b02b225 */ /* 0x002fc600078e0004 */
[----:B------:R-:W-:Y:S01]  /*0530*/  SEL R19, R19, 0x2, P1 ;  /* 0x0000000213137807 */ /* 0x000fe20000800000 */
[----:B------:R-:W-:Y:S02]  /*0540*/  @!P3 IMAD.MOV.U32 R12, RZ, RZ, R2 ;  /* 0x000000ffff0cb224 */ /* 0x000fe400078e0002 */
[----:B------:R-:W-:-:S03]  /*0550*/  @!P3 IMAD.MOV.U32 R18, RZ, RZ, R3 ;  /* 0x000000ffff12b224 */ /* 0x000fc600078e0003 */
[----:B------:R0:W-:Y:S01]  /*0560*/  STL [R1+0x604], R12 ;  /* 0x0006040c01007387 */ /* 0x0001e20000100800 */
[----:B------:R0:W3:Y:S01]  /*0570*/  @!UP1 SYNCS.EXCH.64 URZ, [UR6+0x38], UR4 ;  /* 0x00003804063f95b2 */ /* 0x0000e20008000100 */
[----:B------:R-:W-:Y:S02]  /*0580*/  NOP ;  /* 0x0000000000007918 */ /* 0x000fe40000000000 */
[----:B------:R0:W-:Y:S01]  /*0590*/  STL [R1+0x600], R18 ;  /* 0x0006001201007387 */ /* 0x0001e20000100800 */
[----:B---34-:R-:W-:Y:S06]  /*05a0*/  BAR.SYNC.DEFER_BLOCKING 0x0 ;  /* 0x0000000000007b1d */ /* 0x018fec0000010000 */
[----:B------:R-:W-:Y:S05]  /*05b0*/  @!P2 BRA `(.L_x_3) ;  /* 0x000003600094a947 */ /* 0x000fea0003800000 */
[----:B------:R-:W-:-:S13]  /*05c0*/  ISETP.GT.U32.AND P0, PT, R7, 0x1, PT ;  /* 0x000000010700780c */ /* 0x000fda0003f04070 */
[----:B0-----:R-:W-:Y:S05]  /*05d0*/  @P0 EXIT ;  /* 0x000000000000094d */ /* 0x001fea0003800000 */
[----:B------:R-:W-:Y:S01]  /*05e0*/  ULDC.64 UR4, c[0x0][0x650] ;  /* 0x0001940000047ab9 */ /* 0x000fe20000000a00 */
[----:B------:R-:W-:Y:S01]  /*05f0*/  PRMT R0, RZ, 0x7610, R0 ;  /* 0x00007610ff007816 */ /* 0x000fe20000000000 */
[----:B------:R-:W-:Y:S01]  /*0600*/  IMAD.MOV.U32 R23, RZ, RZ, -0x1 ;  /* 0xffffffffff177424 */ /* 0x000fe200078e00ff */
[----:B------:R-:W-:Y:S01]  /*0610*/  ISETP.GE.U32.AND P0, PT, R12, UR4, PT ;  /* 0x000000040c007c0c */ /* 0x000fe2000bf06070 */
[----:B------:R-:W-:Y:S01]  /*0620*/  IMAD.MOV.U32 R22, RZ, RZ, -0x1 ;  /* 0xffffffffff167424 */ /* 0x000fe200078e00ff */
[----:B------:R-:W-:Y:S02]  /*0630*/  MOV R152, 0xffffffff ;  /* 0xffffffff00987802 */ /* 0x000fe40000000f00 */
[----:B------:R-:W-:-:S13]  /*0640*/  ISETP.GE.U32.AND.EX P0, PT, R18, UR5, PT, P0 ;  /* 0x0000000512007c0c */ /* 0x000fda000bf06100 */
[----:B------:R-:W-:Y:S05]  /*0650*/  @P0 BRA `(.L_x_4) ;  /* 0x0000000400600947 */ /* 0x000fea0003800000 */
[----:B------:R-:W0:Y:S01]  /*0660*/  LDC.64 R14, c[0x0][0x628] ;  /* 0x00018a00ff0e7b82 */ /* 0x000e220000000a00 */
[----:B------:R-:W-:Y:S01]  /*0670*/  MOV R2, R12 ;  /* 0x0000000c00027202 */ /* 0x000fe20000000f00 */
[----:B------:R-:W-:-:S06]  /*0680*/  IMAD.MOV.U32 R3, RZ, RZ, R18 ;  /* 0x000000ffff037224 */ /* 0x000fcc00078e0012 */
[----:B------:R-:W1:Y:S08]  /*0690*/  LDC R0, c[0x0][0x630] ;  /* 0x00018c00ff007b82 */ /* 0x000e700000000800 */
[----:B------:R-:W2:Y:S01]  /*06a0*/  LDC.64 R16, c[0x0][0x620] ;  /* 0x00018800ff107b82 */ /* 0x000ea20000000a00 */
[----:B0-----:R-:W-:-:S04]  /*06b0*/  ISETP.NE.U32.AND P0, PT, R14, RZ, PT ;  /* 0x000000ff0e00720c */ /* 0x001fc80003f05070 */
[----:B------:R-:W-:-:S13]  /*06c0*/  ISETP.NE.AND.EX P0, PT, R15, RZ, PT, P0 ;  /* 0x000000ff0f00720c */ /* 0x000fda0003f05300 */
[----:B-12---:R-:W-:Y:S05]  /*06d0*/  @!P0 BRA `(.L_x_5) ;  /* 0x0000000000288947 */ /* 0x006fea0003800000 */
[----:B------:R-:W0:Y:S02]  /*06e0*/  LDC R7, c[0x0][0x634] ;  /* 0x00018d00ff077b82 */ /* 0x000e240000000800 */
[----:B0-----:R-:W-:-:S05]  /*06f0*/  IADD3 R7, P0, R12, R7, RZ ;  /* 0x000000070c077210 */ /* 0x001fca0007f1e0ff */
[----:B------:R-:W-:-:S04]  /*0700*/  IMAD.X R13, RZ, RZ, R18, P0 ;  /* 0x000000ffff0d7224 */ /* 0x000fc800000e0612 */
[----:B------:R-:W-:-:S04]  /*0710*/  IMAD.WIDE.U32 R2, R13, R14, RZ ;  /* 0x0000000e0d027225 */ /* 0x000fc800078e00ff */
[----:B------:R-:W-:-:S04]  /*0720*/  IMAD.WIDE.U32 R8, P0, R7, R15, R2 ;  /* 0x0000000f07087225 */ /* 0x000fc80007800002 */
[----:B------:R-:W-:Y:S01]  /*0730*/  IMAD.WIDE.U32 R2, R7, R14, RZ ;  /* 0x0000000e07027225 */ /* 0x000fe200078e00ff */
[----:B------:R-:W-:-:S03]  /*0740*/  IADD3.X R11, RZ, RZ, RZ, P0, !PT ;  /* 0x000000ffff0b7210 */ /* 0x000fc600007fe4ff */
[----:B------:R-:W-:Y:S01]  /*0750*/  IMAD.MOV.U32 R10, RZ, RZ, R9 ;  /* 0x000000ffff0a7224 */ /* 0x000fe200078e0009 */
[----:B------:R-:W-:-:S05]  /*0760*/  IADD3 RZ, P0, R3, R8, RZ ;  /* 0x0000000803ff7210 */ /* 0x000fca0007f1e0ff */
[----:B------:R-:W-:-:S08]  /*0770*/  IMAD.WIDE.U32.X R2, R13, R15, R10, P0 ;  /* 0x0000000f0d027225 */ /* 0x000fd000000e040a */
.L_x_5:
[-CC-:B------:R-:W-:Y:S01]  /*0780*/  SHF.R.U64 R22, R2, R0.reuse, R3.reuse ;  /* 0x0000000002167219 */ /* 0x180fe20000001203 */
[----:B------:R-:W0:Y:S01]  /*0790*/  LDC.64 R20, c[0x0][0x640] ;  /* 0x00019000ff147b82 */ /* 0x000e220000000a00 */
[----:B------:R-:W-:Y:S01]  /*07a0*/  SHF.R.U32.HI R2, RZ, R0, R3 ;  /* 0x00000000ff027219 */ /* 0x000fe20000011603 */
[----:B------:R-:W-:Y:S01]  /*07b0*/  ULDC UR4, c[0x0][0x150] ;  /* 0x0000540000047ab9 */ /* 0x000fe20000000800 */
[----:B------:R-:W-:Y:S01]  /*07c0*/  I2FP.F32.U32 R0, R4 ;  /* 0x0000000400007245 */ /* 0x000fe20000201000 */
[----:B------:R-:W-:Y:S01]  /*07d0*/  IMAD.MOV.U32 R3, RZ, RZ, R18 ;  /* 0x000000ffff037224 */ /* 0x000fe200078e0012 */
[----:B------:R-:W-:-:S03]  /*07e0*/  IADD3 R7, P0, RZ, -R22, RZ ;  /* 0x80000016ff077210 */ /* 0x000fc60007f1e0ff */
[----:B------:R-:W1:Y:S01]  /*07f0*/  LDC R10, c[0x0][0x618] ;  /* 0x00018600ff0a7b82 */ /* 0x000e620000000800 */
[----:B------:R-:W-:Y:S01]  /*0800*/  FMUL R0, R0, UR4 ;  /* 0x0000000400007c20 */ /* 0x000fe20008400000 */
[----:B------:R-:W-:Y:S01]  /*0810*/  IMAD.X R9, RZ, RZ, ~R2, P0 ;  /* 0x000000ffff097224 */ /* 0x000fe200000e0e02 */
[----:B------:R-:W-:Y:S01]  /*0820*/  MOV R2, R12 ;  /* 0x0000000c00027202 */ /* 0x000fe20000000f00 */
[----:B------:R-:W-:Y:S02]  /*0830*/  ULDC UR4, c[0x0][0x154] ;  /* 0x0000550000047ab9 */ /* 0x000fe40000000800 */
[-C--:B------:R-:W-:Y:S01]  /*0840*/  IMAD R8, R9, R16.reuse, RZ ;  /* 0x0000001009087224 */ /* 0x080fe200078e02ff */
[----:B------:R-:W2:Y:S01]  /*0850*/  F2I.U32.TRUNC.NTZ R0, R0 ;  /* 0x0000000000007305 */ /* 0x000ea2000020f000 */
[----:B------:R-:W3:Y:S01]  /*0860*/  LDC R5, c[0x0][0x144] ;  /* 0x00005100ff057b82 */ /* 0x000ee20000000800 */
[----:B------:R-:W-:-:S04]  /*0870*/  IMAD.WIDE.U32 R2, R7, R16, R2 ;  /* 0x0000001007027225 */ /* 0x000fc800078e0002 */
[----:B------:R-:W-:Y:S02]  /*0880*/  IMAD R7, R7, R17, R8 ;  /* 0x0000001107077224 */ /* 0x000fe400078e0208 */
[----:B------:R-:W-:Y:S01]  /*0890*/  IMAD.MOV.U32 R8, RZ, RZ, 0x1 ;  /* 0x00000001ff087424 */ /* 0x000fe200078e00ff */
[----:B------:R-:W4:Y:S01]  /*08a0*/  LDC R14, c[0x0][0x608] ;  /* 0x00018200ff0e7b82 */ /* 0x000f220000000800 */
[----:B------:R-:W-:Y:S01]  /*08b0*/  IMAD.IADD R7, R3, 0x1, R7 ;  /* 0x0000000103077824 */ /* 0x000fe200078e0207 */
[----:B0-----:R-:W-:Y:S02]  /*08c0*/  ISETP.NE.U32.AND P0, PT, R20, RZ, PT ;  /* 0x000000ff1400720c */ /* 0x001fe40003f05070 */
[----:B--2---:R-:W-:-:S04]  /*08d0*/  IADD3 R3, -R0, RZ, RZ ;  /* 0x000000ff00037210 */ /* 0x004fc80007ffe1ff */
[----:B------:R-:W0:Y:S01]  /*08e0*/  LDC R9, c[0x0][0x658] ;  /* 0x00019600ff097b82 */ /* 0x000e220000000800 */
[--C-:B-1----:R-:W-:Y:S02]  /*08f0*/  SHF.R.U64 R12, R2, R10, R7.reuse ;  /* 0x0000000a020c7219 */ /* 0x102fe40000001207 */
[----:B------:R-:W-:Y:S02]  /*0900*/  I2FP.F32.U32 R2, R6 ;  /* 0x0000000600027245 */ /* 0x000fe40000201000 */
[----:B------:R-:W-:Y:S02]  /*0910*/  ISETP.NE.AND.EX P0, PT, R21, RZ, PT, P0 ;  /* 0x000000ff1500720c */ /* 0x000fe40003f05300 */
[----:B------:R-:W-:Y:S01]  /*0920*/  SHF.R.U32.HI R7, RZ, R10, R7 ;  /* 0x0000000aff077219 */ /* 0x000fe20000011607 */
[----:B------:R-:W1:Y:S01]  /*0930*/  LDC R13, c[0x0][0x148] ;  /* 0x00005200ff0d7b82 */ /* 0x000e620000000800 */
[----:B---3--:R-:W-:Y:S02]  /*0940*/  IMAD R0, R5, R3, R4 ;  /* 0x0000000305007224 */ /* 0x008fe400078e0204 */
[----:B------:R-:W-:Y:S01]  /*0950*/  FMUL R3, R2, UR4 ;  /* 0x0000000402037c20 */ /* 0x000fe20008400000 */
[----:B------:R-:W-:-:S03]  /*0960*/  IMAD.MOV.U32 R2, RZ, RZ, -0x1 ;  /* 0xffffffffff027424 */ /* 0x000fc600078e00ff */
[----:B------:R2:W3:Y:S01]  /*0970*/  F2I.U32.TRUNC.NTZ R11, R3 ;  /* 0x00000003000b7305 */ /* 0x0004e2000020f000 */
[----:B------:R-:W1:Y:S01]  /*0980*/  LDC R17, c[0x0][0x600] ;  /* 0x00018000ff117b82 */ /* 0x000e620000000800 */
[-CC-:B----4-:R-:W-:Y:S02]  /*0990*/  SHF.R.U64 R25, R12, R14.reuse, R7.reuse ;  /* 0x0000000e0c197219 */ /* 0x190fe40000001207 */
[----:B------:R-:W-:-:S05]  /*09a0*/  SHF.R.U32.HI R4, RZ, R14, R7 ;  /* 0x0000000eff047219 */ /* 0x000fca0000011607 */
[----:B------:R-:W4:Y:S01]  /*09b0*/  LDC R16, c[0x0][0x648] ;  /* 0x00019200ff107b82 */ /* 0x000f220000000800 */
[-CC-:B0-----:R-:W-:Y:S02]  /*09c0*/  SHF.R.U64 R14, R25, R9.reuse, R4.reuse ;  /* 0x00000009190e7219 */ /* 0x181fe40000001204 */
[-C--:B------:R-:W-:Y:S02]  /*09d0*/  SHF.L.U32 R2, R2, R9.reuse, RZ ;  /* 0x0000000902027219 */ /* 0x080fe400000006ff */
[-C--:B------:R-:W-:Y:S02]  /*09e0*/  SHF.R.U32.HI R4, RZ, R9.reuse, R4 ;  /* 0x00000009ff047219 */ /* 0x080fe40000011604 */
[----:B------:R-:W-:Y:S01]  /*09f0*/  LOP3.LUT R10, RZ, R2, RZ, 0x33, !PT ;  /* 0x00000002ff0a7212 */ /* 0x000fe200078e33ff */
[----:B------:R-:W0:Y:S01]  /*0a00*/  LDC R23, c[0x0][0x638] ;  /* 0x00018e00ff177b82 */ /* 0x000e220000000800 */
[----:B------:R-:W-:Y:S01]  /*0a10*/  SHF.L.U32 R7, R8, R9, RZ ;  /* 0x0000000908077219 */ /* 0x000fe200000006ff */
[----:B--2---:R-:W-:Y:S01]  /*0a20*/  IMAD.MOV.U32 R3, RZ, RZ, R4 ;  /* 0x000000ffff037224 */ /* 0x004fe200078e0004 */
[----:B------:R-:W-:-:S05]  /*0a30*/  MOV R2, R14 ;  /* 0x0000000e00027202 */ /* 0x000fca0000000f00 */
[----:B------:R-:W2:Y:S01]  /*0a40*/  LDC R152, c[0x0][0x610] ;  /* 0x00018400ff987b82 */ /* 0x000ea20000000800 */
[----:B---3--:R-:W-:Y:S05]  /*0a50*/  @!P0 BRA `(.L_x_6) ;  /* 0x0000000000288947 */ /* 0x008fea0003800000 */
[----:B------:R-:W3:Y:S02]  /*0a60*/  LDC R9, c[0x0][0x64c] ;  /* 0x00019300ff097b82 */ /* 0x000ee40000000800 */
[----:B---3--:R-:W-:-:S05]  /*0a70*/  IADD3 R9, P0, R14, R9, RZ ;  /* 0x000000090e097210 */ /* 0x008fca0007f1e0ff */
        /* <DEDUP_REMOVED lines=8> */
.L_x_6:
[----:B----4-:R-:W-:Y:S01]  /*0b00*/  SHF.R.U64 R2, R2, R16, R3 ;  /* 0x0000001002027219 */ /* 0x010fe20000001203 */
[----:B------:R-:W-:Y:S01]  /*0b10*/  IMAD.MOV R11, RZ, RZ, -R11 ;  /* 0x000000ffff0b7224 */ /* 0x000fe200078e0a0b */
[----:B------:R-:W-:Y:S02]  /*0b20*/  LOP3.LUT R10, R25, R10, RZ, 0xc0, !PT ;  /* 0x0000000a190a7212 */ /* 0x000fe400078ec0ff */
[----:B-1----:R-:W-:Y:S01]  /*0b30*/  IADD3 R3, R17, -0x1, RZ ;  /* 0xffffffff11037810 */ /* 0x002fe20007ffe0ff */
[----:B------:R-:W-:Y:S02]  /*0b40*/  IMAD.MOV R4, RZ, RZ, -R2 ;  /* 0x000000ffff047224 */ /* 0x000fe400078e0a02 */
[----:B------:R-:W-:Y:S01]  /*0b50*/  IMAD R7, R7, R2, R10 ;  /* 0x0000000207077224 */ /* 0x000fe200078e020a */
[----:B------:R-:W-:Y:S01]  /*0b60*/  LOP3.LUT R3, R12, R3, RZ, 0xc0, !PT ;  /* 0x000000030c037212 */ /* 0x000fe200078ec0ff */
[----:B------:R-:W-:Y:S02]  /*0b70*/  @P3 IMAD R0, R13, R11, R6 ;  /* 0x0000000b0d003224 */ /* 0x000fe400078e0206 */
[----:B0-----:R-:W-:-:S02]  /*0b80*/  IMAD R2, R4, R23, R14 ;  /* 0x0000001704027224 */ /* 0x001fc400078e020e */
[----:B--2---:R-:W-:Y:S02]  /*0b90*/  IMAD R152, R7, R152, R0 ;  /* 0x0000009807987224 */ /* 0x004fe400078e0200 */
[----:B------:R-:W-:Y:S02]  /*0ba0*/  IMAD R3, R2, R17, R3 ;  /* 0x0000001102037224 */ /* 0x000fe400078e0203 */
[----:B------:R-:W-:-:S03]  /*0bb0*/  IMAD.MOV.U32 R0, RZ, RZ, 0x1 ;  /* 0x00000001ff007424 */ /* 0x000fc600078e00ff */
[----:B------:R-:W-:Y:S02]  /*0bc0*/  SEL R23, R3, R152, !P3 ;  /* 0x0000009803177207 */ /* 0x000fe40005800000 */
[----:B------:R-:W-:-:S07]  /*0bd0*/  SEL R152, R152, R3, !P3 ;  /* 0x0000000398987207 */ /* 0x000fce0005800000 */
.L_x_4:
[----:B------:R-:W-:-:S08]  /*0be0*/  NOP ;  /* 0x0000000000007918 */ /* 0x000fd00000000000 */
[----:B------:R-:W0:Y:S02]  /*0bf0*/  USETMAXREG.TRY_ALLOC.CTAPOOL UP0, 0xf0 ;  /* 0x000000f0000079c8 */ /* 0x000e240008000600 */
[----:B0-----:R-:W-:-:S13]  /*0c00*/  PLOP3.LUT P0, PT, PT, PT, UP0, 0x80, 0x0 ;  /* 0x000000000000781c */ /* 0x001fda0003f0f008 */
[----:B------:R-:W-:Y:S05]  /*0c10*/  @!P0 BRA `(.L_x_4) ;  /* 0xfffffffc00f08947 */ /* 0x000fea000383ffff */
[----:B------:R-:W-:Y:S01]  /*0c20*/  ULDC.64 UR4, c[0x0][0x598] ;  /* 0x0001660000047ab9 */ /* 0x000fe20000000a00 */
[----:B------:R-:W-:Y:S01]  /*0c30*/  ULDC.64 UR36, c[0x0][0x208] ;  /* 0x0000820000247ab9 */ /* 0x000fe20000000a00 */
[----:B------:R-:W-:-:S04]  /*0c40*/  ISETP.NE.U32.AND P0, PT, RZ, UR4, PT ;  /* 0x00000004ff007c0c */ /* 0x000fc8000bf05070 */
[----:B------:R-:W-:-:S13]  /*0c50*/  ISETP.NE.AND.EX P0, PT, RZ, UR5, PT, P0 ;  /* 0x00000005ff007c0c */ /* 0x000fda000bf05300 */
[----:B------:R-:W-:Y:S05]  /*0c60*/  @!P0 BRA `(.L_x_7) ;  /* 0x00000000001c8947 */ /* 0x000fea0003800000 */
[----:B------:R-:W0:Y:S02]  /*0c70*/  LDC.64 R2, c[0x0][0x598] ;  /* 0x00016600ff027b82 */ /* 0x000e240000000a00 */
[----:B0-----:R-:W2:Y:S02]  /*0c80*/  LDG.E.64 R2, desc[UR36][R2.64] ;  /* 0x0000002402027981 */ /* 0x001ea4000c1e1b00 */
[----:B--2---:R-:W-:-:S04]  /*0c90*/  ISETP.NE.U32.AND P0, PT, R2, RZ, PT ;  /* 0x000000ff0200720c */ /* 0x004fc80003f05070 */
[----:B------:R-:W-:-:S13]  /*0ca0*/  ISETP.NE.AND.EX P0, PT, R3, RZ, PT, P0 ;  /* 0x000000ff0300720c */ /* 0x000fda0003f05300 */
[----:B------:R-:W-:Y:S05]  /*0cb0*/  @!P0 BRA `(.L_x_7) ;  /* 0x0000000000088947 */ /* 0x000fea0003800000 */
[----:B------:R0:W5:Y:S01]  /*0cc0*/  LD.E R17, desc[UR36][R2.64] ;  /* 0x0000002402117980 */ /* 0x000162000c101900 */
[----:B------:R-:W-:Y:S05]  /*0cd0*/  BRA `(.L_x_8) ;  /* 0x0000000000247947 */ /* 0x000fea0003800000 */
.L_x_7:
[----:B------:R-:W-:Y:S02]  /*0ce0*/  ULDC.64 UR4, c[0x0][0x588] ;  /* 0x0001620000047ab9 */ /* 0x000fe40000000a00 */
[----:B------:R-:W-:-:S04]  /*0cf0*/  ISETP.NE.U32.AND P0, PT, RZ, UR4, PT ;  /* 0x00000004ff007c0c */ /* 0x000fc8000bf05070 */
[----:B------:R-:W-:-:S13]  /*0d00*/  ISETP.NE.AND.EX P0, PT, RZ, UR5, PT, P0 ;  /* 0x00000005ff007c0c */ /* 0x000fda000bf05300 */
[----:B------:R-:W-:Y:S05]  /*0d10*/  @!P0 BRA `(.L_x_9) ;  /* 0x00000000000c8947 */ /* 0x000fea0003800000 */
[----:B------:R-:W0:Y:S02]  /*0d20*/  LDC.64 R2, c[0x0][0x588] ;  /* 0x00016200ff027b82 */ /* 0x000e240000000a00 */
[----:B0-----:R1:W5:Y:S01]  /*0d30*/  LDG.E R17, desc[UR36][R2.64] ;  /* 0x0000002402117981 */ /* 0x001362000c1e1900 */
[----:B------:R-:W-:Y:S05]  /*0d40*/  BRA `(.L_x_8) ;  /* 0x0000000000087947 */ /* 0x000fea0003800000 */
.L_x_9:
[----:B------:R-:W-:Y:S02]  /*0d50*/  ULDC UR4, c[0x0][0x580] ;  /* 0x0001600000047ab9 */ /* 0x000fe40000000800 */
[----:B------:R-:W-:-:S07]  /*0d60*/  MOV R17, UR4 ;  /* 0x0000000400117c02 */ /* 0x000fce0008000f00 */
.L_x_8:
[----:B------:R-:W-:Y:S02]  /*0d70*/  ULDC.64 UR4, c[0x0][0x5a0] ;  /* 0x0001680000047ab9 */ /* 0x000fe40000000a00 */
[----:B------:R-:W-:-:S04]  /*0d80*/  ISETP.NE.U32.AND P0, PT, RZ, UR4, PT ;  /* 0x00000004ff007c0c */ /* 0x000fc8000bf05070 */
[----:B------:R-:W-:-:S13]  /*0d90*/  ISETP.NE.AND.EX P0, PT, RZ, UR5, PT, P0 ;  /* 0x00000005ff007c0c */ /* 0x000fda000bf05300 */
[----:B------:R-:W-:Y:S05]  /*0da0*/  @!P0 BRA `(.L_x_10) ;  /* 0x00000000001c8947 */ /* 0x000fea0003800000 */
[----:B01----:R-:W0:Y:S02]  /*0db0*/  LDC.64 R2, c[0x0][0x5a0] ;  /* 0x00016800ff027b82 */ /* 0x003e240000000a00 */
[----:B0-----:R-:W2:Y:S02]  /*0dc0*/  LDG.E.64 R2, desc[UR36][R2.64] ;  /* 0x0000002402027981 */ /* 0x001ea4000c1e1b00 */
[----:B--2---:R-:W-:-:S04]  /*0dd0*/  ISETP.NE.U32.AND P0, PT, R2, RZ, PT ;  /* 0x000000ff0200720c */ /* 0x004fc80003f05070 */
[----:B------:R-:W-:-:S13]  /*0de0*/  ISETP.NE.AND.EX P0, PT, R3, RZ, PT, P0 ;  /* 0x000000ff0300720c */ /* 0x000fda0003f05300 */
[----:B------:R-:W-:Y:S05]  /*0df0*/  @!P0 BRA `(.L_x_10) ;  /* 0x0000000000088947 */ /* 0x000fea0003800000 */
[----:B------:R0:W5:Y:S01]  /*0e00*/  LD.E R18, desc[UR36][R2.64] ;  /* 0x0000002402127980 */ /* 0x000162000c101900 */
[----:B------:R-:W-:Y:S05]  /*0e10*/  BRA `(.L_x_11) ;  /* 0x0000000000247947 */ /* 0x000fea0003800000 */
.L_x_10:
[----:B------:R-:W-:Y:S02]  /*0e20*/  ULDC.64 UR4, c[0x0][0x590] ;  /* 0x0001640000047ab9 */ /* 0x000fe40000000a00 */
[----:B------:R-:W-:-:S04]  /*0e30*/  ISETP.NE.U32.AND P0, PT, RZ, UR4, PT ;  /* 0x00000004ff007c0c */ /* 0x000fc8000bf05070 */
[----:B------:R-:W-:-:S13]  /*0e40*/  ISETP.NE.AND.EX P0, PT, RZ, UR5, PT, P0 ;  /* 0x00000005ff007c0c */ /* 0x000fda000bf05300 */
[----:B------:R-:W-:Y:S05]  /*0e50*/  @!P0 BRA `(.L_x_12) ;  /* 0x00000000000c8947 */ /* 0x000fea0003800000 */
[----:B01----:R-:W0:Y:S02]  /*0e60*/  LDC.64 R2, c[0x0][0x590] ;  /* 0x00016400ff027b82 */ /* 0x003e240000000a00 */
[----:B0-----:R1:W5:Y:S01]  /*0e70*/  LDG.E R18, desc[UR36][R2.64] ;  /* 0x0000002402127981 */ /* 0x001362000c1e1900 */
[----:B------:R-:W-:Y:S05]  /*0e80*/  BRA `(.L_x_11) ;  /* 0x0000000000087947 */ /* 0x000fea0003800000 */
.L_x_12:
[----:B------:R-:W-:Y:S02]  /*0e90*/  ULDC UR4, c[0x0][0x584] ;  /* 0x0001610000047ab9 */ /* 0x000fe40000000800 */
[----:B------:R-:W-:-:S07]  /*0ea0*/  IMAD.U32 R18, RZ, RZ, UR4 ;  /* 0x00000004ff127e24 */ /* 0x000fce000f8e00ff */
.L_x_11:
[----:B------:R-:W-:-:S13]  /*0eb0*/  LOP3.LUT P0, RZ, R0, 0xff, RZ, 0xc0, !PT ;  /* 0x000000ff00ff7812 */ /* 0x000fda000780c0ff */
[----:B------:R-:W-:Y:S05]  /*0ec0*/  @!P0 EXIT ;  /* 0x000000000000894d */ /* 0x000fea0003800000 */
[----:B------:R-:W-:Y:S01]  /*0ed0*/  ULDC UR4, c[0x0][0x28c] ;  /* 0x0000a30000047ab9 */ /* 0x000fe20000000800 */
[----:B------:R-:W-:Y:S01]  /*0ee0*/  UMOV UR38, URZ ;  /* 0x0000003f00267c82 */ /* 0x000fe20008000000 */
[----:B------:R-:W-:Y:S01]  /*0ef0*/  UIADD3 UR4, UR4, 0x7f, URZ ;  /* 0x0000007f04047890 */ /* 0x000fe2000fffe03f */
[----:B------:R-:W-:-:S03]  /*0f00*/  UMOV UR39, URZ ;  /* 0x0000003f00277c82 */ /* 0x000fc60008000000 */
[----:B------:R-:W-:-:S04]  /*0f10*/  USHF.R.S32.HI UR5, URZ, 0x1f, UR4 ;  /* 0x0000001f3f057899 */ /* 0x000fc80008011404 */
[----:B------:R-:W-:-:S04]  /*0f20*/  ULEA.HI UR5, UR5, UR4, URZ, 0x7 ;  /* 0x0000000405057291 */ /* 0x000fc8000f8f383f */
[----:B------:R-:W-:-:S12]  /*0f30*/  USHF.R.S32.HI UR40, URZ, 0x7, UR5 ;  /* 0x000000073f287899 */ /* 0x000fd80008011405 */
.L_x_1058:
[----:B--2---:R-:W2:Y:S01]  /*0f40*/  S2R R0, SR_TID.X ;  /* 0x0000000000007919 */ /* 0x004ea20000002100 */
[----:B------:R-:W3:Y:S01]  /*0f50*/  S2UR UR7, SR_CgaCtaId ;  /* 0x00000000000779c3 */ /* 0x000ee20000008800 */
[----:B------:R-:W-:Y:S02]  /*0f60*/  UMOV UR6, 0x400 ;  /* 0x0000040000067882 */ /* 0x000fe40000000000 */
[----:B---3--:R-:W-:Y:S01]  /*0f70*/  ULEA UR6, UR7, UR6, 0x18 ;  /* 0x0000000607067291 */ /* 0x008fe2000f8ec03f */
[----:B--2---:R-:W-:-:S04]  /*0f80*/  LOP3.LUT R0, R0, 0x80, RZ, 0xc0, !PT ;  /* 0x0000008000007812 */ /* 0x004fc800078ec0ff */
[----:B------:R-:W-:-:S06]  /*0f90*/  SHF.R.U32.HI R0, RZ, 0x7, R0 ;  /* 0x00000007ff007819 */ /* 0x000fcc0000011600 */
[----:B------:R-:W2:Y:S02]  /*0fa0*/  SHFL.IDX PT, R0, R0, RZ, 0x1f ;  /* 0x00001fff00007589 */ /* 0x000ea400000e0000 */
[----:B--2---:R-:W-:-:S13]  /*0fb0*/  R2UR UR4, R0 ;  /* 0x00000000000472ca */ /* 0x004fda00000e0000 */
[----:B------:R-:W-:-:S04]  /*0fc0*/  ULEA.HI UR5, UR4, UR4, URZ, 0x1 ;  /* 0x0000000404057291 */ /* 0x000fc8000f8f083f */
[----:B------:R-:W-:-:S04]  /*0fd0*/  ULOP3.LUT UR5, UR5, 0x7fffe, URZ, 0xc0, !UPT ;  /* 0x0007fffe05057892 */ /* 0x000fc8000f8ec03f */
[----:B------:R-:W-:-:S03]  /*0fe0*/  UIADD3 UR5, UR4, -UR5, URZ ;  /* 0x8000000504057290 */ /* 0x000fc6000fffe03f */
[----:B------:R-:W-:Y:S01]  /*0ff0*/  ULDC UR4, c[0x0][0x28c] ;  /* 0x0000a30000047ab9 */ /* 0x000fe20000000800 */
[----:B------:R-:W-:Y:S01]  /*1000*/  ULEA UR5, UR5, UR6, 0xd ;  /* 0x0000000605057291 */ /* 0x000fe2000f8e683f */
[----:B------:R-:W-:-:S03]  /*1010*/  ISETP.LT.AND P0, PT, RZ, UR4, PT ;  /* 0x00000004ff007c0c */ /* 0x000fc6000bf01270 */
[----:B------:R-:W-:-:S04]  /*1020*/  UIADD3 UR5, UR5, 0x100, URZ ;  /* 0x0000010005057890 */ /* 0x000fc8000fffe03f */
[----:B------:R-:W-:-:S04]  /*1030*/  USHF.R.U32.HI UR5, URZ, 0x4, UR5 ;  /* 0x000000043f057899 */ /* 0x000fc80008011605 */
[----:B------:R-:W-:-:S04]  /*1040*/  ULOP3.LUT UR5, UR5, 0x3fff, URZ, 0xc0, !UPT ;  /* 0x00003fff05057892 */ /* 0x000fc8000f8ec03f */
[----:B------:R-:W-:Y:S01]  /*1050*/  ULOP3.LUT UR41, UR5, 0x10000, URZ, 0xfc, !UPT ;  /* 0x0001000005297892 */ /* 0x000fe2000f8efc3f */
[----:B-1----:R-:W-:Y:S11]  /*1060*/  @P0 BRA `(.L_x_13) ;  /* 0x0000000000400947 */ /* 0x002ff60003800000 */
[----:B------:R-:W-:Y:S01]  /*1070*/  MOV R0, 0x0 ;  /* 0x0000000000007802 */ /* 0x000fe20000000f00 */
[----:B------:R-:W-:Y:S01]  /*1080*/  ULDC.64 UR4, c[0x4][0x68] ;  /* 0x01001a0000047ab9 */ /* 0x000fe20000000a00 */
[----:B------:R-:W-:Y:S01]  /*1090*/  ULDC.64 UR6, c[0x4][0x8] ;  /* 0x0100020000067ab9 */ /* 0x000fe20000000a00 */
[----:B------:R-:W-:Y:S01]  /*10a0*/  IMAD.U32 R4, RZ, RZ, UR4 ;  /* 0x00000004ff047e24 */ /* 0x000fe2000f8e00ff */
[----:B01----:R0:W1:Y:S01]  /*10b0*/  LDC.64 R2, c[0x4][R0] ;  /* 0x0100000000027b82 */ /* 0x0030620000000a00 */
[----:B------:R-:W-:Y:S01]  /*10c0*/  MOV R5, UR5 ;  /* 0x0000000500057c02 */ /* 0x000fe20008000f00 */
[----:B------:R-:W-:Y:S01]  /*10d0*/  ULDC.64 UR4, c[0x4][0x70] ;  /* 0x01001c0000047ab9 */ /* 0x000fe20000000a00 */
[----:B------:R-:W-:Y:S01]  /*10e0*/  MOV R10, UR6 ;  /* 0x00000006000a7c02 */ /* 0x000fe20008000f00 */
[----:B------:R-:W-:Y:S01]  /*10f0*/  IMAD.U32 R6, RZ, RZ, UR4 ;  /* 0x00000004ff067e24 */ /* 0x000fe2000f8e00ff */
[----:B------:R-:W-:Y:S01]  /*1100*/  MOV R12, 0x1 ;  /* 0x00000001000c7802 */ /* 0x000fe20000000f00 */
[----:B------:R-:W-:-:S02]  /*1110*/  IMAD.U32 R7, RZ, RZ, UR5 ;  /* 0x00000005ff077e24 */ /* 0x000fc4000f8e00ff */
[----:B------:R-:W-:Y:S02]  /*1120*/  IMAD.U32 R11, RZ, RZ, UR7 ;  /* 0x00000007ff0b7e24 */ /* 0x000fe4000f8e00ff */
[----:B------:R-:W-:Y:S02]  /*1130*/  IMAD.MOV.U32 R8, RZ, RZ, 0x1e1 ;  /* 0x000001e1ff087424 */ /* 0x000fe400078e00ff */
[----:B0-----:R-:W-:-:S07]  /*1140*/  IMAD.MOV.U32 R13, RZ, RZ, RZ ;  /* 0x000000ffff0d7224 */ /* 0x001fce00078e00ff */
[----:B------:R-:W-:-:S07]  /*1150*/  LEPC R20, `(.L_x_13) ;  /* 0x000000001014794e */ /* 0x000fce0000000000 */
[----:B-1---5:R-:W-:Y:S05]  /*1160*/  CALL.ABS.NOINC R2 ;  /* 0x0000000002007343 */ /* 0x022fea0003c00000 */
.L_x_13:
[----:B------:R-:W-:-:S04]  /*1170*/  LOP3.LUT R0, R19, 0x1, RZ, 0xfc, !PT ;  /* 0x0000000113007812 */ /* 0x000fc800078efcff */
[----:B------:R-:W-:-:S13]  /*1180*/  ISETP.NE.AND P0, PT, R0, 0x3, PT ;  /* 0x000000030000780c */ /* 0x000fda0003f05270 */
[----:B------:R-:W-:Y:S05]  /*1190*/  @!P0 BRA `(.L_x_14) ;  /* 0x0000000000048947 */ /* 0x000fea0003800000 */
[----:B------:R-:W-:Y:S01]  /*11a0*/  BPT.TRAP 0x1 ;  /* 0x000000040000795c */ /* 0x000fe20000300000 */
.L_x_14:
[----:B------:R-:W2:Y:S01]  /*11b0*/  S2UR UR5, SR_CgaCtaId ;  /* 0x00000000000579c3 */ /* 0x000ea20000008800 */
[----:B------:R-:W-:Y:S01]  /*11c0*/  UMOV UR4, 0x400 ;  /* 0x0000040000047882 */ /* 0x000fe20000000000 */
[----:B01----:R-:W-:Y:S01]  /*11d0*/  IMAD.U32 R3, RZ, RZ, UR39 ;  /* 0x00000027ff037e24 */ /* 0x003fe2000f8e00ff */
[----:B------:R-:W-:-:S04]  /*11e0*/  MOV R2, UR38 ;  /* 0x0000002600027c02 */ /* 0x000fc80008000f00 */
[----:B------:R-:W-:Y:S01]  /*11f0*/  SHF.L.U32 R2, R2, 0x1f, RZ ;  /* 0x0000001f02027819 */ /* 0x000fe200000006ff */
[----:B--2---:R-:W-:-:S06]  /*1200*/  ULEA UR4, UR5, UR4, 0x18 ;  /* 0x0000000405047291 */ /* 0x004fcc000f8ec03f */
[----:B------:R-:W-:-:S04]  /*1210*/  IMAD.U32 R0, RZ, RZ, UR4 ;  /* 0x00000004ff007e24 */ /* 0x000fc8000f8e00ff */
[----:B------:R-:W-:-:S04]  /*1220*/  IMAD R3, R3, 0x8, R0 ;  /* 0x0000000803037824 */ /* 0x000fc800078e0200 */
[----:B------:R0:W1:Y:S01]  /*1230*/  SYNCS.PHASECHK.TRANS64.TRYWAIT P1, [R3+URZ], R2 ;  /* 0x00000002030075a7 */ /* 0x000062000802017f */
[----:B------:R-:W-:Y:S05]  /*1240*/  @!P0 BRA `(.L_x_15) ;  /* 0x0000000000048947 */ /* 0x000fea0003800000 */
[----:B------:R-:W-:Y:S01]  /*1250*/  BPT.TRAP 0x1 ;  /* 0x000000040000795c */ /* 0x000fe20000300000 */
.L_x_15:
[----:B-1----:R-:W-:Y:S05]  /*1260*/  @P1 BRA `(.L_x_16) ;  /* 0x0000000000081947 */ /* 0x002fea0003800000 */
[----:B------:R-:W1:Y:S02]  /*1270*/  SYNCS.PHASECHK.TRANS64.TRYWAIT P1, [R3+URZ], R2 ;  /* 0x00000002030075a7 */ /* 0x000e64000802017f */
[----:B-1----:R-:W-:Y:S05]  /*1280*/  @!P1 BRA `(.L_x_17) ;  /* 0x0000036800dc9947 */ /* 0x002fea0003800000 */
.L_x_16:
[----:B------:R-:W-:-:S04]  /*1290*/  UISETP.LT.AND UP0, UPT, UR40, 0x1, UPT ;  /* 0x000000012800788c */ /* 0x000fc8000bf01270 */
[----:B------:R-:W-:-:S06]  /*12a0*/  USEL UR4, UR40, 0x1, UP0 ;  /* 0x0000000128047887 */ /* 0x000fcc0008000000 */
[----:B------:R-:W-:Y:S01]  /*12b0*/  MOV R4, UR4 ;  /* 0x0000000400047c02 */ /* 0x000fe20008000f00 */
[----:B------:R-:W-:Y:S05]  /*12c0*/  WARPSYNC.ALL ;  /* 0x0000000000007948 */ /* 0x000fea0003800000 */
[----:B------:R-:W-:-:S04]  /*12d0*/  IADD3 R4, -R4, UR40, RZ ;  /* 0x0000002804047c10 */ /* 0x000fc8000fffe1ff */
[----:B------:R-:W-:Y:S02]  /*12e0*/  ISETP.GE.AND P1, PT, R4, 0x1, PT ;  /* 0x000000010400780c */ /* 0x000fe40003f26270 */
[----:B------:R-:W-:Y:S01]  /*12f0*/  R2UR UR4, R0 ;  /* 0x00000000000472ca */ /* 0x000fe200000e0000 */
[----:B------:R-:W-:Y:S01]  /*1300*/  ULEA UR8, UR39, UR41, 0xb ;  /* 0x0000002927087291 */ /* 0x000fe2000f8e583f */
[----:B------:R-:W-:Y:S01]  /*1310*/  WARPGROUP.ARRIVE ;  /* 0x00000000000079c5 */ /* 0x000fe20000000000 */
[----:B------:R-:W-:Y:S01]  /*1320*/  UMOV UR9, 0x40000040 ;  /* 0x4000004000097882 */ /* 0x000fe20000000000 */
[----:B------:R-:W-:Y:S01]  /*1330*/  UMOV UR11, 0x40000040 ;  /* 0x40000040000b7882 */ /* 0x000fe20000000000 */
[----:B------:R2:W-:Y:S01]  /*1340*/  STL [R1+0xce0], R152 ;  /* 0x000ce09801007387 */ /* 0x0005e20000100800 */
[----:B------:R-:W-:Y:S01]  /*1350*/  UMOV UR13, UR9 ;  /* 0x00000009000d7c82 */ /* 0x000fe20008000000 */
[----:B------:R-:W-:Y:S01]  /*1360*/  UMOV UR15, 0x40000040 ;  /* 0x40000040000f7882 */ /* 0x000fe20000000000 */
[----:B------:R-:W-:Y:S01]  /*1370*/  UMOV UR12, UR8 ;  /* 0x00000008000c7c82 */ /* 0x000fe20008000000 */
[----:B------:R-:W-:Y:S04]  /*1380*/  STL [R1+0x6d4], R23 ;  /* 0x0006d41701007387 */ /* 0x000fe80000100800 */
[----:B------:R-:W-:Y:S01]  /*1390*/  UIADD3 UR4, UR4, 0x10100, URZ ;  /* 0x0001010004047890 */ /* 0x000fe2000fffe03f */
[----:B------:R-:W-:Y:S03]  /*13a0*/  STL [R1+0x6d0], R22 ;  /* 0x0006d01601007387 */ /* 0x000fe60000100800 */
[----:B------:R-:W-:Y:S01]  /*13b0*/  USHF.R.U32.HI UR4, URZ, 0x4, UR4 ;  /* 0x000000043f047899 */ /* 0x000fe20008011604 */
[----:B------:R-:W-:Y:S03]  /*13c0*/  STL [R1+0x6cc], R19 ;  /* 0x0006cc1301007387 */ /* 0x000fe60000100800 */
[----:B------:R-:W-:Y:S01]  /*13d0*/  ULOP3.LUT UR4, UR4, 0x3fff, URZ, 0xc0, !UPT ;  /* 0x00003fff04047892 */ /* 0x000fe2000f8ec03f */
[----:B-----5:R3:W-:Y:S03]  /*13e0*/  STL [R1+0x6c8], R18 ;  /* 0x0006c81201007387 */ /* 0x0207e60000100800 */
[----:B------:R-:W-:Y:S01]  /*13f0*/  ULOP3.LUT UR4, UR4, 0x10000, URZ, 0xfc, !UPT ;  /* 0x0001000004047892 */ /* 0x000fe2000f8efc3f */
[----:B------:R4:W-:Y:S03]  /*1400*/  STL [R1+0x6c4], R17 ;  /* 0x0006c41101007387 */ /* 0x0009e60000100800 */
[----:B------:R-:W-:Y:S01]  /*1410*/  ULEA UR6, UR39, UR4, 0xc ;  /* 0x0000000427067291 */ /* 0x000fe2000f8e603f */
[----:B------:R4:W-:Y:S03]  /*1420*/  STL [R1+0x6c0], R16 ;  /* 0x0006c01001007387 */ /* 0x0009e60000100800 */
[----:B------:R-:W-:Y:S01]  /*1430*/  UIADD3 UR14, UR6, 0x800, URZ ;  /* 0x00000800060e7890 */ /* 0x000fe2000fffe03f */
[----:B------:R4:W-:Y:S02]  /*1440*/  STL [R1+0x6bc], R4 ;  /* 0x0006bc0401007387 */ /* 0x0009e40000100800 */
[----:B------:R-:W-:-:S02]  /*1450*/  UMOV UR10, UR6 ;  /* 0x00000006000a7c82 */ /* 0x000fc40008000000 */
[----:B------:R-:W-:Y:S01]  /*1460*/  IGMMA.64x256x32.S8.S8 R24, gdesc[UR8], RZ, !UPT, gsb0 ;  /* 0x06600000081879f1 */ /* 0x000fe2000c0410ff */
[----:B------:R4:W-:Y:S02]  /*1470*/  STL [R1+0x6d8], R0 ;  /* 0x0006d80001007387 */ /* 0x0009e40000100800 */
[----:B------:R-:W-:Y:S02]  /*1480*/  WARPGROUP.DEPBAR.LE gsb0, 0x0 ;  /* 0x00008000000079c5 */ /* 0x000fe40000010000 */
[----:B------:R-:W-:Y:S01]  /*1490*/  STL.64 [R1+0x400], R24 ;  /* 0x0004001801007387 */ /* 0x000fe20000100a00 */
[----:B------:R-:W-:Y:S01]  /*14a0*/  IMAD.MOV.U32 R235, RZ, RZ, R45 ;  /* 0x000000ffffeb7224 */ /* 0x000fe200078e002d */
[----:B------:R-:W-:Y:S01]  /*14b0*/  MOV R233, R47 ;  /* 0x0000002f00e97202 */ /* 0x000fe20000000f00 */
[----:B------:R-:W-:Y:S01]  /*14c0*/  IMAD.MOV.U32 R234, RZ, RZ, R46 ;  /* 0x000000ffffea7224 */ /* 0x000fe200078e002e */
        /* <DEDUP_REMOVED lines=26> */
[----:B--2---:R-:W-:Y:S01]  /*1670*/  MOV R152, R68 ;  /* 0x0000004400987202 */ /* 0x004fe20000000f00 */
        /* <DEDUP_REMOVED lines=47> */
[----:B---3--:R-:W-:Y:S01]  /*1970*/  MOV R18, R134 ;  /* 0x0000008600127202 */ /* 0x008fe20000000f00 */
        /* <DEDUP_REMOVED lines=9> */
[----:B01----:R-:W-:Y:S01]  /*1a10*/  MOV R3, R149 ;  /* 0x0000009500037202 */ /* 0x003fe20000000f00 */
[----:B------:R-:W-:Y:S01]  /*1a20*/  IMAD.MOV.U32 R195, RZ, RZ, R111 ;  /* 0x000000ffffc37224 */ /* 0x000fe200078e006f */
[----:B------:R0:W-:Y:S01]  /*1a30*/  STL [R1+0x450], R44 ;  /* 0x0004502c01007387 */ /* 0x0001e20000100800 */
[----:B------:R-:W-:-:S02]  /*1a40*/  IMAD.MOV.U32 R196, RZ, RZ, R112 ;  /* 0x000000ffffc47224 */ /* 0x000fc400078e0070 */
[----:B------:R-:W-:Y:S02]  /*1a50*/  IMAD.MOV.U32 R198, RZ, RZ, R114 ;  /* 0x000000ffffc67224 */ /* 0x000fe400078e0072 */
[----:B------:R-:W-:Y:S02]  /*1a60*/  IMAD.MOV.U32 R199, RZ, RZ, R115 ;  /* 0x000000ffffc77224 */ /* 0x000fe400078e0073 */
[----:B------:R-:W-:Y:S02]  /*1a70*/  IMAD.MOV.U32 R201, RZ, RZ, R117 ;  /* 0x000000ffffc97224 */ /* 0x000fe400078e0075 */
[----:B------:R-:W-:Y:S02]  /*1a80*/  IMAD.MOV.U32 R202, RZ, RZ, R118 ;  /* 0x000000ffffca7224 */ /* 0x000fe400078e0076 */
[----:B------:R-:W-:Y:S02]  /*1a90*/  IMAD.MOV.U32 R204, RZ, RZ, R120 ;  /* 0x000000ffffcc7224 */ /* 0x000fe400078e0078 */
        /* <DEDUP_REMOVED lines=9> */
[----:B----4-:R-:W-:Y:S02]  /*1b30*/  IMAD.MOV.U32 R17, RZ, RZ, R135 ;  /* 0x000000ffff117224 */ /* 0x010fe400078e0087 */
        /* <DEDUP_REMOVED lines=11> */
[----:B0-----:R-:W-:-:S06]  /*1bf0*/  WARPGROUP.ARRIVE ;  /* 0x00000000000079c5 */ /* 0x001fcc0000000000 */
[----:B------:R-:W-:Y:S01]  /*1c00*/  IGMMA.64x256x32.S8.S8 R24, gdesc[UR12], RZ, !UPT, gsb0 ;  /* 0x066000000c1879f1 */ /* 0x000fe2000c0410ff */
[----:B------:R-:W-:Y:S01]  /*1c10*/  UIADD3 UR12, UR8, 0x400, URZ ;  /* 0x00000400080c7890 */ /* 0x000fe2000fffe03f */
[----:B------:R-:W-:Y:S01]  /*1c20*/  UMOV UR13, 0x40000040 ;  /* 0x40000040000d7882 */ /* 0x000fe20000000000 */
[----:B------:R-:W-:Y:S02]  /*1c30*/  WARPGROUP.DEPBAR.LE gsb0, 0x0 ;  /* 0x00008000000079c5 */ /* 0x000fe40000010000 */
[----:B------:R-:W-:Y:S04]  /*1c40*/  STL.64 [R1], R24 ;  /* 0x0000001801007387 */ /* 0x000fe80000100a00 */
[----:B------:R-:W-:Y:S04]  /*1c50*/  STL.64 [R1+0x8], R26 ;  /* 0x0000081a01007387 */ /* 0x000fe80000100a00 */
        /* <DEDUP_REMOVED lines=61> */
[----:B------:R0:W-:Y:S02]  /*2030*/  STL.64 [R1+0x1f8], R150 ;  /* 0x0001f89601007387 */ /* 0x0001e40000100a00 */
[----:B0-----:R-:W-:-:S06]  /*2040*/  WARPGROUP.ARRIVE ;  /* 0x00000000000079c5 */ /* 0x001fcc0000000000 */
[----:B------:R-:W-:Y:S03]  /*2050*/  IGMMA.64x256x32.S8.S8 R24, gdesc[UR12], RZ, !UPT, gsb0 ;  /* 0x066000000c1879f1 */ /* 0x000fe6000c0410ff */
[----:B------:R-:W-:Y:S02]  /*2060*/  WARPGROUP.DEPBAR.LE gsb0, 0x0 ;  /* 0x00008000000079c5 */ /* 0x000fe40000010000 */
        /* <DEDUP_REMOVED lines=63> */
[----:B------:R0:W-:Y:S04]  /*2460*/  STL.64 [R1+0x10e8], R24 ;  /* 0x0010e81801007387 */ /* 0x0001e80000100a00 */
[----:B0-----:R-:W2:Y:S04]  /*2470*/  LDL.LU.64 R24, [R1] ;  /* 0x0000000001187983 */ /* 0x001ea80000300a00 */
[----:B------:R-:W3:Y:S04]  /*2480*/  LDL.LU.64 R26, [R1+0x8] ;  /* 0x00000800011a7983 */ /* 0x000ee80000300a00 */
[----:B------:R-:W4:Y:S04]  /*2490*/  LDL.LU.64 R28, [R1+0x10] ;  /* 0x00001000011c7983 */ /* 0x000f280000300a00 */
[----:B------:R-:W2:Y:S04]  /*24a0*/  LDL.LU.64 R30, [R1+0x18] ;  /* 0x00001800011e7983 */ /* 0x000ea80000300a00 */
        /* <DEDUP_REMOVED lines=60> */
[----:B--2---:R-:W-:Y:S04]  /*2870*/  STL.64 [R1+0x14e0], R150 ;  /* 0x0014e09601007387 */ /* 0x004fe80000100a00 */
[----:B----4-:R-:W-:Y:S04]  /*2880*/  STL.64 [R1+0x14d8], R148 ;  /* 0x0014d89401007387 */ /* 0x010fe80000100a00 */
[----:B---3--:R-:W-:Y:S04]  /*2890*/  STL.64 [R1+0x14d0], R146 ;  /* 0x0014d09201007387 */ /* 0x008fe80000100a00 */
        /* <DEDUP_REMOVED lines=19> */
[----:B0-----:R-:W2:Y:S04]  /*29d0*/  LDL.LU R108, [R1+0x400] ;  /* 0x00040000016c7983 */ /* 0x001ea80000300800 */
[----:B------:R-:W2:Y:S04]  /*29e0*/  LDL.LU R109, [R1+0x404] ;  /* 0x00040400016d7983 */ /* 0x000ea80000300800 */
[----:B------:R-:W3:Y:S04]  /*29f0*/  LDL.LU R110, [R1+0x408] ;  /* 0x00040800016e7983 */ /* 0x000ee80000300800 */
[----:B------:R-:W3:Y:S04]  /*2a00*/  LDL.LU R111, [R1+0x40c] ;  /* 0x00040c00016f7983 */ /* 0x000ee80000300800 */
[----:B------:R-:W4:Y:S04]  /*2a10*/  LDL.LU R112, [R1+0x410] ;  /* 0x0004100001707983 */ /* 0x000f280000300800 */
[----:B------:R-:W4:Y:S04]  /*2a20*/  LDL.LU R113, [R1+0x414] ;  /* 0x0004140001717983 */ /* 0x000f280000300800 */
[----:B------:R-:W2:Y:S04]  /*2a30*/  LDL.LU R114, [R1+0x418] ;  /* 0x0004180001727983 */ /* 0x000ea80000300800 */
        /* <DEDUP_REMOVED lines=13> */
[----:B------:R-:W3:Y:S01]  /*2b10*/  LDL.LU R128, [R1+0x450] ;  /* 0x0004500001807983 */ /* 0x000ee20000300800 */
        /* <DEDUP_REMOVED lines=18> */
[----:B------:R0:W-:Y:S01]  /*2c40*/  STL.64 [R1+0x16e0], R234 ;  /* 0x0016e0ea01007387 */ /* 0x0001e20000100a00 */
        /* <DEDUP_REMOVED lines=25> */
[----:B------:R-:W-:Y:S01]  /*2de0*/  UMOV UR14, UR10 ;  /* 0x0000000a000e7c82 */ /* 0x000fe20008000000 */
[----:B------:R-:W-:Y:S01]  /*2df0*/  IMAD.MOV.U32 R148, RZ, RZ, R216 ;  /* 0x000000ffff947224 */ /* 0x000fe200078e00d8 */
[----:B------:R-:W-:Y:S01]  /*2e00*/  STL.64 [R1+0x16b0], R222 ;  /* 0x0016b0de01007387 */ /* 0x000fe20000100a00 */
[----:B------:R-:W-:Y:S01]  /*2e10*/  IMAD.MOV.U32 R218, RZ, RZ, R18 ;  /* 0x000000ffffda7224 */ /* 0x000fe200078e0012 */
[----:B------:R-:W-:Y:S01]  /*2e20*/  UMOV UR15, UR11 ;  /* 0x0000000b000f7c82 */ /* 0x000fe20008000000 */
[----:B------:R-:W-:Y:S01]  /*2e30*/  IMAD.MOV.U32 R219, RZ, RZ, R17 ;  /* 0x000000ffffdb7224 */ /* 0x000fe200078e0011 */
[----:B------:R-:W-:Y:S01]  /*2e40*/  STL.64 [R1+0x16a8], R220 ;  /* 0x0016a8dc01007387 */ /* 0x000fe20000100a00 */
[----:B------:R-:W-:-:S02]  /*2e50*/  IMAD.MOV.U32 R149, RZ, RZ, R215 ;  /* 0x000000ffff957224 */ /* 0x000fc400078e00d7 */
[----:B------:R-:W-:Y:S01]  /*2e60*/  IMAD.MOV.U32 R216, RZ, RZ, R20 ;  /* 0x000000ffffd87224 */ /* 0x000fe200078e0014 */
[----:B------:R-:W-:Y:S01]  /*2e70*/  STL.64 [R1+0x16a0], R218 ;  /* 0x0016a0da01007387 */ /* 0x000fe20000100a00 */
[----:B------:R-:W-:Y:S02]  /*2e80*/  IMAD.MOV.U32 R151, RZ, RZ, R213 ;  /* 0x000000ffff977224 */ /* 0x000fe400078e00d5 */
[----:B------:R-:W-:Y:S01]  /*2e90*/  IMAD.MOV.U32 R215, RZ, RZ, R21 ;  /* 0x000000ffffd77224 */ /* 0x000fe200078e0015 */
[----:B------:R-:W-:Y:S01]  /*2ea0*/  STL.64 [R1+0x1698], R216 ;  /* 0x001698d801007387 */ /* 0x000fe20000100a00 */
[----:B------:R-:W-:-:S03]  /*2eb0*/  IMAD.MOV.U32 R213, RZ, RZ, R23 ;  /* 0x000000ffffd57224 */ /* 0x000fc600078e0017 */
        /* <DEDUP_REMOVED lines=43> */
[----:B---3--:R-:W-:Y:S04]  /*3170*/  STL.64 [R1+0x1538], R128 ;  /* 0x0015388001007387 */ /* 0x008fe80000100a00 */
[----:B--2---:R-:W-:Y:S04]  /*3180*/  STL.64 [R1+0x1530], R126 ;  /* 0x0015307e01007387 */ /* 0x004fe80000100a00 */
[----:B----4-:R-:W-:Y:S04]  /*3190*/  STL.64 [R1+0x1528], R124 ;  /* 0x0015287c01007387 */ /* 0x010fe80000100a00 */
        /* <DEDUP_REMOVED lines=50> */
[----:B0-----:R-:W3:Y:S04]  /*34c0*/  LDL.LU.64 R234, [R1+0x16e0] ;  /* 0x0016e00001ea7983 */ /* 0x001ee80000300a00 */
[----:B-1----:R-:W3:Y:S01]  /*34d0*/  LDL.LU.64 R232, [R1+0x16d8] ;  /* 0x0016d80001e87983 */ /* 0x002ee20000300a00 */
[----:B--2---:R-:W-:-:S06]  /*34e0*/  WARPGROUP.ARRIVE ;  /* 0x00000000000079c5 */ /* 0x004fcc0000000000 */
        /* <DEDUP_REMOVED lines=66> */
[----:B------:R-:W3:Y:S04]  /*3910*/  LDL.LU.64 R230, [R1+0x16d0] ;  /* 0x0016d00001e67983 */ /* 0x000ee80000300a00 */
        /* <DEDUP_REMOVED lines=39> */
[----:B0-----:R-:W3:Y:S04]  /*3b90*/  LDL.LU.64 R150, [R1+0x1590] ;  /* 0x0015900001967983 */ /* 0x001ee80000300a00 */
        /* <DEDUP_REMOVED lines=20> */
[----:B------:R-:W3:Y:S01]  /*3ce0*/  LDL.LU.64 R108, [R1+0x14e8] ;  /* 0x0014e800016c7983 */ /* 0x000ee20000300a00 */
[----:B------:R-:W-:-:S02]  /*3cf0*/  UIADD3 UR12, UR8, 0x2, URZ ;  /* 0x00000002080c7890 */ /* 0x000fc4000fffe03f */
[----:B------:R-:W-:Y:S01]  /*3d00*/  UIADD3 UR14, UR6, 0x2, URZ ;  /* 0x00000002060e7890 */ /* 0x000fe2000fffe03f */
[----:B------:R-:W-:Y:S01]  /*3d10*/  UMOV UR13, 0x40000040 ;  /* 0x40000040000d7882 */ /* 0x000fe20000000000 */
[----:B------:R-:W-:Y:S01]  /*3d20*/  UMOV UR15, 0x40000040 ;  /* 0x40000040000f7882 */ /* 0x000fe20000000000 */
[----:B---3--:R-:W-:-:S06]  /*3d30*/  WARPGROUP.ARRIVE ;  /* 0x00000000000079c5 */ /* 0x008fcc0000000000 */
[----:B------:R-:W-:Y:S03]  /*3d40*/  IGMMA.64x256x32.S8.S8 R108, gdesc[UR12], R108, gsb0 ;  /* 0x066000000c6c79f1 */ /* 0x000fe6000804106c */
        /* <DEDUP_REMOVED lines=65> */
[----:B0-----:R-:W2:Y:S04]  /*4160*/  LDL.LU.64 R150, [R1+0x14e0] ;  /* 0x0014e00001967983 */ /* 0x001ea80000300a00 */
[----:B------:R-:W2:Y:S04]  /*4170*/  LDL.LU.64 R148, [R1+0x14d8] ;  /* 0x0014d80001947983 */ /* 0x000ea80000300a00 */
        /* <DEDUP_REMOVED lines=61> */
[----:B------:R-:W2:Y:S01]  /*4550*/  LDL.LU.64 R24, [R1+0x12e8] ;  /* 0x0012e80001187983 */ /* 0x000ea20000300a00 */
[----:B------:R-:W-:Y:S01]  /*4560*/  UIADD3 UR18, UR6, 0x802, URZ ;  /* 0x0000080206127890 */ /* 0x000fe2000fffe03f */
[----:B------:R-:W-:Y:S01]  /*4570*/  UMOV UR16, UR12 ;  /* 0x0000000c00107c82 */ /* 0x000fe20008000000 */
[----:B------:R-:W-:Y:S01]  /*4580*/  UMOV UR17, UR13 ;  /* 0x0000000d00117c82 */ /* 0x000fe20008000000 */
[----:B------:R-:W-:Y:S01]  /*4590*/  UMOV UR19, 0x40000040 ;  /* 0x4000004000137882 */ /* 0x000fe20000000000 */
[----:B--2---:R-:W-:-:S06]  /*45a0*/  WARPGROUP.ARRIVE ;  /* 0x00000000000079c5 */ /* 0x004fcc0000000000 */
[----:B------:R-:W-:Y:S03]  /*45b0*/  IGMMA.64x256x32.S8.S8 R24, gdesc[UR16], R24, gsb0 ;  /* 0x06600000101879f1 */ /* 0x000fe60008041018 */
[----:B------:R-:W-:Y:S02]  /*45c0*/  WARPGROUP.DEPBAR.LE gsb0, 0x0 ;  /* 0x00008000000079c5 */ /* 0x000fe40000010000 */
[----:B------:R-:W-:Y:S04]  /*45d0*/  STL.64 [R1], R24 ;  /* 0x0000001801007387 */ /* 0x000fe80000100a00 */
[----:B------:R-:W-:Y:S04]  /*45e0*/  STL.64 [R1+0x8], R26 ;  /* 0x0000081a01007387 */ /* 0x000fe80000100a00 */
[----:B------:R-:W-:Y:S04]  /*45f0*/  STL.64 [R1+0x10], R28 ;  /* 0x0000101c01007387 */ /* 0x000fe80000100a00 */
[----:B------:R-:W-:Y:S04]  /*4600*/  STL.64 [R1+0x18], R30 ;  /* 0x0000181e01007387 */ /* 0x000fe80000100a00 */
[----:B------:R-:W-:Y:S04]  /*4610*/  STL.64 [R1+0x20], R32 ;  /* 0x0000202001007387 */ /* 0x000fe80000100a00 */
[----:B------:R-:W-:Y:S04]  /*4620*/  STL.64 [R1+0x28], R34 ;  /* 0x0000282201007387 */ /* 0x000fe80000100a00 */
[----:B------:R-:W-:Y:S01]  /*4630*/  STL.64 [R1+0x30], R36 ;  /* 0x0000302401007387 */ /* 0x000fe20000100a00 */
[----:B------:R-:W-:-:S03]  /*4640*/  IMAD.MOV.U32 R2, RZ, RZ, R150 ;  /* 0x000000ffff027224 */ /* 0x000fc600078e0096 */
[----:B------:R-:W-:Y:S01]  /*4650*/  STL.64 [R1+0x38], R38 ;  /* 0x0000382601007387 */ /* 0x000fe20000100a00 */
[----:B------:R-:W-:-:S03]  /*4660*/  IMAD.MOV.U32 R0, RZ, RZ, R151 ;  /* 0x000000ffff007224 */ /* 0x000fc600078e0097 */
[----:B------:R-:W-:Y:S01]  /*4670*/  STL.64 [R1+0x40], R40 ;  /* 0x0000402801007387 */ /* 0x000fe20000100a00 */
[----:B------:R-:W-:Y:S01]  /*4680*/  IMAD.MOV.U32 R4, RZ, RZ, R148 ;  /* 0x000000ffff047224 */ /* 0x000fe200078e0094 */
[----:B------:R-:W-:Y:S02]  /*4690*/  MOV R3, R149 ;  /* 0x0000009500037202 */ /* 0x000fe40000000f00 */
[----:B------:R-:W-:Y:S01]  /*46a0*/  STL.64 [R1+0x48], R42 ;  /* 0x0000482a01007387 */ /* 0x000fe20000100a00 */
[----:B------:R-:W-:Y:S01]  /*46b0*/  MOV R6, R146 ;  /* 0x0000009200067202 */ /* 0x000fe20000000f00 */
[----:B------:R-:W-:Y:S02]  /*46c0*/  IMAD.MOV.U32 R5, RZ, RZ, R147 ;  /* 0x000000ffff057224 */ /* 0x000fe400078e0093 */
[----:B------:R0:W-:Y:S01]  /*46d0*/  STL [R1+0x50], R44 ;  /* 0x0000502c01007387 */ /* 0x0001e20000100800 */
[----:B------:R-:W-:-:S03]  /*46e0*/  IMAD.MOV.U32 R8, RZ, RZ, R144 ;  /* 0x000000ffff087224 */ /* 0x000fc600078e0090 */
[----:B------:R-:W2:Y:S01]  /*46f0*/  LDL.LU.64 R150, [R1+0x12e0] ;  /* 0x0012e00001967983 */ /* 0x000ea20000300a00 */
[----:B------:R-:W-:Y:S01]  /*4700*/  IMAD.MOV.U32 R7, RZ, RZ, R145 ;  /* 0x000000ffff077224 */ /* 0x000fe200078e0091 */
[----:B------:R-:W-:Y:S02]  /*4710*/  MOV R9, R143 ;  /* 0x0000008f00097202 */ /* 0x000fe40000000f00 */
[----:B------:R-:W2:Y:S01]  /*4720*/  LDL.LU.64 R148, [R1+0x12d8] ;  /* 0x0012d80001947983 */ /* 0x000ea20000300a00 */
[----:B------:R-:W-:Y:S01]  /*4730*/  IMAD.MOV.U32 R10, RZ, RZ, R142 ;  /* 0x000000ffff0a7224 */ /* 0x000fe200078e008e */
[----:B------:R-:W-:Y:S02]  /*4740*/  MOV R12, R140 ;  /* 0x0000008c000c7202 */ /* 0x000fe40000000f00 */
[----:B------:R-:W2:Y:S01]  /*4750*/  LDL.LU.64 R146, [R1+0x12d0] ;  /* 0x0012d00001927983 */ /* 0x000ea20000300a00 */
[----:B------:R-:W-:-:S03]  /*4760*/  IMAD.MOV.U32 R11, RZ, RZ, R141 ;  /* 0x000000ffff0b7224 */ /* 0x000fc600078e008d */
[----:B------:R-:W2:Y:S01]  /*4770*/  LDL.LU.64 R144, [R1+0x12c8] ;  /* 0x0012c80001907983 */ /* 0x000ea20000300a00 */
[----:B------:R-:W-:Y:S01]  /*4780*/  IMAD.MOV.U32 R14, RZ, RZ, R138 ;  /* 0x000000ffff0e7224 */ /* 0x000fe200078e008a */
[----:B------:R-:W-:Y:S01]  /*4790*/  MOV R15, R137 ;  /* 0x00000089000f7202 */ /* 0x000fe20000000f00 */
[----:B------:R-:W-:Y:S01]  /*47a0*/  IMAD.MOV.U32 R13, RZ, RZ, R139 ;  /* 0x000000ffff0d7224 */ /* 0x000fe200078e008b */
        /* <DEDUP_REMOVED lines=11> */
[----:B-1----:R-:W-:Y:S02]  /*4860*/  MOV R152, R128 ;  /* 0x0000008000987202 */ /* 0x002fe40000000f00 */
[----:B------:R-:W2:Y:S01]  /*4870*/  LDL.LU.64 R134, [R1+0x12a0] ;  /* 0x0012a00001867983 */ /* 0x000ea20000300a00 */
[----:B------:R-:W-:-:S03]  /*4880*/  IMAD.MOV.U32 R23, RZ, RZ, R129 ;  /* 0x000000ffff177224 */ /* 0x000fc600078e0081 */
[----:B------:R-:W2:Y:S01]  /*4890*/  LDL.LU.64 R132, [R1+0x1298] ;  /* 0x0012980001847983 */ /* 0x000ea20000300a00 */
[----:B------:R-:W-:Y:S01]  /*48a0*/  IMAD.MOV.U32 R154, RZ, RZ, R126 ;  /* 0x000000ffff9a7224 */ /* 0x000fe200078e007e */
[----:B------:R-:W-:Y:S01]  /*48b0*/  MOV R155, R125 ;  /* 0x0000007d009b7202 */ /* 0x000fe20000000f00 */
[----:B------:R-:W-:Y:S01]  /*48c0*/  IMAD.MOV.U32 R153, RZ, RZ, R127 ;  /* 0x000000ffff997224 */ /* 0x000fe200078e007f */
[----:B------:R-:W2:Y:S01]  /*48d0*/  LDL.LU.64 R130, [R1+0x1290] ;  /* 0x0012900001827983 */ /* 0x000ea20000300a00 */
[----:B---3--:R-:W-:Y:S01]  /*48e0*/  IMAD.MOV.U32 R156, RZ, RZ, R124 ;  /* 0x000000ffff9c7224 */ /* 0x008fe200078e007c */
[----:B----4-:R-:W-:Y:S02]  /*48f0*/  MOV R158, R122 ;  /* 0x0000007a009e7202 */ /* 0x010fe40000000f00 */
        /* <DEDUP_REMOVED lines=115> */
[----:B------:R-:W-:-:S03]  /*5030*/  IMAD.MOV.U32 R234, RZ, RZ, R46 ;  /* 0x000000ffffea7224 */ /* 0x000fc600078e002e */
[----:B------:R-:W2:Y:S01]  /*5040*/  LDL.LU.64 R50, [R1+0x1150] ;  /* 0x0011500001327983 */ /* 0x000ea20000300a00 */
[----:B------:R-:W-:-:S03]  /*5050*/  IMAD.MOV.U32 R235, RZ, RZ, R45 ;  /* 0x000000ffffeb7224 */ /* 0x000fc600078e002d */
[----:B------:R-:W2:Y:S04]  /*5060*/  LDL.LU.64 R48, [R1+0x1148] ;  /* 0x0011480001307983 */ /* 0x000ea80000300a00 */
[----:B------:R-:W2:Y:S04]  /*5070*/  LDL.LU.64 R46, [R1+0x1140] ;  /* 0x00114000012e7983 */ /* 0x000ea80000300a00 */
        /* <DEDUP_REMOVED lines=12> */
[----:B------:R-:W-:Y:S01]  /*5140*/  UMOV UR17, 0x40000040 ;  /* 0x4000004000117882 */ /* 0x000fe20000000000 */
[----:B--2---:R-:W-:-:S07]  /*5150*/  WARPGROUP.ARRIVE ;  /* 0x00000000000079c5 */ /* 0x004fce0000000000 */
        /* <DEDUP_REMOVED lines=193> */
[----:B------:R-:W2:Y:S01]  /*5d70*/  LDL.LU R151, [R1+0x3fc] ;  /* 0x0003fc0001977983 */ /* 0x000ea20000300800 */
[----:B------:R-:W-:Y:S01]  /*5d80*/  UMOV UR12, UR16 ;  /* 0x00000010000c7c82 */ /* 0x000fe20008000000 */
[----:B------:R-:W-:Y:S01]  /*5d90*/  UMOV UR13, UR17 ;  /* 0x00000011000d7c82 */ /* 0x000fe20008000000 */
[----:B--2---:R-:W-:-:S06]  /*5da0*/  WARPGROUP.ARRIVE ;  /* 0x00000000000079c5 */ /* 0x004fcc0000000000 */
[----:B------:R-:W-:Y:S03]  /*5db0*/  IGMMA.64x256x32.S8.S8 R24, gdesc[UR12], R24, gsb0 ;  /* 0x066000000c1879f1 */ /* 0x000fe60008041018 */
[----:B------:R-:W-:Y:S02]  /*5dc0*/  WARPGROUP.DEPBAR.LE gsb0, 0x0 ;  /* 0x00008000000079c5 */ /* 0x000fe40000010000 */
        /* <DEDUP_REMOVED lines=64> */
[----:B0-----:R-:W4:Y:S04]  /*61d0*/  LDL.LU R24, [R1] ;  /* 0x0000000001187983 */ /* 0x001f280000300800 */
[----:B------:R-:W4:Y:S04]  /*61e0*/  LDL.LU R25, [R1+0x4] ;  /* 0x0000040001197983 */ /* 0x000f280000300800 */
[----:B-1----:R-:W4:Y:S04]  /*61f0*/  LDL.LU R26, [R1+0x8] ;  /* 0x00000800011a7983 */ /* 0x002f280000300800 */
[----:B------:R-:W4:Y:S04]  /*6200*/  LDL.LU R27, [R1+0xc] ;  /* 0x00000c00011b7983 */ /* 0x000f280000300800 */
[----:B--2---:R-:W2:Y:S04]  /*6210*/  LDL.LU R28, [R1+0x10] ;  /* 0x00001000011c7983 */ /* 0x004ea80000300800 */
[----:B------:R-:W2:Y:S04]  /*6220*/  LDL.LU R29, [R1+0x14] ;  /* 0x00001400011d7983 */ /* 0x000ea80000300800 */
[----:B---3--:R-:W3:Y:S04]  /*6230*/  LDL.LU R30, [R1+0x18] ;  /* 0x00001800011e7983 */ /* 0x008ee80000300800 */
[----:B------:R-:W3:Y:S04]  /*6240*/  LDL.LU R31, [R1+0x1c] ;  /* 0x00001c00011f7983 */ /* 0x000ee80000300800 */
[----:B----4-:R-:W4:Y:S04]  /*6250*/  LDL.LU R32, [R1+0x20] ;  /* 0x0000200001207983 */ /* 0x010f280000300800 */
        /* <DEDUP_REMOVED lines=11> */
[----:B------:R-:W4:Y:S01]  /*6310*/  LDL.LU R44, [R1+0x50] ;  /* 0x00005000012c7983 */ /* 0x000f220000300800 */
[----:B------:R-:W-:Y:S01]  /*6320*/  MOV R150, R2 ;  /* 0x0000000200967202 */ /* 0x000fe20000000f00 */
[----:B------:R-:W-:Y:S01]  /*6330*/  IMAD.MOV.U32 R151, RZ, RZ, R0 ;  /* 0x000000ffff977224 */ /* 0x000fe200078e0000 */
[----:B------:R-:W-:Y:S01]  /*6340*/  MOV R147, R5 ;  /* 0x0000000500937202 */ /* 0x000fe20000000f00 */
[----:B------:R-:W-:-:S02]  /*6350*/  IMAD.MOV.U32 R148, RZ, RZ, R4 ;  /* 0x000000ffff947224 */ /* 0x000fc400078e0004 */
[----:B------:R-:W-:Y:S01]  /*6360*/  IMAD.MOV.U32 R149, RZ, RZ, R3 ;  /* 0x000000ffff957224 */ /* 0x000fe200078e0003 */
[----:B------:R-:W-:Y:S01]  /*6370*/  MOV R144, R8 ;  /* 0x0000000800907202 */ /* 0x000fe20000000f00 */
[----:B------:R-:W-:Y:S02]  /*6380*/  IMAD.MOV.U32 R146, RZ, RZ, R6 ;  /* 0x000000ffff927224 */ /* 0x000fe400078e0006 */
        /* <DEDUP_REMOVED lines=24> */
[----:B------:R-:W-:-:S03]  /*6510*/  IMAD.MOV.U32 R127, RZ, RZ, R153 ;  /* 0x000000ffff7f7224 */ /* 0x000fc600078e0099 */
[----:B------:R-:W-:Y:S01]  /*6520*/  STL.64 [R1+0x10b0], R138 ;  /* 0x0010b08a01007387 */ /* 0x000fe20000100a00 */
[----:B------:R-:W-:Y:S01]  /*6530*/  IMAD.MOV.U32 R124, RZ, RZ, R156 ;  /* 0x000000ffff7c7224 */ /* 0x000fe200078e009c */
[----:B------:R-:W-:Y:S01]  /*6540*/  MOV R123, R157 ;  /* 0x0000009d007b7202 */ /* 0x000fe20000000f00 */
[----:B------:R-:W-:Y:S01]  /*6550*/  IMAD.MOV.U32 R125, RZ, RZ, R155 ;  /* 0x000000ffff7d7224 */ /* 0x000fe200078e009b */
[----:B------:R-:W-:Y:S01]  /*6560*/  STL.64 [R1+0x10a8], R136 ;  /* 0x0010a88801007387 */ /* 0x000fe20000100a00 */
[----:B------:R-:W-:Y:S01]  /*6570*/  IMAD.MOV.U32 R122, RZ, RZ, R158 ;  /* 0x000000ffff7a7224 */ /* 0x000fe200078e009e */
[----:B------:R-:W-:Y:S02]  /*6580*/  MOV R120, R160 ;  /* 0x000000a000787202 */ /* 0x000fe40000000f00 */
        /* <DEDUP_REMOVED lines=114> */
[----:B------:R-:W-:Y:S04]  /*6cb0*/  STL.64 [R1+0xf70], R58 ;  /* 0x000f703a01007387 */ /* 0x000fe80000100a00 */
[----:B------:R-:W-:Y:S04]  /*6cc0*/  STL.64 [R1+0xf68], R56 ;  /* 0x000f683801007387 */ /* 0x000fe80000100a00 */
[----:B------:R-:W-:Y:S04]  /*6cd0*/  STL.64 [R1+0xf60], R54 ;  /* 0x000f603601007387 */ /* 0x000fe80000100a00 */
[----:B------:R-:W-:Y:S04]  /*6ce0*/  STL.64 [R1+0xf58], R52 ;  /* 0x000f583401007387 */ /* 0x000fe80000100a00 */
[----:B------:R-:W-:Y:S04]  /*6cf0*/  STL.64 [R1+0xf50], R50 ;  /* 0x000f503201007387 */ /* 0x000fe80000100a00 */
[----:B------:R-:W-:Y:S04]  /*6d00*/  STL.64 [R1+0xf48], R48 ;  /* 0x000f483001007387 */ /* 0x000fe80000100a00 */
[----:B------:R-:W-:Y:S04]  /*6d10*/  STL.64 [R1+0xf40], R46 ;  /* 0x000f402e01007387 */ /* 0x000fe80000100a00 */
[----:B----4-:R-:W-:Y:S04]  /*6d20*/  STL.64 [R1+0xf38], R44 ;  /* 0x000f382c01007387 */ /* 0x010fe80000100a00 */
[----:B---3--:R-:W-:Y:S04]  /*6d30*/  STL.64 [R1+0xf30], R42 ;  /* 0x000f302a01007387 */ /* 0x008fe80000100a00 */
[----:B--2---:R-:W-:Y:S04]  /*6d40*/  STL.64 [R1+0xf28], R40 ;  /* 0x000f282801007387 */ /* 0x004fe80000100a00 */
        /* <DEDUP_REMOVED lines=72> */
[----:B------:R-:W-:-:S02]  /*71d0*/  UIADD3 UR12, UR8, 0x4, URZ ;  /* 0x00000004080c7890 */ /* 0x000fc4000fffe03f */
[----:B------:R-:W-:Y:S01]  /*71e0*/  UIADD3 UR14, UR6, 0x4, URZ ;  /* 0x00000004060e7890 */ /* 0x000fe2000fffe03f */
[----:B------:R-:W-:Y:S01]  /*71f0*/  UMOV UR13, 0x40000040 ;  /* 0x40000040000d7882 */ /* 0x000fe20000000000 */
[----:B------:R-:W-:Y:S01]  /*7200*/  UMOV UR15, 0x40000040 ;  /* 0x40000040000f7882 */ /* 0x000fe20000000000 */
[----:B--2---:R-:W-:-:S06]  /*7210*/  WARPGROUP.ARRIVE ;  /* 0x00000000000079c5 */ /* 0x004fcc0000000000 */
        /* <DEDUP_REMOVED lines=11> */
[----:B------:R-:W-:-:S03]  /*72d0*/  MOV R0, R151 ;  /* 0x0000009700007202 */ /* 0x000fc60000000f00 */
[----:B------:R-:W-:Y:S01]  /*72e0*/  STL.64 [R1+0x440], R40 ;  /* 0x0004402801007387 */ /* 0x000fe20000100a00 */
[----:B------:R-:W-:Y:S01]  /*72f0*/  MOV R4, R148 ;  /* 0x0000009400047202 */ /* 0x000fe20000000f00 */
[----:B------:R-:W-:Y:S02]  /*7300*/  IMAD.MOV.U32 R3, RZ, RZ, R149 ;  /* 0x000000ffff037224 */ /* 0x000fe400078e0095 */
[----:B------:R-:W-:Y:S01]  /*7310*/  STL.64 [R1+0x448], R42 ;  /* 0x0004482a01007387 */ /* 0x000fe20000100a00 */
[----:B------:R-:W-:-:S03]  /*7320*/  IMAD.MOV.U32 R6, RZ, RZ, R146 ;  /* 0x000000ffff067224 */ /* 0x000fc600078e0092 */
[----:B------:R0:W-:Y:S01]  /*7330*/  STL [R1+0x450], R44 ;  /* 0x0004502c01007387 */ /* 0x0001e20000100800 */
        /* <DEDUP_REMOVED lines=370> */
[----:B0-----:R-:W2:Y:S04]  /*8a60*/  LDL.LU R24, [R1] ;  /* 0x0000000001187983 */ /* 0x001ea80000300800 */
        /* <DEDUP_REMOVED lines=221> */
[----:B------:R-:W4:Y:S01]  /*9840*/  LDL.LU R152, [R1+0xce0] ;  /* 0x000ce00001987983 */ /* 0x000f220000300800 */
[----:B------:R-:W-:Y:S01]  /*9850*/  IMAD.MOV.U32 R142, RZ, RZ, R10 ;  /* 0x000000ffff8e7224 */ /* 0x000fe200078e000a */
[----:B------:R-:W-:Y:S01]  /*9860*/  MOV R143, R9 ;  /* 0x00000009008f7202 */ /* 0x000fe20000000f00 */
[----:B------:R-:W-:Y:S01]  /*9870*/  IMAD.MOV.U32 R140, RZ, RZ, R12 ;  /* 0x000000ffff8c7224 */ /* 0x000fe200078e000c */
[----:B------:R-:W-:Y:S01]  /*9880*/  MOV R141, R11 ;  /* 0x0000000b008d7202 */ /* 0x000fe20000000f00 */
[----:B------:R-:W-:Y:S01]  /*9890*/  STL.64 [R1+0xcd8], R150 ;  /* 0x000cd89601007387 */ /* 0x000fe20000100a00 */
[----:B------:R-:W-:Y:S01]  /*98a0*/  IMAD.MOV.U32 R138, RZ, RZ, R14 ;  /* 0x000000ffff8a7224 */ /* 0x000fe200078e000e */
[----:B------:R-:W-:Y:S01]  /*98b0*/  MOV R139, R13 ;  /* 0x0000000d008b7202 */ /* 0x000fe20000000f00 */
[----:B------:R-:W-:Y:S01]  /*98c0*/  IMAD.MOV.U32 R136, RZ, RZ, R16 ;  /* 0x000000ffff887224 */ /* 0x000fe200078e0010 */
[----:B------:R-:W-:Y:S01]  /*98d0*/  STL.64 [R1+0xcd0], R148 ;  /* 0x000cd09401007387 */ /* 0x000fe20000100a00 */
[----:B------:R-:W-:Y:S01]  /*98e0*/  MOV R137, R15 ;  /* 0x0000000f00897202 */ /* 0x000fe20000000f00 */
[----:B------:R-:W-:Y:S01]  /*98f0*/  IMAD.MOV.U32 R134, RZ, RZ, R18 ;  /* 0x000000ffff867224 */ /* 0x000fe200078e0012 */
[----:B------:R-:W-:Y:S01]  /*9900*/  MOV R135, R17 ;  /* 0x0000001100877202 */ /* 0x000fe20000000f00 */
[----:B------:R-:W-:Y:S01]  /*9910*/  STL.64 [R1+0xcc8], R146 ;  /* 0x000cc89201007387 */ /* 0x000fe20000100a00 */
[----:B------:R-:W-:Y:S01]  /*9920*/  IMAD.MOV.U32 R132, RZ, RZ, R20 ;  /* 0x000000ffff847224 */ /* 0x000fe200078e0014 */
[----:B------:R-:W-:-:S02]  /*9930*/  MOV R133, R19 ;  /* 0x0000001300857202 */ /* 0x000fc40000000f00 */
[----:B------:R-:W-:Y:S01]  /*9940*/  STL.64 [R1+0xcc0], R144 ;  /* 0x000cc09001007387 */ /* 0x000fe20000100a00 */
[----:B------:R-:W-:Y:S01]  /*9950*/  IMAD.MOV.U32 R130, RZ, RZ, R22 ;  /* 0x000000ffff827224 */ /* 0x000fe200078e0016 */
[----:B------:R-:W-:Y:S02]  /*9960*/  MOV R131, R21 ;  /* 0x0000001500837202 */ /* 0x000fe40000000f00 */
[----:B------:R-:W-:Y:S01]  /*9970*/  STL.64 [R1+0xcb8], R142 ;  /* 0x000cb88e01007387 */ /* 0x000fe20000100a00 */
[----:B------:R-:W-:Y:S01]  /*9980*/  IMAD.MOV.U32 R128, RZ, RZ, R153 ;  /* 0x000000ffff807224 */ /* 0x000fe200078e0099 */
[----:B------:R-:W-:Y:S02]  /*9990*/  MOV R129, R23 ;  /* 0x0000001700817202 */ /* 0x000fe40000000f00 */
        /* <DEDUP_REMOVED lines=115> */
[----:B------:R-:W-:Y:S01]  /*a0d0*/  MOV R50, R231 ;  /* 0x000000e700327202 */ /* 0x000fe20000000f00 */
[----:B------:R-:W-:Y:S02]  /*a0e0*/  IMAD.MOV.U32 R51, RZ, RZ, R230 ;  /* 0x000000ffff337224 */ /* 0x000fe400078e00e6 */
[----:B------:R-:W-:Y:S01]  /*a0f0*/  STL.64 [R1+0xb78], R62 ;  /* 0x000b783e01007387 */ /* 0x000fe20000100a00 */
[----:B------:R-:W-:Y:S01]  /*a100*/  IMAD.MOV.U32 R48, RZ, RZ, R233 ;  /* 0x000000ffff307224 */ /* 0x000fe200078e00e9 */
[----:B------:R-:W-:Y:S01]  /*a110*/  MOV R47, R234 ;  /* 0x000000ea002f7202 */ /* 0x000fe20000000f00 */
        /* <DEDUP_REMOVED lines=85> */
[----:B------:R-:W-:Y:S01]  /*a670*/  UMOV UR12, UR16 ;  /* 0x00000010000c7c82 */ /* 0x000fe20008000000 */
[----:B------:R-:W-:Y:S01]  /*a680*/  UMOV UR13, UR17 ;  /* 0x00000011000d7c82 */ /* 0x000fe20008000000 */
        /* <DEDUP_REMOVED lines=14> */
[----:B------:R-:W-:Y:S01]  /*a770*/  IMAD.MOV.U32 R6, RZ, RZ, R148 ;  /* 0x000000ffff067224 */ /* 0x000fe200078e0094 */
[----:B------:R-:W-:Y:S02]  /*a780*/  MOV R5, R149 ;  /* 0x0000009500057202 */ /* 0x000fe40000000f00 */
[----:B------:R-:W-:Y:S01]  /*a790*/  STL.64 [R1+0x248], R42 ;  /* 0x0002482a01007387 */ /* 0x000fe20000100a00 */
[----:B------:R-:W-:Y:S01]  /*a7a0*/  IMAD.MOV.U32 R8, RZ, RZ, R146 ;  /* 0x000000ffff087224 */ /* 0x000fe200078e0092 */
[----:B------:R-:W-:Y:S02]  /*a7b0*/  MOV R7, R147 ;  /* 0x0000009300077202 */ /* 0x000fe40000000f00 */
[----:B------:R0:W-:Y:S01]  /*a7c0*/  STL.64 [R1+0x250], R44 ;  /* 0x0002502c01007387 */ /* 0x0001e20000100a00 */
[----:B------:R-:W-:Y:S01]  /*a7d0*/  IMAD.MOV.U32 R10, RZ, RZ, R144 ;  /* 0x000000ffff0a7224 */ /* 0x000fe200078e0090 */
[----:B------:R-:W-:-:S02]  /*a7e0*/  MOV R9, R145 ;  /* 0x0000009100097202 */ /* 0x000fc40000000f00 */
[----:B------:R-:W2:Y:S01]  /*a7f0*/  LDL.LU.64 R150, [R1+0xcd8] ;  /* 0x000cd80001967983 */ /* 0x000ea20000300a00 */
[----:B------:R-:W-:Y:S01]  /*a800*/  IMAD.MOV.U32 R12, RZ, RZ, R142 ;  /* 0x000000ffff0c7224 */ /* 0x000fe200078e008e */
[----:B------:R-:W-:Y:S02]  /*a810*/  MOV R11, R143 ;  /* 0x0000008f000b7202 */ /* 0x000fe40000000f00 */
[----:B------:R-:W2:Y:S01]  /*a820*/  LDL.LU.64 R148, [R1+0xcd0] ;  /* 0x000cd00001947983 */ /* 0x000ea20000300a00 */
[----:B------:R-:W-:Y:S01]  /*a830*/  IMAD.MOV.U32 R14, RZ, RZ, R140 ;  /* 0x000000ffff0e7224 */ /* 0x000fe200078e008c */
[----:B------:R-:W-:Y:S02]  /*a840*/  MOV R13, R141 ;  /* 0x0000008d000d7202 */ /* 0x000fe40000000f00 */
[----:B------:R-:W2:Y:S01]  /*a850*/  LDL.LU.64 R146, [R1+0xcc8] ;  /* 0x000cc80001927983 */ /* 0x000ea20000300a00 */
        /* <DEDUP_REMOVED lines=140> */
[----:B------:R-:W2:Y:S04]  /*b120*/  LDL.LU.64 R52, [R1+0xb50] ;  /* 0x000b500001347983 */ /* 0x000ea80000300a00 */
[----:B------:R-:W2:Y:S04]  /*b130*/  LDL.LU.64 R50, [R1+0xb48] ;  /* 0x000b480001327983 */ /* 0x000ea80000300a00 */
        /* <DEDUP_REMOVED lines=287> */
[----:B------:R-:W-:Y:S01]  /*c330*/  STL [R1+0x6b8], R152 ;  /* 0x0006b89801007387 */ /* 0x000fe20000100800 */
        /* <DEDUP_REMOVED lines=85> */
[----:B------:R-:W-:Y:S01]  /*c890*/  UMOV UR10, UR14 ;  /* 0x0000000e000a7c82 */ /* 0x000fe20008000000 */
[----:B------:R-:W-:Y:S01]  /*c8a0*/  UMOV UR11, UR15 ;  /* 0x0000000f000b7c82 */ /* 0x000fe20008000000 */
[----:B------:R0:W5:Y:S04]  /*c8b0*/  LDL.LU R0, [R1+0x6d8] ;  /* 0x0006d80001007983 */ /* 0x0001680000300800 */
[----:B------:R0:W5:Y:S04]  /*c8c0*/  LDL.LU R23, [R1+0x6d4] ;  /* 0x0006d40001177983 */ /* 0x0001680000300800 */
[----:B------:R0:W5:Y:S04]  /*c8d0*/  LDL.LU R22, [R1+0x6d0] ;  /* 0x0006d00001167983 */ /* 0x0001680000300800 */
[----:B------:R0:W5:Y:S04]  /*c8e0*/  LDL.LU R19, [R1+0x6cc] ;  /* 0x0006cc0001137983 */ /* 0x0001680000300800 */
[----:B------:R0:W5:Y:S04]  /*c8f0*/  LDL.LU R18, [R1+0x6c8] ;  /* 0x0006c80001127983 */ /* 0x0001680000300800 */
[----:B------:R0:W5:Y:S04]  /*c900*/  LDL.LU R17, [R1+0x6c4] ;  /* 0x0006c40001117983 */ /* 0x0001680000300800 */
[----:B------:R0:W5:Y:S04]  /*c910*/  LDL.LU R16, [R1+0x6c0] ;  /* 0x0006c00001107983 */ /* 0x0001680000300800 */
[----:B------:R0:W5:Y:S01]  /*c920*/  LDL.LU R4, [R1+0x6bc] ;  /* 0x0006bc0001047983 */ /* 0x0001620000300800 */
        /* <DEDUP_REMOVED lines=67> */
[----:B-1----:R0:W5:Y:S04]  /*cd60*/  LDL.LU R152, [R1+0x6b8] ;  /* 0x0006b80001987983 */ /* 0x0021680000300800 */
[----:B------:R0:W5:Y:S04]  /*cd70*/  LDL.LU.64 R150, [R1+0x6b0] ;  /* 0x0006b00001967983 */ /* 0x0001680000300a00 */
        /* <DEDUP_REMOVED lines=20> */
[----:B------:R0:W5:Y:S01]  /*cec0*/  LDL.LU.64 R108, [R1+0x608] ;  /* 0x00060800016c7983 */ /* 0x0001620000300a00 */
[----:B------:R-:W-:Y:S05]  /*ced0*/  @!P1 BRA `(.L_x_18) ;  /* 0x000000d800949947 */ /* 0x000fea0003800000 */
[----:B------:R-:W-:Y:S02]  /*cee0*/  UIADD3 UR5, UR39, 0x1, URZ ;  /* 0x0000000127057890 */ /* 0x000fe4000fffe03f */
[----:B------:R-:W-:Y:S02]  /*cef0*/  IMAD.U32 R2, RZ, RZ, UR39 ;  /* 0x00000027ff027e24 */ /* 0x000fe4000f8e00ff */
[----:B------:R-:W-:-:S04]  /*cf00*/  UISETP.NE.AND UP0, UPT, UR5, 0x2, UPT ;  /* 0x000000020500788c */ /* 0x000fc8000bf05270 */
[----:B------:R-:W-:Y:S02]  /*cf10*/  USEL UR6, URZ, 0x1, UP0 ;  /* 0x000000013f067887 */ /* 0x000fe40008000000 */
[----:B------:R-:W-:Y:S02]  /*cf20*/  USEL UR5, UR5, URZ, UP0 ;  /* 0x0000003f05057287 */ /* 0x000fe40008000000 */
[----:B------:R-:W-:-:S06]  /*cf30*/  ULOP3.LUT UR6, UR38, UR6, URZ, 0x3c, !UPT ;  /* 0x0000000626067292 */ /* 0x000fcc000f8e3c3f */
[----:B------:R-:W-:-:S07]  /*cf40*/  MOV R3, UR6 ;  /* 0x0000000600037c02 */ /* 0x000fce0008000f00 */
.L_x_25:
[----:B-1----:R-:W-:Y:S05]  /*cf50*/  @!P0 BRA `(.L_x_19) ;  /* 0x0000000000048947 */ /* 0x002fea0003800000 */
[----:B------:R-:W-:Y:S01]  /*cf60*/  BPT.TRAP 0x1 ;  /* 0x000000040000795c */ /* 0x000fe20000300000 */
.L_x_19:
[----:B------:R-:W1:Y:S01]  /*cf70*/  S2UR UR7, SR_CgaCtaId ;  /* 0x00000000000779c3 */ /* 0x000e620000008800 */
[----:B------:R-:W-:Y:S01]  /*cf80*/  UMOV UR6, 0x400 ;  /* 0x0000040000067882 */ /* 0x000fe20000000000 */
[----:B------:R-:W-:Y:S01]  /*cf90*/  IMAD.U32 R5, RZ, RZ, UR5 ;  /* 0x00000005ff057e24 */ /* 0x000fe2000f8e00ff */
[----:B------:R-:W-:Y:S01]  /*cfa0*/  SHF.L.U32 R6, R3, 0x1f, RZ ;  /* 0x0000001f03067819 */ /* 0x000fe200000006ff */
[----:B-1----:R-:W-:-:S06]  /*cfb0*/  ULEA UR6, UR7, UR6, 0x18 ;  /* 0x0000000607067291 */ /* 0x002fcc000f8ec03f */
[----:B-----5:R-:W-:-:S05]  /*cfc0*/  MOV R0, UR6 ;  /* 0x0000000600007c02 */ /* 0x020fca0008000f00 */
[----:B------:R-:W-:-:S04]  /*cfd0*/  IMAD R5, R5, 0x8, R0 ;  /* 0x0000000805057824 */ /* 0x000fc800078e0200 */
[----:B------:R1:W2:Y:S01]  /*cfe0*/  SYNCS.PHASECHK.TRANS64.TRYWAIT P1, [R5+URZ], R6 ;  /* 0x00000006050075a7 */ /* 0x0002a2000802017f */
[----:B------:R-:W-:Y:S05]  /*cff0*/  @!P0 BRA `(.L_x_20) ;  /* 0x0000000000048947 */ /* 0x000fea0003800000 */
[----:B------:R-:W-:Y:S01]  /*d000*/  BPT.TRAP 0x1 ;  /* 0x000000040000795c */ /* 0x000fe20000300000 */
.L_x_20:
[----:B--2---:R-:W-:Y:S05]  /*d010*/  @P1 BRA `(.L_x_21) ;  /* 0x0000000000081947 */ /* 0x004fea0003800000 */
[----:B------:R-:W2:Y:S02]  /*d020*/  SYNCS.PHASECHK.TRANS64.TRYWAIT P1, [R5+URZ], R6 ;  /* 0x00000006050075a7 */ /* 0x000ea4000802017f */
[----:B--2---:R-:W-:Y:S05]  /*d030*/  @!P1 BRA `(.L_x_22) ;  /* 0x000002ac00849947 */ /* 0x004fea0003800000 */
.L_x_21:
        /* <DEDUP_REMOVED lines=64> */
[----:B---3--:R-:W3:Y:S04]  /*d440*/  LDL.LU.64 R24, [R1] ;  /* 0x0000000001187983 */ /* 0x008ee80000300a00 */
        /* <DEDUP_REMOVED lines=127> */
[----:B--2---:R-:W2:Y:S04]  /*dc40*/  LDL.LU.64 R24, [R1+0x400] ;  /* 0x0004000001187983 */ /* 0x004ea80000300a00 */
        /* <DEDUP_REMOVED lines=63> */
[----:B------:R-:W-:-:S02]  /*e040*/  ULEA UR8, UR5, UR41, 0xb ;  /* 0x0000002905087291 */ /* 0x000fc4000f8e583f */
[----:B------:R-:W-:Y:S01]  /*e050*/  ULEA UR6, UR5, UR4, 0xc ;  /* 0x0000000405067291 */ /* 0x000fe2000f8e603f */
[----:B------:R-:W-:Y:S01]  /*e060*/  STL [R1+0xce8], R152 ;  /* 0x000ce89801007387 */ /* 0x000fe20000100800 */
[----:B------:R-:W-:Y:S01]  /*e070*/  UMOV UR9, 0x40000040 ;  /* 0x4000004000097882 */ /* 0x000fe20000000000 */
[----:B------:R-:W-:Y:S02]  /*e080*/  UMOV UR11, 0x40000040 ;  /* 0x40000040000b7882 */ /* 0x000fe40000000000 */
[----:B------:R-:W-:Y:S02]  /*e090*/  STL [R1+0x6e0], R23 ;  /* 0x0006e01701007387 */ /* 0x000fe40000100800 */
[----:B------:R-:W-:Y:S02]  /*e0a0*/  UMOV UR10, UR6 ;  /* 0x00000006000a7c82 */ /* 0x000fe40008000000 */
[----:B------:R-:W-:Y:S04]  /*e0b0*/  STL [R1+0x6dc], R22 ;  /* 0x0006dc1601007387 */ /* 0x000fe80000100800 */
[----:B------:R-:W-:Y:S04]  /*e0c0*/  STL [R1+0x6d8], R19 ;  /* 0x0006d81301007387 */ /* 0x000fe80000100800 */
[----:B------:R-:W-:Y:S04]  /*e0d0*/  STL [R1+0x6d4], R18 ;  /* 0x0006d41201007387 */ /* 0x000fe80000100800 */
[----:B------:R-:W-:Y:S04]  /*e0e0*/  STL [R1+0x6d0], R17 ;  /* 0x0006d01101007387 */ /* 0x000fe80000100800 */
[----:B------:R-:W-:Y:S04]  /*e0f0*/  STL [R1+0x6cc], R16 ;  /* 0x0006cc1001007387 */ /* 0x000fe80000100800 */
[----:B------:R-:W-:Y:S04]  /*e100*/  STL [R1+0x6c8], R4 ;  /* 0x0006c80401007387 */ /* 0x000fe80000100800 */
[----:B------:R-:W-:Y:S04]  /*e110*/  STL [R1+0x6c4], R3 ;  /* 0x0006c40301007387 */ /* 0x000fe80000100800 */
[----:B------:R3:W-:Y:S04]  /*e120*/  STL [R1+0x6c0], R2 ;  /* 0x0006c00201007387 */ /* 0x0007e80000100800 */
[----:B------:R4:W-:Y:S01]  /*e130*/  STL [R1+0x6bc], R0 ;  /* 0x0006bc0001007387 */ /* 0x0009e20000100800 */
[----:B--2---:R-:W-:-:S06]  /*e140*/  WARPGROUP.ARRIVE ;  /* 0x00000000000079c5 */ /* 0x004fcc0000000000 */
[----:B------:R-:W-:Y:S03]  /*e150*/  IGMMA.64x256x32.S8.S8 R24, gdesc[UR8], R24, gsb0 ;  /* 0x06600000081879f1 */ /* 0x000fe60008041018 */
[----:B------:R-:W-:Y:S02]  /*e160*/  WARPGROUP.DEPBAR.LE gsb0, 0x0 ;  /* 0x00008000000079c5 */ /* 0x000fe40000010000 */
[----:B------:R-:W-:Y:S01]  /*e170*/  STL.64 [R1+0x400], R24 ;  /* 0x0004001801007387 */ /* 0x000fe20000100a00 */
[----:B---3--:R-:W-:Y:S01]  /*e180*/  IMAD.MOV.U32 R2, RZ, RZ, R150 ;  /* 0x000000ffff027224 */ /* 0x008fe200078e0096 */
[----:B----4-:R-:W-:Y:S01]  /*e190*/  MOV R0, R151 ;  /* 0x0000009700007202 */ /* 0x010fe20000000f00 */
[----:B------:R-:W-:Y:S01]  /*e1a0*/  IMAD.MOV.U32 R4, RZ, RZ, R148 ;  /* 0x000000ffff047224 */ /* 0x000fe200078e0094 */
[----:B------:R-:W-:Y:S01]  /*e1b0*/  STL.64 [R1+0x408], R26 ;  /* 0x0004081a01007387 */ /* 0x000fe20000100a00 */
[----:B------:R-:W-:Y:S01]  /*e1c0*/  MOV R3, R149 ;  /* 0x0000009500037202 */ /* 0x000fe20000000f00 */
[----:B-1----:R-:W-:Y:S01]  /*e1d0*/  IMAD.MOV.U32 R6, RZ, RZ, R146 ;  /* 0x000000ffff067224 */ /* 0x002fe200078e0092 */
        /* <DEDUP_REMOVED lines=23> */
[----:B0-----:R-:W-:Y:S01]  /*e350*/  IMAD.MOV.U32 R212, RZ, RZ, R128 ;  /* 0x000000ffffd47224 */ /* 0x001fe200078e0080 */
        /* <DEDUP_REMOVED lines=9> */
[----:B------:R0:W-:Y:S01]  /*e3f0*/  STL [R1+0x450], R44 ;  /* 0x0004502c01007387 */ /* 0x0001e20000100800 */
[----:B------:R-:W-:Y:S01]  /*e400*/  IMAD.MOV.U32 R204, RZ, RZ, R120 ;  /* 0x000000ffffcc7224 */ /* 0x000fe200078e0078 */
[----:B------:R-:W-:Y:S01]  /*e410*/  MOV R205, R121 ;  /* 0x0000007900cd7202 */ /* 0x000fe20000000f00 */
[----:B------:R-:W-:Y:S01]  /*e420*/  IMAD.MOV.U32 R202, RZ, RZ, R118 ;  /* 0x000000ffffca7224 */ /* 0x000fe200078e0076 */
[----:B------:R-:W2:Y:S01]  /*e430*/  LDL.LU.64 R150, [R1+0x1ae8] ;  /* 0x001ae80001967983 */ /* 0x000ea20000300a00 */
[----:B------:R-:W-:Y:S01]  /*e440*/  MOV R203, R119 ;  /* 0x0000007700cb7202 */ /* 0x000fe20000000f00 */
[----:B------:R-:W-:Y:S01]  /*e450*/  IMAD.MOV.U32 R200, RZ, RZ, R116 ;  /* 0x000000ffffc87224 */ /* 0x000fe200078e0074 */
[----:B------:R-:W-:Y:S01]  /*e460*/  MOV R201, R117 ;  /* 0x0000007500c97202 */ /* 0x000fe20000000f00 */
[----:B------:R-:W2:Y:S01]  /*e470*/  LDL.LU.64 R148, [R1+0x1ae0] ;  /* 0x001ae00001947983 */ /* 0x000ea20000300a00 */
        /* <DEDUP_REMOVED lines=92> */
[----:B------:R-:W-:-:S02]  /*ea40*/  MOV R233, R47 ;  /* 0x0000002f00e97202 */ /* 0x000fc40000000f00 */
[----:B------:R-:W-:Y:S01]  /*ea50*/  MOV R235, R45 ;  /* 0x0000002d00eb7202 */ /* 0x000fe20000000f00 */
        /* <DEDUP_REMOVED lines=401> */
[----:B------:R-:W-:-:S03]  /*10370*/  MOV R213, R23 ;  /* 0x0000001700d57202 */ /* 0x000fc60000000f00 */
        /* <DEDUP_REMOVED lines=123> */
[----:B------:R-:W-:-:S02]  /*10b30*/  UMOV UR15, UR11 ;  /* 0x0000000b000f7c82 */ /* 0x000fc40008000000 */
        /* <DEDUP_REMOVED lines=32> */
[----:B------:R-:W-:Y:S01]  /*10d40*/  STL.64 [R1+0x1338], R42 ;  /* 0x0013382a01007387 */ /* 0x000fe20000100a00 */
[----:B--2---:R-:W-:-:S06]  /*10d50*/  WARPGROUP.ARRIVE ;  /* 0x00000000000079c5 */ /* 0x004fcc0000000000 */
[----:B------:R-:W-:Y:S01]  /*10d60*/  IGMMA.64x256x32.S8.S8 R108, gdesc[UR12], R108, gsb0 ;  /* 0x066000000c6c79f1 */ /* 0x000fe2000804106c */
        /* <DEDUP_REMOVED lines=9> */
[----:B------:R-:W-:-:S03]  /*10e00*/  WARPGROUP.DEPBAR.LE gsb0, 0x0 ;  /* 0x00008000000079c5 */ /* 0x000fc60000010000 */
        /* <DEDUP_REMOVED lines=277> */
[----:B------:R-:W-:-:S03]  /*11f60*/  MOV R2, R150 ;  /* 0x0000009600027202 */ /* 0x000fc60000000f00 */
[----:B------:R-:W-:Y:S01]  /*11f70*/  STL.64 [R1+0x38], R38 ;  /* 0x0000382601007387 */ /* 0x000fe20000100a00 */
[----:B------:R-:W-:-:S03]  /*11f80*/  IMAD.MOV.U32 R0, RZ, RZ, R151 ;  /* 0x000000ffff007224 */ /* 0x000fc600078e0097 */
[----:B------:R-:W-:Y:S01]  /*11f90*/  STL.64 [R1+0x40], R40 ;  /* 0x0000402801007387 */ /* 0x000fe20000100a00 */
[----:B------:R-:W-:Y:S01]  /*11fa0*/  MOV R4, R148 ;  /* 0x0000009400047202 */ /* 0x000fe20000000f00 */
[----:B------:R-:W-:Y:S02]  /*11fb0*/  IMAD.MOV.U32 R3, RZ, RZ, R149 ;  /* 0x000000ffff037224 */ /* 0x000fe400078e0095 */
[----:B------:R-:W-:Y:S01]  /*11fc0*/  STL.64 [R1+0x48], R42 ;  /* 0x0000482a01007387 */ /* 0x000fe20000100a00 */
[----:B------:R-:W-:Y:S01]  /*11fd0*/  MOV R6, R146 ;  /* 0x0000009200067202 */ /* 0x000fe20000000f00 */
[----:B------:R-:W-:Y:S02]  /*11fe0*/  IMAD.MOV.U32 R5, RZ, RZ, R147 ;  /* 0x000000ffff057224 */ /* 0x000fe400078e0093 */
[----:B------:R0:W-:Y:S01]  /*11ff0*/  STL [R1+0x50], R44 ;  /* 0x0000502c01007387 */ /* 0x0001e20000100800 */
[----:B------:R-:W-:Y:S01]  /*12000*/  MOV R8, R144 ;  /* 0x0000009000087202 */ /* 0x000fe20000000f00 */
[----:B------:R-:W-:-:S02]  /*12010*/  IMAD.MOV.U32 R7, RZ, RZ, R145 ;  /* 0x000000ffff077224 */ /* 0x000fc400078e0091 */
[----:B------:R-:W2:Y:S01]  /*12020*/  LDL.LU.64 R150, [R1+0x12e8] ;  /* 0x0012e80001967983 */ /* 0x000ea20000300a00 */
[----:B------:R-:W-:Y:S01]  /*12030*/  MOV R10, R142 ;  /* 0x0000008e000a7202 */ /* 0x000fe20000000f00 */
[----:B------:R-:W-:Y:S02]  /*12040*/  IMAD.MOV.U32 R9, RZ, RZ, R143 ;  /* 0x000000ffff097224 */ /* 0x000fe400078e008f */
[----:B------:R-:W2:Y:S01]  /*12050*/  LDL.LU.64 R148, [R1+0x12e0] ;  /* 0x0012e00001947983 */ /* 0x000ea20000300a00 */
[----:B------:R-:W-:Y:S01]  /*12060*/  MOV R12, R140 ;  /* 0x0000008c000c7202 */ /* 0x000fe20000000f00 */
[----:B------:R-:W-:Y:S02]  /*12070*/  IMAD.MOV.U32 R11, RZ, RZ, R141 ;  /* 0x000000ffff0b7224 */ /* 0x000fe400078e008d */
[----:B------:R-:W2:Y:S01]  /*12080*/  LDL.LU.64 R146, [R1+0x12d8] ;  /* 0x0012d80001927983 */ /* 0x000ea20000300a00 */
        /* <DEDUP_REMOVED lines=15> */
[----:B-1----:R-:W-:Y:S01]  /*12180*/  MOV R152, R128 ;  /* 0x0000008000987202 */ /* 0x002fe20000000f00 */
[----:B------:R-:W-:Y:S02]  /*12190*/  IMAD.MOV.U32 R23, RZ, RZ, R129 ;  /* 0x000000ffff177224 */ /* 0x000fe400078e0081 */
[----:B------:R-:W2:Y:S01]  /*121a0*/  LDL.LU.64 R134, [R1+0x12a8] ;  /* 0x0012a80001867983 */ /* 0x000ea20000300a00 */
[----:B------:R-:W-:Y:S01]  /*121b0*/  MOV R154, R126 ;  /* 0x0000007e009a7202 */ /* 0x000fe20000000f00 */
[----:B------:R-:W-:-:S02]  /*121c0*/  IMAD.MOV.U32 R153, RZ, RZ, R127 ;  /* 0x000000ffff997224 */ /* 0x000fc400078e007f */
[----:B------:R-:W2:Y:S01]  /*121d0*/  LDL.LU.64 R132, [R1+0x12a0] ;  /* 0x0012a00001847983 */ /* 0x000ea20000300a00 */
[----:B---3--:R-:W-:Y:S01]  /*121e0*/  MOV R156, R124 ;  /* 0x0000007c009c7202 */ /* 0x008fe20000000f00 */
[----:B------:R-:W-:Y:S02]  /*121f0*/  IMAD.MOV.U32 R155, RZ, RZ, R125 ;  /* 0x000000ffff9b7224 */ /* 0x000fe400078e007d */
[----:B------:R-:W2:Y:S01]  /*12200*/  LDL.LU.64 R130, [R1+0x1298] ;  /* 0x0012980001827983 */ /* 0x000ea20000300a00 */
[----:B----4-:R-:W-:Y:S01]  /*12210*/  MOV R158, R122 ;  /* 0x0000007a009e7202 */ /* 0x010fe20000000f00 */
        /* <DEDUP_REMOVED lines=116> */
[----:B------:R-:W-:-:S03]  /*12960*/  IMAD.MOV.U32 R235, RZ, RZ, R45 ;  /* 0x000000ffffeb7224 */ /* 0x000fc600078e002d */
        /* <DEDUP_REMOVED lines=1152> */
[----:B------:R-:W4:Y:S01]  /*17170*/  LDL.LU R152, [R1+0xce8] ;  /* 0x000ce80001987983 */ /* 0x000f220000300800 */
        /* <DEDUP_REMOVED lines=872> */
[----:B------:R-:W-:Y:S01]  /*1a800*/  BPT.TRAP 0x1 ;  /* 0x000000040000795c */ /* 0x000fe20000300000 */
.L_x_23:
[----:B-----5:R-:W-:Y:S01]  /*1a810*/  IMAD R5, R2, 0x8, R0 ;  /* 0x0000000802057824 */ /* 0x020fe200078e0200 */
[----:B------:R-:W-:-:S04]  /*1a820*/  ISETP.GT.U32.AND P1, PT, R19, 0x1, PT ;  /* 0x000000011300780c */ /* 0x000fc80003f24070 */
[----:B------:R-:W-:-:S04]  /*1a830*/  IADD3 R5, R5, 0x10, RZ ;  /* 0x0000001005057810 */ /* 0x000fc80007ffe0ff */
[----:B------:R-:W-:-:S04]  /*1a840*/  PRMT R5, RZ, 0x654, R5 ;  /* 0x00000654ff057816 */ /* 0x000fc80000000005 */
[----:B------:R1:W-:Y:S01]  /*1a850*/  SYNCS.ARRIVE.TRANS64.RED.A1T0 RZ, [R5+URZ], RZ ;  /* 0x000000ff05ff79a7 */ /* 0x0003e2000810043f */
[----:B------:R-:W-:Y:S05]  /*1a860*/  @P1 BRA `(.L_x_24) ;  /* 0x0000000000041947 */ /* 0x000fea0003800000 */
[----:B------:R-:W-:Y:S01]  /*1a870*/  BPT.TRAP 0x1 ;  /* 0x000000040000795c */ /* 0x000fe20000300000 */
.L_x_24:
[----:B------:R-:W-:Y:S01]  /*1a880*/  UIADD3 UR5, UR5, 0x1, URZ ;  /* 0x0000000105057890 */ /* 0x000fe2000fffe03f */
[----:B------:R-:W-:Y:S01]  /*1a890*/  ISETP.GT.AND P2, PT, R4, 0x1, PT ;  /* 0x000000010400780c */ /* 0x000fe20003f44270 */
[----:B------:R-:W-:Y:S01]  /*1a8a0*/  VIADD R2, R2, 0x1 ;  /* 0x0000000102027836 */ /* 0x000fe20000000000 */
[----:B------:R-:W-:Y:S01]  /*1a8b0*/  IADD3 R4, R4, -0x1, RZ ;  /* 0xffffffff04047810 */ /* 0x000fe20007ffe0ff */
[----:B------:R-:W-:-:S03]  /*1a8c0*/  UISETP.NE.AND UP0, UPT, UR5, 0x2, UPT ;  /* 0x000000020500788c */ /* 0x000fc6000bf05270 */
[C---:B------:R-:W-:Y:S01]  /*1a8d0*/  ISETP.NE.AND P1, PT, R2.reuse, 0x2, PT ;  /* 0x000000020200780c */ /* 0x040fe20003f25270 */
[----:B------:R-:W-:Y:S02]  /*1a8e0*/  USEL UR6, URZ, 0x1, UP0 ;  /* 0x000000013f067887 */ /* 0x000fe40008000000 */
[----:B------:R-:W-:Y:S01]  /*1a8f0*/  USEL UR5, UR5, URZ, UP0 ;  /* 0x0000003f05057287 */ /* 0x000fe20008000000 */
[----:B------:R-:W-:-:S03]  /*1a900*/  SEL R2, R2, RZ, P1 ;  /* 0x000000ff02027207 */ /* 0x000fc60000800000 */
[----:B------:R-:W-:Y:S01]  /*1a910*/  LOP3.LUT R3, R3, UR6, RZ, 0x3c, !PT ;  /* 0x0000000603037c12 */ /* 0x000fe2000f8e3cff */
[----:B------:R-:W-:Y:S07]  /*1a920*/  @P2 BRA `(.L_x_25) ;  /* 0xffffff2400882947 */ /* 0x000fee000383ffff */
.L_x_18:
[----:B------:R-:W2:Y:S02]  /*1a930*/  LDC R2, c[0x0][0x28c] ;  /* 0x0000a300ff027b82 */ /* 0x000ea40000000800 */
[----:B--2---:R-:W-:-:S13]  /*1a940*/  ISETP.GE.AND P1, PT, R2, 0x1, PT ;  /* 0x000000010200780c */ /* 0x004fda0003f26270 */
[----:B------:R-:W-:Y:S05]  /*1a950*/  @!P1 BRA `(.L_x_26) ;  /* 0x0000000000389947 */ /* 0x000fea0003800000 */
[----:B------:R-:W-:Y:S05]  /*1a960*/  @!P0 BRA `(.L_x_27) ;  /* 0x0000000000048947 */ /* 0x000fea0003800000 */
[----:B------:R-:W-:Y:S01]  /*1a970*/  BPT.TRAP 0x1 ;  /* 0x000000040000795c */ /* 0x000fe20000300000 */
.L_x_27:
[----:B------:R-:W-:Y:S01]  /*1a980*/  UISETP.LT.AND UP0, UPT, UR40, 0x1, UPT ;  /* 0x000000012800788c */ /* 0x000fe2000bf01270 */
[----:B-----5:R-:W-:-:S03]  /*1a990*/  ISETP.GT.U32.AND P0, PT, R19, 0x1, PT ;  /* 0x000000011300780c */ /* 0x020fc60003f04070 */
[----:B------:R-:W-:-:S04]  /*1a9a0*/  USEL UR4, UR40, 0x1, UP0 ;  /* 0x0000000128047887 */ /* 0x000fc80008000000 */
[----:B------:R-:W-:-:S04]  /*1a9b0*/  UIADD3 UR4, UR39, UR40, -UR4 ;  /* 0x0000002827047290 */ /* 0x000fc8000fffe804 */
[----:B------:R-:W-:-:S04]  /*1a9c0*/  USHF.L.U32 UR4, UR4, 0x3, URZ ;  /* 0x0000000304047899 */ /* 0x000fc8000800063f */
[----:B------:R-:W-:-:S06]  /*1a9d0*/  ULOP3.LUT UR4, UR4, 0x8, URZ, 0xc0, !UPT ;  /* 0x0000000804047892 */ /* 0x000fcc000f8ec03f */
[----:B------:R-:W-:-:S05]  /*1a9e0*/  IMAD.U32 R2, RZ, RZ, UR4 ;  /* 0x00000004ff027e24 */ /* 0x000fca000f8e00ff */
[----:B------:R-:W-:-:S04]  /*1a9f0*/  IADD3 R0, R0, 0x10, R2 ;  /* 0x0000001000007810 */ /* 0x000fc80007ffe002 */
[----:B------:R-:W-:-:S04]  /*1aa00*/  PRMT R0, RZ, 0x654, R0 ;  /* 0x00000654ff007816 */ /* 0x000fc80000000000 */
[----:B------:R2:W-:Y:S01]  /*1aa10*/  SYNCS.ARRIVE.TRANS64.RED.A1T0 RZ, [R0+URZ], RZ ;  /* 0x000000ff00ff79a7 */ /* 0x0005e2000810043f */
[----:B------:R-:W-:Y:S05]  /*1aa20*/  @P0 BRA `(.L_x_26) ;  /* 0x0000000000040947 */ /* 0x000fea0003800000 */
[----:B------:R-:W-:Y:S01]  /*1aa30*/  BPT.TRAP 0x1 ;  /* 0x000000040000795c */ /* 0x000fe20000300000 */
.L_x_26:
[----:B-1----:R-:W1:Y:S01]  /*1aa40*/  S2R R5, SR_TID.X ;  /* 0x0000000000057919 */ /* 0x002e620000002100 */
[----:B-----5:R-:W3:Y:S01]  /*1aa50*/  LDC R4, c[0x0][0x288] ;  /* 0x0000a200ff047b82 */ /* 0x020ee20000000800 */
[----:B------:R-:W-:Y:S01]  /*1aa60*/  ULDC.64 UR4, c[0x0][0x5d0] ;  /* 0x0001740000047ab9 */ /* 0x000fe20000000a00 */
[----:B------:R-:W-:Y:S01]  /*1aa70*/  UIADD3 UR39, UR40, UR39, URZ ;  /* 0x0000002728277290 */ /* 0x000fe2000fffe03f */
[----:B------:R-:W-:Y:S01]  /*1aa80*/  IMAD.WIDE R14, R152, 0x100, RZ ;  /* 0x00000100980e7825 */ /* 0x000fe200078e02ff */
[----:B0-----:R-:W-:Y:S02]  /*1aa90*/  MOV R166, 0xffffffff ;  /* 0xffffffff00a67802 */ /* 0x001fe40000000f00 */
[----:B------:R-:W-:-:S04]  /*1aaa0*/  UISETP.GT.U32.AND UP1, UPT, UR39, 0x1, UPT ;  /* 0x000000012700788c */ /* 0x000fc8000bf24070 */
[----:B------:R-:W-:Y:S01]  /*1aab0*/  UISETP.LT.U32.AND UP1, UPT, UR40, 0x2, UP1 ;  /* 0x000000022800788c */ /* 0x000fe20008f21070 */
[--C-:B-1----:R-:W-:Y:S02]  /*1aac0*/  SHF.R.U32.HI R2, RZ, 0x2, R5.reuse ;  /* 0x00000002ff027819 */ /* 0x102fe40000011605 */
[----:B------:R-:W-:Y:S02]  /*1aad0*/  LOP3.LUT R6, R5, 0x60, RZ, 0xc0, !PT ;  /* 0x0000006005067812 */ /* 0x000fe400078ec0ff */
[----:B------:R-:W-:Y:S02]  /*1aae0*/  SHF.R.U32.HI R158, RZ, 0x7, R5 ;  /* 0x00000007ff9e7819 */ /* 0x000fe40000011605 */
[----:B------:R-:W-:Y:S02]  /*1aaf0*/  LOP3.LUT R2, R2, 0x7, RZ, 0xc0, !PT ;  /* 0x0000000702027812 */ /* 0x000fe400078ec0ff */
[----:B------:R-:W-:Y:S02]  /*1ab00*/  SHF.R.U32.HI R6, RZ, 0x1, R6 ;  /* 0x00000001ff067819 */ /* 0x000fe40000011606 */
[----:B------:R-:W-:-:S02]  /*1ab10*/  LOP3.LUT R158, R158, 0x1, RZ, 0xc0, !PT ;  /* 0x000000019e9e7812 */ /* 0x000fc400078ec0ff */
[----:B--2---:R-:W-:Y:S02]  /*1ab20*/  IADD3 R0, RZ, -R6, -R2 ;  /* 0x80000006ff007210 */ /* 0x004fe40007ffe802 */
[C---:B------:R-:W-:Y:S02]  /*1ab30*/  SHF.L.U32 R159, R158.reuse, 0x6, RZ ;  /* 0x000000069e9f7819 */ /* 0x040fe400000006ff */
[C---:B------:R-:W-:Y:S01]  /*1ab40*/  SHF.L.U32 R20, R5.reuse, 0x1, RZ ;  /* 0x0000000105147819 */ /* 0x040fe200000006ff */
[----:B------:R-:W-:Y:S01]  /*1ab50*/  IMAD R158, R158, -0x40, R0 ;  /* 0xffffffc09e9e7824 */ /* 0x000fe200078e0200 */
[----:B------:R-:W-:Y:S01]  /*1ab60*/  LOP3.LUT R3, R5, 0x3, RZ, 0xc0, !PT ;  /* 0x0000000305037812 */ /* 0x000fe200078ec0ff */
[----:B------:R-:W-:Y:S01]  /*1ab70*/  IMAD.SHL.U32 R0, R23, 0x200, RZ ;  /* 0x0000020017007824 */ /* 0x000fe200078e00ff */
[----:B------:R-:W-:Y:S02]  /*1ab80*/  SHF.R.S32.HI R23, RZ, 0x1f, R22 ;  /* 0x0000001fff177819 */ /* 0x000fe40000011416 */
[----:B------:R-:W-:Y:S01]  /*1ab90*/  LOP3.LUT R159, R159, 0x40, R2, 0xe2, !PT ;  /* 0x000000409f9f7812 */ /* 0x000fe200078ee202 */
[----:B---3--:R-:W-:Y:S01]  /*1aba0*/  IMAD R3, R3, -0x2, R4 ;  /* 0xfffffffe03037824 */ /* 0x008fe200078e0204 */
[C---:B------:R-:W-:Y:S01]  /*1abb0*/  LOP3.LUT R20, R0.reuse, 0x6, R20, 0xf8, !PT ;  /* 0x0000000600147812 */ /* 0x040fe200078ef814 */
[----:B------:R-:W-:Y:S01]  /*1abc0*/  IMAD R2, R23, UR4, RZ ;  /* 0x0000000417027c24 */ /* 0x000fe2000f8e02ff */
[----:B------:R-:W-:-:S02]  /*1abd0*/  ISETP.GE.AND P0, PT, R0, R4, PT ;  /* 0x000000040000720c */ /* 0x000fc40003f06270 */
[----:B------:R-:W-:Y:S01]  /*1abe0*/  SHF.R.S32.HI R21, RZ, 0x1f, R20 ;  /* 0x0000001fff157819 */ /* 0x000fe20000011414 */
[----:B------:R-:W-:Y:S01]  /*1abf0*/  IMAD R2, R22, UR5, R2 ;  /* 0x0000000516027c24 */ /* 0x000fe2000f8e0202 */
[----:B------:R-:W-:Y:S01]  /*1ac00*/  ULDC UR5, c[0x0][0x284] ;  /* 0x0000a10000057ab9 */ /* 0x000fe20000000800 */
[----:B------:R-:W-:Y:S01]  /*1ac10*/  IADD3 R0, -R0, R3, RZ ;  /* 0x0000000300007210 */ /* 0x000fe20007ffe1ff */
[----:B------:R-:W-:Y:S01]  /*1ac20*/  IMAD.WIDE.U32 R4, R22, UR4, R20 ;  /* 0x0000000416047c25 */ /* 0x000fe2000f8e0014 */
[----:B------:R-:W-:Y:S01]  /*1ac30*/  USHF.R.U32.HI UR4, URZ, 0x1, UR39 ;  /* 0x000000013f047899 */ /* 0x000fe20008011627 */
[----:B------:R-:W-:Y:S01]  /*1ac40*/  LOP3.LUT R159, R14, R159, R6, 0xfe, !PT ;  /* 0x0000009f0e9f7212 */ /* 0x000fe200078efe06 */
[----:B------:R-:W-:Y:S01]  /*1ac50*/  ULOP3.LUT UR39, UR39, 0x1, URZ, 0xc0, !UPT ;  /* 0x0000000127277892 */ /* 0x000fe2000f8ec03f */
[----:B------:R-:W-:Y:S01]  /*1ac60*/  IMAD.IADD R5, R5, 0x1, R2 ;  /* 0x0000000105057824 */ /* 0x000fe200078e0202 */
[----:B------:R-:W-:Y:S01]  /*1ac70*/  ULOP3.LUT UR4, UR4, 0x1, URZ, 0xc0, !UPT ;  /* 0x0000000104047892 */ /* 0x000fe2000f8ec03f */
[----:B------:R-:W-:-:S03]  /*1ac80*/  IMAD.SHL.U32 R2, R152, 0x100, RZ ;  /* 0x0000010098027824 */ /* 0x000fc600078e00ff */
[----:B------:R-:W-:Y:S02]  /*1ac90*/  UISETP.NE.U32.AND UP0, UPT, UR4, 0x1, UPT ;  /* 0x000000010400788c */ /* 0x000fe4000bf05070 */
[C---:B------:R-:W-:Y:S02]  /*1aca0*/  ISETP.GE.OR P0, PT, R2.reuse, UR5, P0 ;  /* 0x0000000502007c0c */ /* 0x040fe40008706670 */
[----:B------:R-:W-:Y:S01]  /*1acb0*/  UISETP.GT.U32.AND UP0, UPT, UR40, 0x1, !UP0 ;  /* 0x000000012800788c */ /* 0x000fe2000c704070 */
[----:B------:R-:W-:Y:S01]  /*1acc0*/  IADD3 R158, -R2, UR5, R158 ;  /* 0x00000005029e7c10 */ /* 0x000fe2000fffe19e */
[----:B------:R-:W-:Y:S02]  /*1acd0*/  USEL UR5, URZ, 0x1, !UP1 ;  /* 0x000000013f057887 */ /* 0x000fe4000c800000 */
[----:B------:R-:W-:-:S04]  /*1ace0*/  USEL UR4, URZ, 0x1, !UP0 ;  /* 0x000000013f047887 */ /* 0x000fc8000c000000 */
[----:B------:R-:W-:-:S03]  /*1acf0*/  ULOP3.LUT UR38, UR4, UR38, UR5, 0x96, !UPT ;  /* 0x0000002604267292 */ /* 0x000fc6000f8e9605 */
[----:B------:R-:W-:Y:S09]  /*1ad00*/  @P0 BRA `(.L_x_28) ;  /* 0x000001b000f40947 */ /* 0x000ff20003800000 */
[----:B------:R-:W0:Y:S01]  /*1ad10*/  LDC.64 R2, c[0x0][0x5c8] ;  /* 0x00017200ff027b82 */ /* 0x000e220000000a00 */
[----:B------:R-:W-:Y:S01]  /*1ad20*/  ULDC.64 UR4, c[0x0][0x5c0] ;  /* 0x0001700000047ab9 */ /* 0x000fe20000000a00 */
[----:B------:R-:W-:Y:S01]  /*1ad30*/  BSSY B0, `(.L_x_28) ;  /* 0x0001b3a000007945 */ /* 0x000fe20003800000 */
[-C--:B0-----:R-:W-:Y:S01]  /*1ad40*/  IMAD R6, R15, R2.reuse, RZ ;  /* 0x000000020f067224 */ /* 0x081fe200078e02ff */
[C---:B------:R-:W-:Y:S01]  /*1ad50*/  SHF.L.U32 R8, R2.reuse, 0x3, RZ ;  /* 0x0000000302087819 */ /* 0x040fe200000006ff */
[----:B------:R-:W-:Y:S01]  /*1ad60*/  IMAD.WIDE.U32 R4, R159, R2, R4 ;  /* 0x000000029f047225 */ /* 0x000fe200078e0004 */
[----:B------:R-:W-:-:S03]  /*1ad70*/  SHF.L.U64.HI R9, R2, 0x3, R3 ;  /* 0x0000000302097819 */ /* 0x000fc60000010203 */
[----:B------:R-:W-:Y:S01]  /*1ad80*/  IMAD R6, R159, R3, R6 ;  /* 0x000000039f067224 */ /* 0x000fe200078e0206 */
[----:B------:R-:W-:-:S03]  /*1ad90*/  IADD3 R4, P0, R4, UR4, RZ ;  /* 0x0000000404047c10 */ /* 0x000fc6000ff1e0ff */
[----:B------:R-:W-:Y:S01]  /*1ada0*/  IMAD.IADD R6, R5, 0x1, R6 ;  /* 0x0000000105067824 */ /* 0x000fe200078e0206 */
[----:B------:R-:W-:-:S04]  /*1adb0*/  IADD3 R10, P1, R8, R4, RZ ;  /* 0x00000004080a7210 */ /* 0x000fc80007f3e0ff */
[----:B------:R-:W-:Y:S02]  /*1adc0*/  IADD3.X R5, R6, UR5, RZ, P0, !PT ;  /* 0x0000000506057c10 */ /* 0x000fe400087fe4ff */
[----:B------:R-:W-:-:S03]  /*1add0*/  LEA R6, P0, R2, R4, 0x7 ;  /* 0x0000000402067211 */ /* 0x000fc600078038ff */
[----:B------:R-:W-:Y:S01]  /*1ade0*/  IMAD.X R11, R9, 0x1, R5, P1 ;  /* 0x00000001090b7824 */ /* 0x000fe200008e0605 */
[----:B------:R-:W-:Y:S02]  /*1adf0*/  LEA.HI.X R7, R2, R5, R3, 0x7, P0 ;  /* 0x0000000502077211 */ /* 0x000fe400000f3c03 */
[----:B------:R-:W-:Y:S02]  /*1ae00*/  ISETP.NE.AND P0, PT, R18, RZ, PT ;  /* 0x000000ff1200720c */ /* 0x000fe40003f05270 */
[----:B------:R-:W-:-:S04]  /*1ae10*/  IADD3 R8, P2, R8, R6, RZ ;  /* 0x0000000608087210 */ /* 0x000fc80007f5e0ff */
[----:B------:R-:W-:-:S07]  /*1ae20*/  IADD3.X R9, R9, R7, RZ, P2, !PT ;  /* 0x0000000709097210 */ /* 0x000fce00017fe4ff */
[----:B------:R-:W-:Y:S05]  /*1ae30*/  @!P0 BRA `(.L_x_29) ;  /* 0x0000013800948947 */ /* 0x000fea0003800000 */
[----:B------:R-:W0:Y:S01]  /*1ae40*/  LDC.64 R12, c[0x0][0x5b0] ;  /* 0x00016c00ff0c7b82 */ /* 0x000e220000000a00 */
[----:B------:R-:W-:Y:S01]  /*1ae50*/  ULDC.64 UR4, c[0x0][0x5b8] ;  /* 0x00016e0000047ab9 */ /* 0x000fe20000000a00 */
[----:B------:R-:W-:Y:S01]  /*1ae60*/  ISETP.GE.AND P3, PT, R158, 0x1, PT ;  /* 0x000000019e00780c */ /* 0x000fe20003f66270 */
[----:B------:R-:W-:Y:S01]  /*1ae70*/  IMAD R23, R23, UR4, RZ ;  /* 0x0000000417177c24 */ /* 0x000fe2000f8e02ff */
[----:B------:R-:W-:Y:S01]  /*1ae80*/  BSSY B1, `(.L_x_30) ;  /* 0x000000e000017945 */ /* 0x000fe20003800000 */
[----:B------:R-:W-:Y:S01]  /*1ae90*/  IMAD.WIDE.U32 R156, R22, UR4, R20 ;  /* 0x00000004169c7c25 */ /* 0x000fe2000f8e0014 */
[----:B------:R-:W-:Y:S02]  /*1aea0*/  ISETP.LT.OR P1, PT, R0, 0x1, !P3 ;  /* 0x000000010000780c */ /* 0x000fe40005f21670 */
[----:B------:R-:W1:Y:S01]  /*1aeb0*/  LDC.64 R152, c[0x0][0x5a8] ;  /* 0x00016a00ff987b82 */ /* 0x000e620000000a00 */
[----:B------:R-:W-:Y:S01]  /*1aec0*/  IMAD R22, R22, UR5, R23 ;  /* 0x0000000516167c24 */ /* 0x000fe2000f8e0217 */
[----:B------:R-:W-:-:S03]  /*1aed0*/  MOV R154, R156 ;  /* 0x0000009c009a7202 */ /* 0x000fc60000000f00 */
[----:B------:R-:W-:Y:S02]  /*1aee0*/  IMAD.IADD R155, R157, 0x1, R22 ;  /* 0x000000019d9b7824 */ /* 0x000fe400078e0216 */
[-C--:B0-----:R-:W-:Y:S02]  /*1aef0*/  IMAD R162, R15, R12.reuse, RZ ;  /* 0x0000000c0fa27224 */ /* 0x081fe400078e02ff */
[----:B------:R-:W-:-:S04]  /*1af00*/  IMAD.WIDE.U32 R2, R159, R12, R154 ;  /* 0x0000000c9f027225 */ /* 0x000fc800078e009a */
[----:B------:R-:W-:Y:S01]  /*1af10*/  IMAD R162, R159, R13, R162 ;  /* 0x0000000d9fa27224 */ /* 0x000fe200078e02a2 */
[----:B-1----:R-:W-:-:S04]  /*1af20*/  IADD3 R22, P0, R2, R152, RZ ;  /* 0x0000009802167210 */ /* 0x002fc80007f1e0ff */
[----:B------:R-:W-:Y:S01]  /*1af30*/  IADD3.X R23, R153, R3, R162, P0, !PT ;  /* 0x0000000399177210 */ /* 0x000fe200007fe4a2 */
[----:B------:R-:W-:Y:S08]  /*1af40*/  @P1 BRA `(.L_x_31) ;  /* 0x0000000000041947 */ /* 0x000ff00003800000 */
[----:B------:R0:W5:Y:S02]  /*1af50*/  LDG.E.U8 R16, desc[UR36][R22.64] ;  /* 0x0000002416107981 */ /* 0x000164000c1e1100 */
.L_x_31:
[----:B------:R-:W-:Y:S05]  /*1af60*/  BSYNC B1 ;  /* 0x0000000000017941 */ /* 0x000fea0003800000 */
.L_x_30:
[----:B------:R-:W2:Y:S01]  /*1af70*/  LDL.LU R3, [R1+0x400] ;  /* 0x0004000001037983 */ /* 0x000ea20000300800 */
[----:B-----5:R-:W-:Y:S01]  /*1af80*/  LOP3.LUT R2, R16, 0xffff, RZ, 0xc0, !PT ;  /* 0x0000ffff10027812 */ /* 0x020fe200078ec0ff */
[----:B------:R-:W-:Y:S01]  /*1af90*/  IMAD.SHL.U32 R160, R12, 0x8, RZ ;  /* 0x000000080ca07824 */ /* 0x000fe200078e00ff */
[----:B------:R-:W-:Y:S01]  /*1afa0*/  ISETP.LT.OR P4, PT, R0, 0x2, !P3 ;  /* 0x000000020000780c */ /* 0x000fe20005f81670 */
[----:B------:R-:W-:Y:S01]  /*1afb0*/  BSSY B1, `(.L_x_32) ;  /* 0x000000d000017945 */ /* 0x000fe20003800000 */
[----:B------:R-:W-:Y:S02]  /*1afc0*/  PRMT R2, R2, 0x8880, RZ ;  /* 0x0000888002027816 */ /* 0x000fe400000000ff */
[----:B------:R-:W-:-:S03]  /*1afd0*/  SHF.L.U64.HI R161, R12, 0x3, R13 ;  /* 0x000000030ca17819 */ /* 0x000fc6000001020d */
[----:B------:R-:W-:Y:S02]  /*1afe0*/  IMAD R2, R2, R18, RZ ;  /* 0x0000001202027224 */ /* 0x000fe400078e02ff */
[----:B------:R-:W-:-:S05]  /*1aff0*/  IMAD.WIDE.U32 R20, R159, R12, R160 ;  /* 0x0000000c9f147225 */ /* 0x000fca00078e00a0 */
[----:B------:R-:W-:Y:S01]  /*1b000*/  IADD3 R162, R162, R21, RZ ;  /* 0x00000015a2a27210 */ /* 0x000fe20007ffe0ff */
[----:B--2---:R-:W-:-:S05]  /*1b010*/  @!P1 IMAD R3, R3, R17, R2 ;  /* 0x0000001103039224 */ /* 0x004fca00078e0202 */
[----:B------:R1:W-:Y:S01]  /*1b020*/  @!P1 STG.E.U8 desc[UR36][R4.64], R3 ;  /* 0x0000000304009986 */ /* 0x0003e2000c101124 */
[----:B------:R-:W-:Y:S01]  /*1b030*/  IADD3 R20, P2, P1, R156, R152, R20 ;  /* 0x000000989c147210 */ /* 0x000fe2000795e014 */
[----:B------:R-:W-:-:S12]  /*1b040*/  @P4 BRA `(.L_x_33) ;  /* 0x00000000000c4947 */ /* 0x000fd80003800000 */
[----:B------:R-:W2:Y:S02]  /*1b050*/  LDG.E.U8 R16, desc[UR36][R22.64+0x1] ;  /* 0x0000012416107981 */ /* 0x000ea4000c1e1100 */
[----:B--2---:R-:W-:-:S05]  /*1b060*/  PRMT R2, R16, 0x8880, RZ ;  /* 0x0000888010027816 */ /* 0x004fca00000000ff */
[----:B------:R-:W-:-:S07]  /*1b070*/  IMAD R2, R2, R18, RZ ;  /* 0x0000001202027224 */ /* 0x000fce00078e02ff */
.L_x_33:
[----:B------:R-:W-:Y:S05]  /*1b080*/  BSYNC B1 ;  /* 0x0000000000017941 */ /* 0x000fea0003800000 */
.L_x_32:
[----:B-1----:R-:W2:Y:S01]  /*1b090*/  LDL.LU R3, [R1+0x404] ;  /* 0x0004040001037983 */ /* 0x002ea20000300800 */
[----:B------:R-:W-:Y:S01]  /*1b0a0*/  ISETP.GE.AND P0, PT, R158, 0x9, PT ;  /* 0x000000099e00780c */ /* 0x000fe20003f06270 */
[----:B------:R-:W-:Y:S01]  /*1b0b0*/  BSSY B1, `(.L_x_34) ;  /* 0x000000c000017945 */ /* 0x000fe20003800000 */
[----:B------:R-:W-:Y:S02]  /*1b0c0*/  IADD3.X R21, R155, R153, R162, P2, P1 ;  /* 0x000000999b157210 */ /* 0x000fe400017e24a2 */
[C---:B------:R-:W-:Y:S02]  /*1b0d0*/  ISETP.LT.OR P5, PT, R0.reuse, 0x1, !P0 ;  /* 0x000000010000780c */ /* 0x040fe400047a1670 */
[C---:B------:R-:W-:Y:S02]  /*1b0e0*/  ISETP.LT.OR P1, PT, R0.reuse, 0x9, !P3 ;  /* 0x000000090000780c */ /* 0x040fe40005f21670 */
[----:B------:R-:W-:Y:S01]  /*1b0f0*/  ISETP.LT.OR P2, PT, R0, 0xa, !P3 ;  /* 0x0000000a0000780c */ /* 0x000fe20005f41670 */
[----:B--2---:R-:W-:-:S05]  /*1b100*/  @!P4 IMAD R3, R3, R17, R2 ;  /* 0x000000110303c224 */ /* 0x004fca00078e0202 */
[----:B------:R1:W-:Y:S01]  /*1b110*/  @!P4 STG.E.U8 desc[UR36][R4.64+0x1], R3 ;  /* 0x000001030400c986 */ /* 0x0003e2000c101124 */
[----:B------:R-:W-:Y:S02]  /*1b120*/  ISETP.LT.OR P4, PT, R0, 0x2, !P0 ;  /* 0x000000020000780c */ /* 0x000fe40004781670 */
[----:B------:R-:W-:Y:S11]  /*1b130*/  @P5 BRA `(.L_x_35) ;  /* 0x00000000000c5947 */ /* 0x000ff60003800000 */
[----:B------:R-:W2:Y:S02]  /*1b140*/  LDG.E.U8 R16, desc[UR36][R20.64] ;  /* 0x0000002414107981 */ /* 0x000ea4000c1e1100 */
[----:B--2---:R-:W-:-:S05]  /*1b150*/  PRMT R2, R16, 0x8880, RZ ;  /* 0x0000888010027816 */ /* 0x004fca00000000ff */
[----:B------:R-:W-:-:S07]  /*1b160*/  IMAD R2, R2, R18, RZ ;  /* 0x0000001202027224 */ /* 0x000fce00078e02ff */
.L_x_35:
[----:B------:R-:W-:Y:S05]  /*1b170*/  BSYNC B1 ;  /* 0x0000000000017941 */ /* 0x000fea0003800000 */
.L_x_34:
[----:B-1----:R-:W2:Y:S01]  /*1b180*/  LDL.LU R3, [R1+0x408] ;  /* 0x0004080001037983 */ /* 0x002ea20000300800 */
[----:B------:R-:W-:Y:S01]  /*1b190*/  BSSY B1, `(.L_x_36) ;  /* 0x0000007000017945 */ /* 0x000fe20003800000 */
[----:B--2---:R-:W-:-:S05]  /*1b1a0*/  @!P5 IMAD R3, R3, R17, R2 ;  /* 0x000000110303d224 */ /* 0x004fca00078e0202 */
[----:B------:R1:W-:Y:S01]  /*1b1b0*/  @!P5 STG.E.U8 desc[UR36][R10.64], R3 ;  /* 0x000000030a00d986 */ /* 0x0003e2000c101124 */
[----:B------:R-:W-:Y:S05]  /*1b1c0*/  @P4 BRA `(.L_x_37) ;  /* 0x00000000000c4947 */ /* 0x000fea0003800000 */
[----:B------:R-:W2:Y:S02]  /*1b1d0*/  LDG.E.U8 R16, desc[UR36][R20.64+0x1] ;  /* 0x0000012414107981 */ /* 0x000ea4000c1e1100 */
[----:B--2---:R-:W-:-:S05]  /*1b1e0*/  PRMT R2, R16, 0x8880, RZ ;  /* 0x0000888010027816 */ /* 0x004fca00000000ff */
[----:B------:R-:W-:-:S07]  /*1b1f0*/  IMAD R2, R2, R18, RZ ;  /* 0x0000001202027224 */ /* 0x000fce00078e02ff */
.L_x_37:
[----:B------:R-:W-:Y:S05]  /*1b200*/  BSYNC B1 ;  /* 0x0000000000017941 */ /* 0x000fea0003800000 */
.L_x_36:
        /* <DEDUP_REMOVED lines=8> */
.L_x_39:
[----:B------:R-:W-:Y:S05]  /*1b290*/  BSYNC B1 ;  /* 0x0000000000017941 */ /* 0x000fea0003800000 */
.L_x_38:
        /* <DEDUP_REMOVED lines=8> */
.L_x_41:
[----:B------:R-:W-:Y:S05]  /*1b320*/  BSYNC B1 ;  /* 0x0000000000017941 */ /* 0x000fea0003800000 */
.L_x_40:
[----:B-1----:R-:W2:Y:S01]  /*1b330*/  LDL.LU R3, [R1+0x414] ;  /* 0x0004140001037983 */ /* 0x002ea20000300800 */
[C---:B------:R-:W-:Y:S01]  /*1b340*/  ISETP.LT.OR P1, PT, R0.reuse, 0x9, !P0 ;  /* 0x000000090000780c */ /* 0x040fe20004721670 */
[----:B------:R-:W-:Y:S01]  /*1b350*/  BSSY B1, `(.L_x_42) ;  /* 0x000000a000017945 */ /* 0x000fe20003800000 */
        /* <DEDUP_REMOVED lines=9> */
.L_x_43:
[----:B------:R-:W-:Y:S05]  /*1b3f0*/  BSYNC B1 ;  /* 0x0000000000017941 */ /* 0x000fea0003800000 */
.L_x_42:
        /* <DEDUP_REMOVED lines=8> */
.L_x_45:
[----:B------:R-:W-:Y:S05]  /*1b480*/  BSYNC B1 ;  /* 0x0000000000017941 */ /* 0x000fea0003800000 */
.L_x_44:
        /* <DEDUP_REMOVED lines=8> */
.L_x_47:
[----:B------:R-:W-:Y:S05]  /*1b510*/  BSYNC B1 ;  /* 0x0000000000017941 */ /* 0x000fea0003800000 */
.L_x_46:
        /* <DEDUP_REMOVED lines=8> */
.L_x_49:
[----:B------:R-:W-:Y:S05]  /*1b5a0*/  BSYNC B1 ;  /* 0x0000000000017941 */ /* 0x000fea0003800000 */
.L_x_48:
        /* <DEDUP_REMOVED lines=12> */
.L_x_51:
[----:B------:R-:W-:Y:S05]  /*1b670*/  BSYNC B1 ;  /* 0x0000000000017941 */ /* 0x000fea0003800000 */
.L_x_50:
        /* <DEDUP_REMOVED lines=8> */
.L_x_53:
[----:B------:R-:W-:Y:S05]  /*1b700*/  BSYNC B1 ;  /* 0x0000000000017941 */ /* 0x000fea0003800000 */
.L_x_52:
        /* <DEDUP_REMOVED lines=8> */
.L_x_55:
[----:B------:R-:W-:Y:S05]  /*1b790*/  BSYNC B1 ;  /* 0x0000000000017941 */ /* 0x000fea0003800000 */
.L_x_54:
        /* <DEDUP_REMOVED lines=8> */
.L_x_57:
[----:B------:R-:W-:Y:S05]  /*1b820*/  BSYNC B1 ;  /* 0x0000000000017941 */ /* 0x000fea0003800000 */
.L_x_56:
        /* <DEDUP_REMOVED lines=12> */
.L_x_59:
[----:B------:R-:W-:Y:S05]  /*1b8f0*/  BSYNC B1 ;  /* 0x0000000000017941 */ /* 0x000fea0003800000 */
.L_x_58:
        /* <DEDUP_REMOVED lines=8> */
.L_x_61:
[----:B------:R-:W-:Y:S05]  /*1b980*/  BSYNC B1 ;  /* 0x0000000000017941 */ /* 0x000fea0003800000 */
.L_x_60:
        /* <DEDUP_REMOVED lines=8> */
.L_x_63:
[----:B------:R-:W-:Y:S05]  /*1ba10*/  BSYNC B1 ;  /* 0x0000000000017941 */ /* 0x000fea0003800000 */
.L_x_62:
        /* <DEDUP_REMOVED lines=8> */
.L_x_65:
[----:B------:R-:W-:Y:S05]  /*1baa0*/  BSYNC B1 ;  /* 0x0000000000017941 */ /* 0x000fea0003800000 */
.L_x_64:
        /* <DEDUP_REMOVED lines=12> */
.L_x_67:
[----:B------:R-:W-:Y:S05]  /*1bb70*/  BSYNC B1 ;  /* 0x0000000000017941 */ /* 0x000fea0003800000 */
.L_x_66:
        /* <DEDUP_REMOVED lines=8> */
.L_x_69:
[----:B------:R-:W-:Y:S05]  /*1bc00*/  BSYNC B1 ;  /* 0x0000000000017941 */ /* 0x000fea0003800000 */
.L_x_68:
        /* <DEDUP_REMOVED lines=8> */
.L_x_71:
[----:B------:R-:W-:Y:S05]  /*1bc90*/  BSYNC B1 ;  /* 0x0000000000017941 */ /* 0x000fea0003800000 */
.L_x_70:
        /* <DEDUP_REMOVED lines=8> */
.L_x_73:
[----:B------:R-:W-:Y:S05]  /*1bd20*/  BSYNC B1 ;  /* 0x0000000000017941 */ /* 0x000fea0003800000 */
.L_x_72:
        /* <DEDUP_REMOVED lines=12> */
.L_x_75:
[----:B------:R-:W-:Y:S05]  /*1bdf0*/  BSYNC B1 ;  /* 0x0000000000017941 */ /* 0x000fea0003800000 */
.L_x_74:
        /* <DEDUP_REMOVED lines=8> */
.L_x_77:
[----:B------:R-:W-:Y:S05]  /*1be80*/  BSYNC B1 ;  /* 0x0000000000017941 */ /* 0x000fea0003800000 */
.L_x_76:
        /* <DEDUP_REMOVED lines=8> */
.L_x_79:
[----:B------:R-:W-:Y:S05]  /*1bf10*/  BSYNC B1 ;  /* 0x0000000000017941 */ /* 0x000fea0003800000 */
.L_x_78:
        /* <DEDUP_REMOVED lines=8> */
.L_x_81:
[----:B------:R-:W-:Y:S05]  /*1bfa0*/  BSYNC B1 ;  /* 0x0000000000017941 */ /* 0x000fea0003800000 */
.L_x_80:
        /* <DEDUP_REMOVED lines=12> */
.L_x_83:
[----:B------:R-:W-:Y:S05]  /*1c070*/  BSYNC B1 ;  /* 0x0000000000017941 */ /* 0x000fea0003800000 */
.L_x_82:
        /* <DEDUP_REMOVED lines=8> */
.L_x_85:
[----:B------:R-:W-:Y:S05]  /*1c100*/  BSYNC B1 ;  /* 0x0000000000017941 */ /* 0x000fea0003800000 */
.L_x_84:
        /* <DEDUP_REMOVED lines=8> */
.L_x_87:
[----:B------:R-:W-:Y:S05]  /*1c190*/  BSYNC B1 ;  /* 0x0000000000017941 */ /* 0x000fea0003800000 */
.L_x_86:
        /* <DEDUP_REMOVED lines=8> */
.L_x_89:
[----:B------:R-:W-:Y:S05]  /*1c220*/  BSYNC B1 ;  /* 0x0000000000017941 */ /* 0x000fea0003800000 */
.L_x_88:
        /* <DEDUP_REMOVED lines=12> */
.L_x_91:
[----:B------:R-:W-:Y:S05]  /*1c2f0*/  BSYNC B1 ;  /* 0x0000000000017941 */ /* 0x000fea0003800000 */
.L_x_90:
        /* <DEDUP_REMOVED lines=8> */
.L_x_93:
[----:B------:R-:W-:Y:S05]  /*1c380*/  BSYNC B1 ;  /* 0x0000000000017941 */ /* 0x000fea0003800000 */
.L_x_92:
        /* <DEDUP_REMOVED lines=8> */
.L_x_95:
[----:B------:R-:W-:Y:S05]  /*1c410*/  BSYNC B1 ;  /* 0x0000000000017941 */ /* 0x000fea0003800000 */
.L_x_94:
        /* <DEDUP_REMOVED lines=8> */
.L_x_97:
[----:B------:R-:W-:Y:S05]  /*1c4a0*/  BSYNC B1 ;  /* 0x0000000000017941 */ /* 0x000fea0003800000 */
.L_x_96:
        /* <DEDUP_REMOVED lines=12> */
.L_x_99:
[----:B------:R-:W-:Y:S05]  /*1c570*/  BSYNC B1 ;  /* 0x0000000000017941 */ /* 0x000fea0003800000 */
.L_x_98:
        /* <DEDUP_REMOVED lines=8> */
.L_x_101:
[----:B------:R-:W-:Y:S05]  /*1c600*/  BSYNC B1 ;  /* 0x0000000000017941 */ /* 0x000fea0003800000 */
.L_x_100:
        /* <DEDUP_REMOVED lines=8> */
.L_x_103:
[----:B------:R-:W-:Y:S05]  /*1c690*/  BSYNC B1 ;  /* 0x0000000000017941 */ /* 0x000fea0003800000 */
.L_x_102:
        /* <DEDUP_REMOVED lines=8> */
.L_x_105:
[----:B------:R-:W-:Y:S05]  /*1c720*/  BSYNC B1 ;  /* 0x0000000000017941 */ /* 0x000fea0003800000 */
.L_x_104:
        /* <DEDUP_REMOVED lines=12> */
.L_x_107:
[----:B------:R-:W-:Y:S05]  /*1c7f0*/  BSYNC B1 ;  /* 0x0000000000017941 */ /* 0x000fea0003800000 */
.L_x_106:
        /* <DEDUP_REMOVED lines=8> */
.L_x_109:
[----:B------:R-:W-:Y:S05]  /*1c880*/  BSYNC B1 ;  /* 0x0000000000017941 */ /* 0x000fea0003800000 */
.L_x_108:
        /* <DEDUP_REMOVED lines=8> */
.L_x_111:
[----:B------:R-:W-:Y:S05]  /*1c910*/  BSYNC B1 ;  /* 0x0000000000017941 */ /* 0x000fea0003800000 */
.L_x_110:
        /* <DEDUP_REMOVED lines=8> */
.L_x_113:
[----:B------:R-:W-:Y:S05]  /*1c9a0*/  BSYNC B1 ;  /* 0x0000000000017941 */ /* 0x000fea0003800000 */
.L_x_112:
        /* <DEDUP_REMOVED lines=12> */
.L_x_115:
[----:B------:R-:W-:Y:S05]  /*1ca70*/  BSYNC B1 ;  /* 0x0000000000017941 */ /* 0x000fea0003800000 */
.L_x_114:
        /* <DEDUP_REMOVED lines=8> */
.L_x_117:
[----:B------:R-:W-:Y:S05]  /*1cb00*/  BSYNC B1 ;  /* 0x0000000000017941 */ /* 0x000fea0003800000 */
.L_x_116:
        /* <DEDUP_REMOVED lines=8> */
.L_x_119:
[----:B------:R-:W-:Y:S05]  /*1cb90*/  BSYNC B1 ;  /* 0x0000000000017941 */ /* 0x000fea0003800000 */
.L_x_118:
        /* <DEDUP_REMOVED lines=8> */
.L_x_121:
[----:B------:R-:W-:Y:S05]  /*1cc20*/  BSYNC B1 ;  /* 0x0000000000017941 */ /* 0x000fea0003800000 */
.L_x_120:
        /* <DEDUP_REMOVED lines=12> */
.L_x_123:
[----:B------:R-:W-:Y:S05]  /*1ccf0*/  BSYNC B1 ;  /* 0x0000000000017941 */ /* 0x000fea0003800000 */
.L_x_122:
        /* <DEDUP_REMOVED lines=8> */
.L_x_125:
[----:B------:R-:W-:Y:S05]  /*1cd80*/  BSYNC B1 ;  /* 0x0000000000017941 */ /* 0x000fea0003800000 */
.L_x_124:
        /* <DEDUP_REMOVED lines=8> */
.L_x_127:
[----:B------:R-:W-:Y:S05]  /*1ce10*/  BSYNC B1 ;  /* 0x0000000000017941 */ /* 0x000fea0003800000 */
.L_x_126:
        /* <DEDUP_REMOVED lines=8> */
.L_x_129:
[----:B------:R-:W-:Y:S05]  /*1cea0*/  BSYNC B1 ;  /* 0x0000000000017941 */ /* 0x000fea0003800000 */
.L_x_128:
        /* <DEDUP_REMOVED lines=12> */
.L_x_131:
[----:B------:R-:W-:Y:S05]  /*1cf70*/  BSYNC B1 ;  /* 0x0000000000017941 */ /* 0x000fea0003800000 */
.L_x_130:
        /* <DEDUP_REMOVED lines=8> */
.L_x_133:
[----:B------:R-:W-:Y:S05]  /*1d000*/  BSYNC B1 ;  /* 0x0000000000017941 */ /* 0x000fea0003800000 */
.L_x_132:
        /* <DEDUP_REMOVED lines=8> */
.L_x_135:
[----:B------:R-:W-:Y:S05]  /*1d090*/  BSYNC B1 ;  /* 0x0000000000017941 */ /* 0x000fea0003800000 */
.L_x_134:
        /* <DEDUP_REMOVED lines=8> */
.L_x_137:
[----:B------:R-:W-:Y:S05]  /*1d120*/  BSYNC B1 ;  /* 0x0000000000017941 */ /* 0x000fea0003800000 */
.L_x_136:
        /* <DEDUP_REMOVED lines=12> */
.L_x_139:
[----:B------:R-:W-:Y:S05]  /*1d1f0*/  BSYNC B1 ;  /* 0x0000000000017941 */ /* 0x000fea0003800000 */
.L_x_138:
        /* <DEDUP_REMOVED lines=8> */
.L_x_141:
[----:B------:R-:W-:Y:S05]  /*1d280*/  BSYNC B1 ;  /* 0x0000000000017941 */ /* 0x000fea0003800000 */
.L_x_140:
        /* <DEDUP_REMOVED lines=8> */
.L_x_143:
[----:B------:R-:W-:Y:S05]  /*1d310*/  BSYNC B1 ;  /* 0x0000000000017941 */ /* 0x000fea0003800000 */
.L_x_142:
        /* <DEDUP_REMOVED lines=8> */
.L_x_145:
[----:B------:R-:W-:Y:S05]  /*1d3a0*/  BSYNC B1 ;  /* 0x0000000000017941 */ /* 0x000fea0003800000 */
.L_x_144:
        /* <DEDUP_REMOVED lines=12> */
.L_x_147:
[----:B------:R-:W-:Y:S05]  /*1d470*/  BSYNC B1 ;  /* 0x0000000000017941 */ /* 0x000fea0003800000 */
.L_x_146:
        /* <DEDUP_REMOVED lines=8> */
.L_x_149:
[----:B------:R-:W-:Y:S05]  /*1d500*/  BSYNC B1 ;  /* 0x0000000000017941 */ /* 0x000fea0003800000 */
.L_x_148:
        /* <DEDUP_REMOVED lines=8> */
.L_x_151:
[----:B------:R-:W-:Y:S05]  /*1d590*/  BSYNC B1 ;  /* 0x0000000000017941 */ /* 0x000fea0003800000 */
.L_x_150:
        /* <DEDUP_REMOVED lines=8> */
.L_x_153:
[----:B------:R-:W-:Y:S05]  /*1d620*/  BSYNC B1 ;  /* 0x0000000000017941 */ /* 0x000fea0003800000 */
.L_x_152:
        /* <DEDUP_REMOVED lines=12> */
.L_x_155:
[----:B------:R-:W-:Y:S05]  /*1d6f0*/  BSYNC B1 ;  /* 0x0000000000017941 */ /* 0x000fea0003800000 */
.L_x_154:
        /* <DEDUP_REMOVED lines=8> */
.L_x_157:
[----:B------:R-:W-:Y:S05]  /*1d780*/  BSYNC B1 ;  /* 0x0000000000017941 */ /* 0x000fea0003800000 */
.L_x_156:
        /* <DEDUP_REMOVED lines=8> */
.L_x_159:
[----:B------:R-:W-:Y:S05]  /*1d810*/  BSYNC B1 ;  /* 0x0000000000017941 */ /* 0x000fea0003800000 */
.L_x_158:
        /* <DEDUP_REMOVED lines=8> */
.L_x_161:
[----:B------:R-:W-:Y:S05]  /*1d8a0*/  BSYNC B1 ;  /* 0x0000000000017941 */ /* 0x000fea0003800000 */
.L_x_160:
        /* <DEDUP_REMOVED lines=12> */
.L_x_163:
[----:B------:R-:W-:Y:S05]  /*1d970*/  BSYNC B1 ;  /* 0x0000000000017941 */ /* 0x000fea0003800000 */
.L_x_162:
        /* <DEDUP_REMOVED lines=8> */
.L_x_165:
[----:B------:R-:W-:Y:S05]  /*1da00*/  BSYNC B1 ;  /* 0x0000000000017941 */ /* 0x000fea0003800000 */
.L_x_164:
        /* <DEDUP_REMOVED lines=8> */
.L_x_167:
[----:B------:R-:W-:Y:S05]  /*1da90*/  BSYNC B1 ;  /* 0x0000000000017941 */ /* 0x000fea0003800000 */
.L_x_166:
        /* <DEDUP_REMOVED lines=8> */
.L_x_169:
[----:B------:R-:W-:Y:S05]  /*1db20*/  BSYNC B1 ;  /* 0x0000000000017941 */ /* 0x000fea0003800000 */
.L_x_168:
        /* <DEDUP_REMOVED lines=12> */
.L_x_171:
[----:B------:R-:W-:Y:S05]  /*1dbf0*/  BSYNC B1 ;  /* 0x0000000000017941 */ /* 0x000fea0003800000 */
.L_x_170:
        /* <DEDUP_REMOVED lines=8> */
.L_x_173:
[----:B------:R-:W-:Y:S05]  /*1dc80*/  BSYNC B1 ;  /* 0x0000000000017941 */ /* 0x000fea0003800000 */
.L_x_172:
        /* <DEDUP_REMOVED lines=8> */
.L_x_175:
[----:B------:R-:W-:Y:S05]  /*1dd10*/  BSYNC B1 ;  /* 0x0000000000017941 */ /* 0x000fea0003800000 */
.L_x_174:
        /* <DEDUP_REMOVED lines=8> */
.L_x_177:
[----:B------:R-:W-:Y:S05]  /*1dda0*/  BSYNC B1 ;  /* 0x0000000000017941 */ /* 0x000fea0003800000 */
.L_x_176:
        /* <DEDUP_REMOVED lines=12> */
.L_x_179:
[----:B------:R-:W-:Y:S05]  /*1de70*/  BSYNC B1 ;  /* 0x0000000000017941 */ /* 0x000fea0003800000 */
.L_x_178:
        /* <DEDUP_REMOVED lines=8> */
.L_x_181:
[----:B------:R-:W-:Y:S05]  /*1df00*/  BSYNC B1 ;  /* 0x0000000000017941 */ /* 0x000fea0003800000 */
.L_x_180:
        /* <DEDUP_REMOVED lines=8> */
.L_x_183:
[----:B------:R-:W-:Y:S05]  /*1df90*/  BSYNC B1 ;  /* 0x0000000000017941 */ /* 0x000fea0003800000 */
.L_x_182:
        /* <DEDUP_REMOVED lines=8> */
.L_x_185:
[----:B------:R-:W-:Y:S05]  /*1e020*/  BSYNC B1 ;  /* 0x0000000000017941 */ /* 0x000fea0003800000 */
.L_x_184:
        /* <DEDUP_REMOVED lines=12> */
.L_x_187:
[----:B------:R-:W-:Y:S05]  /*1e0f0*/  BSYNC B1 ;  /* 0x0000000000017941 */ /* 0x000fea0003800000 */
.L_x_186:
        /* <DEDUP_REMOVED lines=8> */
.L_x_189:
[----:B------:R-:W-:Y:S05]  /*1e180*/  BSYNC B1 ;  /* 0x0000000000017941 */ /* 0x000fea0003800000 */
.L_x_188:
        /* <DEDUP_REMOVED lines=8> */
.L_x_191:
[----:B------:R-:W-:Y:S05]  /*1e210*/  BSYNC B1 ;  /* 0x0000000000017941 */ /* 0x000fea0003800000 */
.L_x_190:
        /* <DEDUP_REMOVED lines=8> */
.L_x_193:
[----:B------:R-:W-:Y:S05]  /*1e2a0*/  BSYNC B1 ;  /* 0x0000000000017941 */ /* 0x000fea0003800000 */
.L_x_192:
        /* <DEDUP_REMOVED lines=12> */
.L_x_195:
[----:B------:R-:W-:Y:S05]  /*1e370*/  BSYNC B1 ;  /* 0x0000000000017941 */ /* 0x000fea0003800000 */
.L_x_194:
        /* <DEDUP_REMOVED lines=8> */
.L_x_197:
[----:B------:R-:W-:Y:S05]  /*1e400*/  BSYNC B1 ;  /* 0x0000000000017941 */ /* 0x000fea0003800000 */
.L_x_196:
        /* <DEDUP_REMOVED lines=8> */
.L_x_199:
[----:B------:R-:W-:Y:S05]  /*1e490*/  BSYNC B1 ;  /* 0x0000000000017941 */ /* 0x000fea0003800000 */
.L_x_198:
        /* <DEDUP_REMOVED lines=8> */
.L_x_201:
[----:B------:R-:W-:Y:S05]  /*1e520*/  BSYNC B1 ;  /* 0x0000000000017941 */ /* 0x000fea0003800000 */
.L_x_200:
        /* <DEDUP_REMOVED lines=12> */
.L_x_203:
[----:B------:R-:W-:Y:S05]  /*1e5f0*/  BSYNC B1 ;  /* 0x0000000000017941 */ /* 0x000fea0003800000 */
.L_x_202:
        /* <DEDUP_REMOVED lines=8> */
.L_x_205:
[----:B------:R-:W-:Y:S05]  /*1e680*/  BSYNC B1 ;  /* 0x0000000000017941 */ /* 0x000fea0003800000 */
.L_x_204:
        /* <DEDUP_REMOVED lines=8> */
.L_x_207:
[----:B------:R-:W-:Y:S05]  /*1e710*/  BSYNC B1 ;  /* 0x0000000000017941 */ /* 0x000fea0003800000 */
.L_x_206:
        /* <DEDUP_REMOVED lines=8> */
.L_x_209:
[----:B------:R-:W-:Y:S05]  /*1e7a0*/  BSYNC B1 ;  /* 0x0000000000017941 */ /* 0x000fea0003800000 */
.L_x_208:
        /* <DEDUP_REMOVED lines=12> */
.L_x_211:
[----:B------:R-:W-:Y:S05]  /*1e870*/  BSYNC B1 ;  /* 0x0000000000017941 */ /* 0x000fea0003800000 */
.L_x_210:
        /* <DEDUP_REMOVED lines=8> */
.L_x_213:
[----:B------:R-:W-:Y:S05]  /*1e900*/  BSYNC B1 ;  /* 0x0000000000017941 */ /* 0x000fea0003800000 */
.L_x_212:
        /* <DEDUP_REMOVED lines=8> */
.L_x_215:
[----:B------:R-:W-:Y:S05]  /*1e990*/  BSYNC B1 ;  /* 0x0000000000017941 */ /* 0x000fea0003800000 */
.L_x_214:
        /* <DEDUP_REMOVED lines=8> */
.L_x_217:
[----:B------:R-:W-:Y:S05]  /*1ea20*/  BSYNC B1 ;  /* 0x0000000000017941 */ /* 0x000fea0003800000 */
.L_x_216:
        /* <DEDUP_REMOVED lines=12> */
.L_x_219:
[----:B------:R-:W-:Y:S05]  /*1eaf0*/  BSYNC B1 ;  /* 0x0000000000017941 */ /* 0x000fea0003800000 */
.L_x_218:
        /* <DEDUP_REMOVED lines=8> */
.L_x_221:
[----:B------:R-:W-:Y:S05]  /*1eb80*/  BSYNC B1 ;  /* 0x0000000000017941 */ /* 0x000fea0003800000 */
.L_x_220:
        /* <DEDUP_REMOVED lines=8> */
.L_x_223:
[----:B------:R-:W-:Y:S05]  /*1ec10*/  BSYNC B1 ;  /* 0x0000000000017941 */ /* 0x000fea0003800000 */
.L_x_222:
        /* <DEDUP_REMOVED lines=8> */
.L_x_225:
[----:B------:R-:W-:Y:S05]  /*1eca0*/  BSYNC B1 ;  /* 0x0000000000017941 */ /* 0x000fea0003800000 */
.L_x_224:
        /* <DEDUP_REMOVED lines=12> */
.L_x_227:
[----:B------:R-:W-:Y:S05]  /*1ed70*/  BSYNC B1 ;  /* 0x0000000000017941 */ /* 0x000fea0003800000 */
.L_x_226:
        /* <DEDUP_REMOVED lines=8> */
.L_x_229:
[----:B------:R-:W-:Y:S05]  /*1ee00*/  BSYNC B1 ;  /* 0x0000000000017941 */ /* 0x000fea0003800000 */
.L_x_228:
        /* <DEDUP_REMOVED lines=8> */
.L_x_231:
[----:B------:R-:W-:Y:S05]  /*1ee90*/  BSYNC B1 ;  /* 0x0000000000017941 */ /* 0x000fea0003800000 */
.L_x_230:
        /* <DEDUP_REMOVED lines=8> */
.L_x_233:
[----:B------:R-:W-:Y:S05]  /*1ef20*/  BSYNC B1 ;  /* 0x0000000000017941 */ /* 0x000fea0003800000 */
.L_x_232:
        /* <DEDUP_REMOVED lines=12> */
.L_x_235:
[----:B------:R-:W-:Y:S05]  /*1eff0*/  BSYNC B1 ;  /* 0x0000000000017941 */ /* 0x000fea0003800000 */
.L_x_234:
        /* <DEDUP_REMOVED lines=8> */
.L_x_237:
[----:B------:R-:W-:Y:S05]  /*1f080*/  BSYNC B1 ;  /* 0x0000000000017941 */ /* 0x000fea0003800000 */
.L_x_236:
        /* <DEDUP_REMOVED lines=8> */
.L_x_239:
[----:B------:R-:W-:Y:S05]  /*1f110*/  BSYNC B1 ;  /* 0x0000000000017941 */ /* 0x000fea0003800000 */
.L_x_238:
        /* <DEDUP_REMOVED lines=8> */
.L_x_241:
[----:B------:R-:W-:Y:S05]  /*1f1a0*/  BSYNC B1 ;  /* 0x0000000000017941 */ /* 0x000fea0003800000 */
.L_x_240:
        /* <DEDUP_REMOVED lines=12> */
.L_x_243:
[----:B------:R-:W-:Y:S05]  /*1f270*/  BSYNC B1 ;  /* 0x0000000000017941 */ /* 0x000fea0003800000 */
.L_x_242:
        /* <DEDUP_REMOVED lines=8> */
.L_x_245:
[----:B------:R-:W-:Y:S05]  /*1f300*/  BSYNC B1 ;  /* 0x0000000000017941 */ /* 0x000fea0003800000 */
.L_x_244:
        /* <DEDUP_REMOVED lines=8> */
.L_x_247:
[----:B------:R-:W-:Y:S05]  /*1f390*/  BSYNC B1 ;  /* 0x0000000000017941 */ /* 0x000fea0003800000 */
.L_x_246:
        /* <DEDUP_REMOVED lines=8> */
.L_x_249:
[----:B------:R-:W-:Y:S05]  /*1f420*/  BSYNC B1 ;  /* 0x0000000000017941 */ /* 0x000fea0003800000 */
.L_x_248:
        /* <DEDUP_REMOVED lines=12> */
.L_x_251:
[----:B------:R-:W-:Y:S05]  /*1f4f0*/  BSYNC B1 ;  /* 0x0000000000017941 */ /* 0x000fea0003800000 */
.L_x_250:
        /* <DEDUP_REMOVED lines=8> */
.L_x_253:
[----:B------:R-:W-:Y:S05]  /*1f580*/  BSYNC B1 ;  /* 0x0000000000017941 */ /* 0x000fea0003800000 */
.L_x_252:
        /* <DEDUP_REMOVED lines=8> */
.L_x_255:
[----:B------:R-:W-:Y:S05]  /*1f610*/  BSYNC B1 ;  /* 0x0000000000017941 */ /* 0x000fea0003800000 */
.L_x_254:
        /* <DEDUP_REMOVED lines=8> */
.L_x_257:
[----:B------:R-:W-:Y:S05]  /*1f6a0*/  BSYNC B1 ;  /* 0x0000000000017941 */ /* 0x000fea0003800000 */
.L_x_256:
        /* <DEDUP_REMOVED lines=12> */
.L_x_259:
[----:B------:R-:W-:Y:S05]  /*1f770*/  BSYNC B1 ;  /* 0x0000000000017941 */ /* 0x000fea0003800000 */
.L_x_258:
        /* <DEDUP_REMOVED lines=8> */
.L_x_261:
[----:B------:R-:W-:Y:S05]  /*1f800*/  BSYNC B1 ;  /* 0x0000000000017941 */ /* 0x000fea0003800000 */
.L_x_260:
        /* <DEDUP_REMOVED lines=8> */
.L_x_263:
[----:B------:R-:W-:Y:S05]  /*1f890*/  BSYNC B1 ;  /* 0x0000000000017941 */ /* 0x000fea0003800000 */
.L_x_262:
        /* <DEDUP_REMOVED lines=8> */
.L_x_265:
[----:B------:R-:W-:Y:S05]  /*1f920*/  BSYNC B1 ;  /* 0x0000000000017941 */ /* 0x000fea0003800000 */
.L_x_264:
        /* <DEDUP_REMOVED lines=12> */
.L_x_267:
[----:B------:R-:W-:Y:S05]  /*1f9f0*/  BSYNC B1 ;  /* 0x0000000000017941 */ /* 0x000fea0003800000 */
.L_x_266:
        /* <DEDUP_REMOVED lines=8> */
.L_x_269:
[----:B------:R-:W-:Y:S05]  /*1fa80*/  BSYNC B1 ;  /* 0x0000000000017941 */ /* 0x000fea0003800000 */
.L_x_268:
        /* <DEDUP_REMOVED lines=8> */
.L_x_271:
[----:B------:R-:W-:Y:S05]  /*1fb10*/  BSYNC B1 ;  /* 0x0000000000017941 */ /* 0x000fea0003800000 */
.L_x_270:
        /* <DEDUP_REMOVED lines=8> */
.L_x_273:
[----:B------:R-:W-:Y:S05]  /*1fba0*/  BSYNC B1 ;  /* 0x0000000000017941 */ /* 0x000fea0003800000 */
.L_x_272:
[----:B-1----:R-:W2:Y:S01]  /*1fbb0*/  LDL.LU R3, [R1+0x5e4] ;  /* 0x0005e40001037983 */ /* 0x002ea20000300800 */
[C---:B------:R-:W-:Y:S01]  /*1fbc0*/  ISETP.LT.OR P2, PT, R0.reuse, 0xf1, !P0 ;  /* 0x000000f10000780c */ /* 0x040fe20004741670 */
[----:B------:R-:W-:Y:S01]  /*1fbd0*/  BSSY B1, `(.L_x_274) ;  /* 0x000000a000017945 */ /* 0x000fe20003800000 */
[----:B------:R-:W-:Y:S02]  /*1fbe0*/  IADD3 R159, P4, R159, 0x80, RZ ;  /* 0x000000809f9f7810 */ /* 0x000fe40007f9e0ff */
        /* <DEDUP_REMOVED lines=8> */
.L_x_275:
[----:B------:R-:W-:Y:S05]  /*1fc70*/  BSYNC B1 ;  /* 0x0000000000017941 */ /* 0x000fea0003800000 */
.L_x_274:
        /* <DEDUP_REMOVED lines=8> */
.L_x_277:
[----:B------:R-:W-:Y:S05]  /*1fd00*/  BSYNC B1 ;  /* 0x0000000000017941 */ /* 0x000fea0003800000 */
.L_x_276:
        /* <DEDUP_REMOVED lines=8> */
.L_x_279:
[----:B------:R-:W-:Y:S05]  /*1fd90*/  BSYNC B1 ;  /* 0x0000000000017941 */ /* 0x000fea0003800000 */
.L_x_278:
[----:B-1----:R-:W2:Y:S01]  /*1fda0*/  LDL.LU R3, [R1+0x5f0] ;  /* 0x0005f00001037983 */ /* 0x002ea20000300800 */
[C---:B------:R-:W-:Y:S01]  /*1fdb0*/  ISETP.LT.OR P1, PT, R0.reuse, 0xfa, !P3 ;  /* 0x000000fa0000780c */ /* 0x040fe20005f21670 */
[----:B------:R-:W-:Y:S01]  /*1fdc0*/  IMAD.WIDE.U32 R162, R159, R12, R154 ;  /* 0x0000000c9fa27225 */ /* 0x000fe200078e009a */
[----:B------:R-:W-:Y:S01]  /*1fdd0*/  BSSY B1, `(.L_x_280) ;  /* 0x000000b000017945 */ /* 0x000fe20003800000 */
[----:B------:R-:W-:Y:S02]  /*1fde0*/  ISETP.LT.OR P2, PT, R0, 0xfa, !P0 ;  /* 0x000000fa0000780c */ /* 0x000fe40004741670 */
[----:B------:R-:W-:Y:S01]  /*1fdf0*/  IMAD.X R165, RZ, RZ, R15, P4 ;  /* 0x000000ffffa57224 */ /* 0x000fe200020e060f */
[----:B------:R-:W-:Y:S01]  /*1fe00*/  IADD3 R14, P4, R162, R152, RZ ;  /* 0x00000098a20e7210 */ /* 0x000fe20007f9e0ff */
[----:B--2---:R-:W-:-:S05]  /*1fe10*/  @!P5 IMAD R3, R3, R17, R2 ;  /* 0x000000110303d224 */ /* 0x004fca00078e0202 */
[----:B------:R1:W-:Y:S01]  /*1fe20*/  @!P5 STG.E.U8 desc[UR36][R4.64+0xf8], R3 ;  /* 0x0000f8030400d986 */ /* 0x0003e2000c101124 */
[----:B------:R-:W-:Y:S01]  /*1fe30*/  ISETP.LT.OR P5, PT, R0, 0xf9, !P0 ;  /* 0x000000f90000780c */ /* 0x000fe200047a1670 */
[----:B------:R-:W-:-:S12]  /*1fe40*/  @P1 BRA `(.L_x_281) ;  /* 0x00000000000c1947 */ /* 0x000fd80003800000 */
[----:B------:R-:W2:Y:S02]  /*1fe50*/  LDG.E.U8 R16, desc[UR36][R22.64+0xf9] ;  /* 0x0000f92416107981 */ /* 0x000ea4000c1e1100 */
[----:B--2---:R-:W-:-:S05]  /*1fe60*/  PRMT R2, R16, 0x8880, RZ ;  /* 0x0000888010027816 */ /* 0x004fca00000000ff */
[----:B------:R-:W-:-:S07]  /*1fe70*/  IMAD R2, R2, R18, RZ ;  /* 0x0000001202027224 */ /* 0x000fce00078e02ff */
.L_x_281:
[----:B------:R-:W-:Y:S05]  /*1fe80*/  BSYNC B1 ;  /* 0x0000000000017941 */ /* 0x000fea0003800000 */
.L_x_280:
[----:B-1----:R-:W2:Y:S01]  /*1fe90*/  LDL.LU R3, [R1+0x5f4] ;  /* 0x0005f40001037983 */ /* 0x002ea20000300800 */
[----:B------:R-:W-:Y:S01]  /*1fea0*/  BSSY B1, `(.L_x_282) ;  /* 0x0000008000017945 */ /* 0x000fe20003800000 */
[----:B------:R-:W-:Y:S02]  /*1feb0*/  IMAD R165, R165, R12, RZ ;  /* 0x0000000ca5a57224 */ /* 0x000fe400078e02ff */
[----:B--2---:R-:W-:-:S05]  /*1fec0*/  @!P1 IMAD R3, R3, R17, R2 ;  /* 0x0000001103039224 */ /* 0x004fca00078e0202 */
[----:B------:R1:W-:Y:S01]  /*1fed0*/  @!P1 STG.E.U8 desc[UR36][R4.64+0xf9], R3 ;  /* 0x0000f90304009986 */ /* 0x0003e2000c101124 */
[----:B------:R-:W-:Y:S05]  /*1fee0*/  @P5 BRA `(.L_x_283) ;  /* 0x00000000000c5947 */ /* 0x000fea0003800000 */
[----:B------:R-:W2:Y:S02]  /*1fef0*/  LDG.E.U8 R16, desc[UR36][R20.64+0xf8] ;  /* 0x0000f82414107981 */ /* 0x000ea4000c1e1100 */
[----:B--2---:R-:W-:-:S05]  /*1ff00*/  PRMT R2, R16, 0x8880, RZ ;  /* 0x0000888010027816 */ /* 0x004fca00000000ff */
[----:B------:R-:W-:-:S07]  /*1ff10*/  IMAD R2, R2, R18, RZ ;  /* 0x0000001202027224 */ /* 0x000fce00078e02ff */
.L_x_283:
[----:B------:R-:W-:Y:S05]  /*1ff20*/  BSYNC B1 ;  /* 0x0000000000017941 */ /* 0x000fea0003800000 */
.L_x_282:
[----:B-1----:R-:W2:Y:S01]  /*1ff30*/  LDL.LU R3, [R1+0x5f8] ;  /* 0x0005f80001037983 */ /* 0x002ea20000300800 */
[----:B------:R-:W-:Y:S01]  /*1ff40*/  BSSY B1, `(.L_x_284) ;  /* 0x0000008000017945 */ /* 0x000fe20003800000 */
[----:B--2---:R-:W-:Y:S02]  /*1ff50*/  @!P5 IMAD R164, R3, R17, R2 ;  /* 0x0000001103a4d224 */ /* 0x004fe400078e0202 */
[----:B------:R-:W-:-:S03]  /*1ff60*/  IMAD R3, R159, R13, R165 ;  /* 0x0000000d9f037224 */ /* 0x000fc600078e02a5 */
[----:B------:R1:W-:Y:S01]  /*1ff70*/  @!P5 STG.E.U8 desc[UR36][R10.64+0xf8], R164 ;  /* 0x0000f8a40a00d986 */ /* 0x0003e2000c101124 */
[----:B------:R-:W-:Y:S05]  /*1ff80*/  @P2 BRA `(.L_x_285) ;  /* 0x00000000000c2947 */ /* 0x000fea0003800000 */
[----:B------:R-:W2:Y:S02]  /*1ff90*/  LDG.E.U8 R16, desc[UR36][R20.64+0xf9] ;  /* 0x0000f92414107981 */ /* 0x000ea4000c1e1100 */
[----:B--2---:R-:W-:-:S05]  /*1ffa0*/  PRMT R2, R16, 0x8880, RZ ;  /* 0x0000888010027816 */ /* 0x004fca00000000ff */
[----:B------:R-:W-:-:S07]  /*1ffb0*/  IMAD R2, R2, R18, RZ ;  /* 0x0000001202027224 */ /* 0x000fce00078e02ff */
.L_x_285:
[----:B------:R-:W-:Y:S05]  /*1ffc0*/  BSYNC B1 ;  /* 0x0000000000017941 */ /* 0x000fea0003800000 */
.L_x_284:
[----:B------:R-:W2:Y:S01]  /*1ffd0*/  LDL.LU R13, [R1+0x5fc] ;  /* 0x0005fc00010d7983 */ /* 0x000ea20000300800 */
[----:B------:R-:W-:Y:S01]  /*1ffe0*/  ISETP.GE.AND P1, PT, R158, 0x81, PT ;  /* 0x000000819e00780c */ /* 0x000fe20003f26270 */
[----:B------:R-:W-:Y:S01]  /*1fff0*/  BSSY B1, `(.L_x_286) ;  /* 0x000000c000017945 */ /* 0x000fe20003800000 */
[----:B------:R-:W-:Y:S02]  /*20000*/  IADD3.X R15, R153, R163, R3, P4, !PT ;  /* 0x000000a3990f7210 */ /* 0x000fe400027fe403 */
[----:B------:R-:W-:Y:S01]  /*20010*/  ISETP.LT.OR P4, PT, R0, 0x1, !P1 ;  /* 0x000000010000780c */ /* 0x000fe20004f81670 */
[----:B--2---:R-:W-:Y:S02]  /*20020*/  @!P2 IMAD R157, R13, R17, R2 ;  /* 0x000000110d9da224 */ /* 0x004fe400078e0202 */
[----:B------:R-:W-:-:S03]  /*20030*/  IMAD.WIDE.U32 R12, R159, R12, R160 ;  /* 0x0000000c9f0c7225 */ /* 0x000fc600078e00a0 */
[----:B------:R2:W-:Y:S01]  /*20040*/  @!P2 STG.E.U8 desc[UR36][R10.64+0xf9], R157 ;  /* 0x0000f99d0a00a986 */ /* 0x0005e2000c101124 */
[----:B------:R-:W-:Y:S02]  /*20050*/  IADD3 R12, P2, P5, R156, R152, R12 ;  /* 0x000000989c0c7210 */ /* 0x000fe40007d5e00c */
[----:B------:R-:W-:-:S04]  /*20060*/  IADD3 R152, R3, R13, RZ ;  /* 0x0000000d03987210 */ /* 0x000fc80007ffe0ff */
[----:B------:R-:W-:Y:S07]  /*20070*/  @P4 BRA `(.L_x_287) ;  /* 0x00000000000c4947 */ /* 0x000fee0003800000 */
[----:B------:R-:W3:Y:S02]  /*20080*/  LDG.E.U8 R16, desc[UR36][R14.64] ;  /* 0x000000240e107981 */ /* 0x000ee4000c1e1100 */
[----:B---3--:R-:W-:-:S05]  /*20090*/  PRMT R2, R16, 0x8880, RZ ;  /* 0x0000888010027816 */ /* 0x008fca00000000ff */
[----:B------:R-:W-:-:S07]  /*200a0*/  IMAD R2, R2, R18, RZ ;  /* 0x0000001202027224 */ /* 0x000fce00078e02ff */
.L_x_287:
[----:B------:R-:W-:Y:S05]  /*200b0*/  BSYNC B1 ;  /* 0x0000000000017941 */ /* 0x000fea0003800000 */
.L_x_286:
[----:B------:R-:W3:Y:S01]  /*200c0*/  LDL.LU R3, [R1+0x200] ;  /* 0x0002000001037983 */ /* 0x000ee20000300800 */
[----:B------:R-:W-:Y:S01]  /*200d0*/  IADD3.X R13, R155, R153, R152, P2, P5 ;  /* 0x000000999b0d7210 */ /* 0x000fe200017ea498 */
[----:B------:R-:W-:Y:S01]  /*200e0*/  BSSY B1, `(.L_x_288) ;  /* 0x000000a000017945 */ /* 0x000fe20003800000 */
[----:B------:R-:W-:-:S04]  /*200f0*/  ISETP.GE.AND P2, PT, R158, 0x89, PT ;  /* 0x000000899e00780c */ /* 0x000fc80003f46270 */
[----:B------:R-:W-:Y:S01]  /*20100*/  ISETP.LT.OR P5, PT, R0, 0x1, !P2 ;  /* 0x000000010000780c */ /* 0x000fe200057a1670 */
[----:B---3--:R-:W-:-:S05]  /*20110*/  @!P4 IMAD R3, R3, R17, R2 ;  /* 0x000000110303c224 */ /* 0x008fca00078e0202 */
[----:B------:R3:W-:Y:S01]  /*20120*/  @!P4 STG.E.U8 desc[UR36][R6.64], R3 ;  /* 0x000000030600c986 */ /* 0x0007e2000c101124 */
[----:B------:R-:W-:-:S13]  /*20130*/  ISETP.LT.OR P4, PT, R0, 0x2, !P1 ;  /* 0x000000020000780c */ /* 0x000fda0004f81670 */
[----:B---3--:R-:W-:Y:S05]  /*20140*/  @P4 BRA `(.L_x_289) ;  /* 0x00000000000c4947 */ /* 0x008fea0003800000 */
[----:B------:R-:W3:Y:S02]  /*20150*/  LDG.E.U8 R16, desc[UR36][R14.64+0x1] ;  /* 0x000001240e107981 */ /* 0x000ee4000c1e1100 */
[----:B---3--:R-:W-:-:S05]  /*20160*/  PRMT R2, R16, 0x8880, RZ ;  /* 0x0000888010027816 */ /* 0x008fca00000000ff */
[----:B------:R-:W-:-:S07]  /*20170*/  IMAD R2, R2, R18, RZ ;  /* 0x0000001202027224 */ /* 0x000fce00078e02ff */
.L_x_289:
[----:B------:R-:W-:Y:S05]  /*20180*/  BSYNC B1 ;  /* 0x0000000000017941 */ /* 0x000fea0003800000 */
.L_x_288:
[----:B------:R-:W3:Y:S01]  /*20190*/  LDL.LU R3, [R1+0x204] ;  /* 0x0002040001037983 */ /* 0x000ee20000300800 */
[----:B------:R-:W-:Y:S01]  /*201a0*/  BSSY B1, `(.L_x_290) ;  /* 0x0000007000017945 */ /* 0x000fe20003800000 */
[----:B---3--:R-:W-:-:S05]  /*201b0*/  @!P4 IMAD R3, R3, R17, R2 ;  /* 0x000000110303c224 */ /* 0x008fca00078e0202 */
[----:B------:R3:W-:Y:S01]  /*201c0*/  @!P4 STG.E.U8 desc[UR36][R6.64+0x1], R3 ;  /* 0x000001030600c986 */ /* 0x0007e2000c101124 */
[----:B------:R-:W-:Y:S05]  /*201d0*/  @P5 BRA `(.L_x_291) ;  /* 0x00000000000c5947 */ /* 0x000fea0003800000 */
[----:B------:R-:W4:Y:S02]  /*201e0*/  LDG.E.U8 R16, desc[UR36][R12.64] ;  /* 0x000000240c107981 */ /* 0x000f24000c1e1100 */
[----:B----4-:R-:W-:-:S05]  /*201f0*/  PRMT R2, R16, 0x8880, RZ ;  /* 0x0000888010027816 */ /* 0x010fca00000000ff */
[----:B------:R-:W-:-:S07]  /*20200*/  IMAD R2, R2, R18, RZ ;  /* 0x0000001202027224 */ /* 0x000fce00078e02ff */
.L_x_291:
[----:B------:R-:W-:Y:S05]  /*20210*/  BSYNC B1 ;  /* 0x0000000000017941 */ /* 0x000fea0003800000 */
.L_x_290:
[----:B---3--:R-:W3:Y:S01]  /*20220*/  LDL.LU R3, [R1+0x208] ;  /* 0x0002080001037983 */ /* 0x008ee20000300800 */
[----:B------:R-:W-:Y:S01]  /*20230*/  ISETP.LT.OR P4, PT, R0, 0x2, !P2 ;  /* 0x000000020000780c */ /* 0x000fe20005781670 */
[----:B------:R-:W-:Y:S01]  /*20240*/  BSSY B1, `(.L_x_292) ;  /* 0x0000008000017945 */ /* 0x000fe20003800000 */
[----:B---3--:R-:W-:-:S05]  /*20250*/  @!P5 IMAD R3, R3, R17, R2 ;  /* 0x000000110303d224 */ /* 0x008fca00078e0202 */
[----:B------:R3:W-:Y:S01]  /*20260*/  @!P5 STG.E.U8 desc[UR36][R8.64], R3 ;  /* 0x000000030800d986 */ /* 0x0007e2000c101124 */
[----:B------:R-:W-:-:S05]  /*20270*/  ISETP.LT.OR P5, PT, R0, 0x9, !P1 ;  /* 0x000000090000780c */ /* 0x000fca0004fa1670 */
[----:B------:R-:W-:Y:S08]  /*20280*/  @P4 BRA `(.L_x_293) ;  /* 0x00000000000c4947 */ /* 0x000ff00003800000 */
[----:B------:R-:W4:Y:S02]  /*20290*/  LDG.E.U8 R16, desc[UR36][R12.64+0x1] ;  /* 0x000001240c107981 */ /* 0x000f24000c1e1100 */
[----:B----4-:R-:W-:-:S05]  /*202a0*/  PRMT R2, R16, 0x8880, RZ ;  /* 0x0000888010027816 */ /* 0x010fca00000000ff */
[----:B------:R-:W-:-:S07]  /*202b0*/  IMAD R2, R2, R18, RZ ;  /* 0x0000001202027224 */ /* 0x000fce00078e02ff */
.L_x_293:
[----:B------:R-:W-:Y:S05]  /*202c0*/  BSYNC B1 ;  /* 0x0000000000017941 */ /* 0x000fea0003800000 */
.L_x_292:
[----:B---3--:R-:W3:Y:S01]  /*202d0*/  LDL.LU R3, [R1+0x20c] ;  /* 0x00020c0001037983 */ /* 0x008ee20000300800 */
[----:B------:R-:W-:Y:S01]  /*202e0*/  BSSY B1, `(.L_x_294) ;  /* 0x0000007000017945 */ /* 0x000fe20003800000 */
[----:B---3--:R-:W-:-:S05]  /*202f0*/  @!P4 IMAD R3, R3, R17, R2 ;  /* 0x000000110303c224 */ /* 0x008fca00078e0202 */
[----:B------:R3:W-:Y:S01]  /*20300*/  @!P4 STG.E.U8 desc[UR36][R8.64+0x1], R3 ;  /* 0x000001030800c986 */ /* 0x0007e2000c101124 */
[----:B------:R-:W-:Y:S05]  /*20310*/  @P5 BRA `(.L_x_295) ;  /* 0x00000000000c5947 */ /* 0x000fea0003800000 */
[----:B------:R-:W4:Y:S02]  /*20320*/  LDG.E.U8 R16, desc[UR36][R14.64+0x8] ;  /* 0x000008240e107981 */ /* 0x000f24000c1e1100 */
[----:B----4-:R-:W-:-:S05]  /*20330*/  PRMT R2, R16, 0x8880, RZ ;  /* 0x0000888010027816 */ /* 0x010fca00000000ff */
[----:B------:R-:W-:-:S07]  /*20340*/  IMAD R2, R2, R18, RZ ;  /* 0x0000001202027224 */ /* 0x000fce00078e02ff */
.L_x_295:
[----:B------:R-:W-:Y:S05]  /*20350*/  BSYNC B1 ;  /* 0x0000000000017941 */ /* 0x000fea0003800000 */
.L_x_294:
        /* <DEDUP_REMOVED lines=10> */
.L_x_297:
[----:B------:R-:W-:Y:S05]  /*20400*/  BSYNC B1 ;  /* 0x0000000000017941 */ /* 0x000fea0003800000 */
.L_x_296:
        /* <DEDUP_REMOVED lines=8> */
.L_x_299:
[----:B------:R-:W-:Y:S05]  /*20490*/  BSYNC B1 ;  /* 0x0000000000017941 */ /* 0x000fea0003800000 */
.L_x_298:
        /* <DEDUP_REMOVED lines=10> */
.L_x_301:
[----:B------:R-:W-:Y:S05]  /*20540*/  BSYNC B1 ;  /* 0x0000000000017941 */ /* 0x000fea0003800000 */
.L_x_300:
        /* <DEDUP_REMOVED lines=8> */
.L_x_303:
[----:B------:R-:W-:Y:S05]  /*205d0*/  BSYNC B1 ;  /* 0x0000000000017941 */ /* 0x000fea0003800000 */
.L_x_302:
        /* <DEDUP_REMOVED lines=10> */
.L_x_305:
[----:B------:R-:W-:Y:S05]  /*20680*/  BSYNC B1 ;  /* 0x0000000000017941 */ /* 0x000fea0003800000 */
.L_x_304:
        /* <DEDUP_REMOVED lines=8> */
.L_x_307:
[----:B------:R-:W-:Y:S05]  /*20710*/  BSYNC B1 ;  /* 0x0000000000017941 */ /* 0x000fea0003800000 */
.L_x_306:
        /* <DEDUP_REMOVED lines=10> */
.L_x_309:
[----:B------:R-:W-:Y:S05]  /*207c0*/  BSYNC B1 ;  /* 0x0000000000017941 */ /* 0x000fea0003800000 */
.L_x_308:
        /* <DEDUP_REMOVED lines=8> */
.L_x_311:
[----:B------:R-:W-:Y:S05]  /*20850*/  BSYNC B1 ;  /* 0x0000000000017941 */ /* 0x000fea0003800000 */
.L_x_310:
        /* <DEDUP_REMOVED lines=10> */
.L_x_313:
[----:B------:R-:W-:Y:S05]  /*20900*/  BSYNC B1 ;  /* 0x0000000000017941 */ /* 0x000fea0003800000 */
.L_x_312:
        /* <DEDUP_REMOVED lines=8> */
.L_x_315:
[----:B------:R-:W-:Y:S05]  /*20990*/  BSYNC B1 ;  /* 0x0000000000017941 */ /* 0x000fea0003800000 */
.L_x_314:
        /* <DEDUP_REMOVED lines=10> */
.L_x_317:
[----:B------:R-:W-:Y:S05]  /*20a40*/  BSYNC B1 ;  /* 0x0000000000017941 */ /* 0x000fea0003800000 */
.L_x_316:
        /* <DEDUP_REMOVED lines=8> */
.L_x_319:
[----:B------:R-:W-:Y:S05]  /*20ad0*/  BSYNC B1 ;  /* 0x0000000000017941 */ /* 0x000fea0003800000 */
.L_x_318:
        /* <DEDUP_REMOVED lines=10> */
.L_x_321:
[----:B------:R-:W-:Y:S05]  /*20b80*/  BSYNC B1 ;  /* 0x0000000000017941 */ /* 0x000fea0003800000 */
.L_x_320:
        /* <DEDUP_REMOVED lines=8> */
.L_x_323:
[----:B------:R-:W-:Y:S05]  /*20c10*/  BSYNC B1 ;  /* 0x0000000000017941 */ /* 0x000fea0003800000 */
.L_x_322:
        /* <DEDUP_REMOVED lines=10> */
.L_x_325:
[----:B------:R-:W-:Y:S05]  /*20cc0*/  BSYNC B1 ;  /* 0x0000000000017941 */ /* 0x000fea0003800000 */
.L_x_324:
        /* <DEDUP_REMOVED lines=8> */
.L_x_327:
[----:B------:R-:W-:Y:S05]  /*20d50*/  BSYNC B1 ;  /* 0x0000000000017941 */ /* 0x000fea0003800000 */
.L_x_326:
        /* <DEDUP_REMOVED lines=10> */
.L_x_329:
[----:B------:R-:W-:Y:S05]  /*20e00*/  BSYNC B1 ;  /* 0x0000000000017941 */ /* 0x000fea0003800000 */
.L_x_328:
        /* <DEDUP_REMOVED lines=8> */
.L_x_331:
[----:B------:R-:W-:Y:S05]  /*20e90*/  BSYNC B1 ;  /* 0x0000000000017941 */ /* 0x000fea0003800000 */
.L_x_330:
        /* <DEDUP_REMOVED lines=10> */
.L_x_333:
[----:B------:R-:W-:Y:S05]  /*20f40*/  BSYNC B1 ;  /* 0x0000000000017941 */ /* 0x000fea0003800000 */
.L_x_332:
        /* <DEDUP_REMOVED lines=8> */
.L_x_335:
[----:B------:R-:W-:Y:S05]  /*20fd0*/  BSYNC B1 ;  /* 0x0000000000017941 */ /* 0x000fea0003800000 */
.L_x_334:
        /* <DEDUP_REMOVED lines=10> */
.L_x_337:
[----:B------:R-:W-:Y:S05]  /*21080*/  BSYNC B1 ;  /* 0x0000000000017941 */ /* 0x000fea0003800000 */
.L_x_336:
        /* <DEDUP_REMOVED lines=8> */
.L_x_339:
[----:B------:R-:W-:Y:S05]  /*21110*/  BSYNC B1 ;  /* 0x0000000000017941 */ /* 0x000fea0003800000 */
.L_x_338:
        /* <DEDUP_REMOVED lines=10> */
.L_x_341:
[----:B------:R-:W-:Y:S05]  /*211c0*/  BSYNC B1 ;  /* 0x0000000000017941 */ /* 0x000fea0003800000 */
.L_x_340:
        /* <DEDUP_REMOVED lines=8> */
.L_x_343:
[----:B------:R-:W-:Y:S05]  /*21250*/  BSYNC B1 ;  /* 0x0000000000017941 */ /* 0x000fea0003800000 */
.L_x_342:
        /* <DEDUP_REMOVED lines=10> */
.L_x_345:
[----:B------:R-:W-:Y:S05]  /*21300*/  BSYNC B1 ;  /* 0x0000000000017941 */ /* 0x000fea0003800000 */
.L_x_344:
        /* <DEDUP_REMOVED lines=8> */
.L_x_347:
[----:B------:R-:W-:Y:S05]  /*21390*/  BSYNC B1 ;  /* 0x0000000000017941 */ /* 0x000fea0003800000 */
.L_x_346:
        /* <DEDUP_REMOVED lines=10> */
.L_x_349:
[----:B------:R-:W-:Y:S05]  /*21440*/  BSYNC B1 ;  /* 0x0000000000017941 */ /* 0x000fea0003800000 */
.L_x_348:
        /* <DEDUP_REMOVED lines=8> */
.L_x_351:
[----:B------:R-:W-:Y:S05]  /*214d0*/  BSYNC B1 ;  /* 0x0000000000017941 */ /* 0x000fea0003800000 */
.L_x_350:
        /* <DEDUP_REMOVED lines=10> */
.L_x_353:
[----:B------:R-:W-:Y:S05]  /*21580*/  BSYNC B1 ;  /* 0x0000000000017941 */ /* 0x000fea0003800000 */
.L_x_352:
        /* <DEDUP_REMOVED lines=8> */
.L_x_355:
[----:B------:R-:W-:Y:S05]  /*21610*/  BSYNC B1 ;  /* 0x0000000000017941 */ /* 0x000fea0003800000 */
.L_x_354:
        /* <DEDUP_REMOVED lines=10> */
.L_x_357:
[----:B------:R-:W-:Y:S05]  /*216c0*/  BSYNC B1 ;  /* 0x0000000000017941 */ /* 0x000fea0003800000 */
.L_x_356:
        /* <DEDUP_REMOVED lines=8> */
.L_x_359:
[----:B------:R-:W-:Y:S05]  /*21750*/  BSYNC B1 ;  /* 0x0000000000017941 */ /* 0x000fea0003800000 */
.L_x_358:
        /* <DEDUP_REMOVED lines=10> */
.L_x_361:
[----:B------:R-:W-:Y:S05]  /*21800*/  BSYNC B1 ;  /* 0x0000000000017941 */ /* 0x000fea0003800000 */
.L_x_360:
        /* <DEDUP_REMOVED lines=8> */
.L_x_363:
[----:B------:R-:W-:Y:S05]  /*21890*/  BSYNC B1 ;  /* 0x0000000000017941 */ /* 0x000fea0003800000 */
.L_x_362:
        /* <DEDUP_REMOVED lines=10> */
.L_x_365:
[----:B------:R-:W-:Y:S05]  /*21940*/  BSYNC B1 ;  /* 0x0000000000017941 */ /* 0x000fea0003800000 */
.L_x_364:
        /* <DEDUP_REMOVED lines=8> */
.L_x_367:
[----:B------:R-:W-:Y:S05]  /*219d0*/  BSYNC B1 ;  /* 0x0000000000017941 */ /* 0x000fea0003800000 */
.L_x_366:
        /* <DEDUP_REMOVED lines=10> */
.L_x_369:
[----:B------:R-:W-:Y:S05]  /*21a80*/  BSYNC B1 ;  /* 0x0000000000017941 */ /* 0x000fea0003800000 */
.L_x_368:
        /* <DEDUP_REMOVED lines=8> */
.L_x_371:
[----:B------:R-:W-:Y:S05]  /*21b10*/  BSYNC B1 ;  /* 0x0000000000017941 */ /* 0x000fea0003800000 */
.L_x_370:
        /* <DEDUP_REMOVED lines=10> */
.L_x_373:
[----:B------:R-:W-:Y:S05]  /*21bc0*/  BSYNC B1 ;  /* 0x0000000000017941 */ /* 0x000fea0003800000 */
.L_x_372:
        /* <DEDUP_REMOVED lines=8> */
.L_x_375:
[----:B------:R-:W-:Y:S05]  /*21c50*/  BSYNC B1 ;  /* 0x0000000000017941 */ /* 0x000fea0003800000 */
.L_x_374:
        /* <DEDUP_REMOVED lines=10> */
.L_x_377:
[----:B------:R-:W-:Y:S05]  /*21d00*/  BSYNC B1 ;  /* 0x0000000000017941 */ /* 0x000fea0003800000 */
.L_x_376:
        /* <DEDUP_REMOVED lines=8> */
.L_x_379:
[----:B------:R-:W-:Y:S05]  /*21d90*/  BSYNC B1 ;  /* 0x0000000000017941 */ /* 0x000fea0003800000 */
.L_x_378:
        /* <DEDUP_REMOVED lines=10> */
.L_x_381:
[----:B------:R-:W-:Y:S05]  /*21e40*/  BSYNC B1 ;  /* 0x0000000000017941 */ /* 0x000fea0003800000 */
.L_x_380:
        /* <DEDUP_REMOVED lines=8> */
.L_x_383:
[----:B------:R-:W-:Y:S05]  /*21ed0*/  BSYNC B1 ;  /* 0x0000000000017941 */ /* 0x000fea0003800000 */
.L_x_382:
        /* <DEDUP_REMOVED lines=10> */
.L_x_385:
[----:B------:R-:W-:Y:S05]  /*21f80*/  BSYNC B1 ;  /* 0x0000000000017941 */ /* 0x000fea0003800000 */
.L_x_384:
        /* <DEDUP_REMOVED lines=8> */
.L_x_387:
[----:B------:R-:W-:Y:S05]  /*22010*/  BSYNC B1 ;  /* 0x0000000000017941 */ /* 0x000fea0003800000 */
.L_x_386:
        /* <DEDUP_REMOVED lines=10> */
.L_x_389:
[----:B------:R-:W-:Y:S05]  /*220c0*/  BSYNC B1 ;  /* 0x0000000000017941 */ /* 0x000fea0003800000 */
.L_x_388:
        /* <DEDUP_REMOVED lines=8> */
.L_x_391:
[----:B------:R-:W-:Y:S05]  /*22150*/  BSYNC B1 ;  /* 0x0000000000017941 */ /* 0x000fea0003800000 */
.L_x_390:
        /* <DEDUP_REMOVED lines=10> */
.L_x_393:
[----:B------:R-:W-:Y:S05]  /*22200*/  BSYNC B1 ;  /* 0x0000000000017941 */ /* 0x000fea0003800000 */
.L_x_392:
        /* <DEDUP_REMOVED lines=8> */
.L_x_395:
[----:B------:R-:W-:Y:S05]  /*22290*/  BSYNC B1 ;  /* 0x0000000000017941 */ /* 0x000fea0003800000 */
.L_x_394:
        /* <DEDUP_REMOVED lines=10> */
.L_x_397:
[----:B------:R-:W-:Y:S05]  /*22340*/  BSYNC B1 ;  /* 0x0000000000017941 */ /* 0x000fea0003800000 */
.L_x_396:
        /* <DEDUP_REMOVED lines=8> */
.L_x_399:
[----:B------:R-:W-:Y:S05]  /*223d0*/  BSYNC B1 ;  /* 0x0000000000017941 */ /* 0x000fea0003800000 */
.L_x_398:
        /* <DEDUP_REMOVED lines=10> */
.L_x_401:
[----:B------:R-:W-:Y:S05]  /*22480*/  BSYNC B1 ;  /* 0x0000000000017941 */ /* 0x000fea0003800000 */
.L_x_400:
        /* <DEDUP_REMOVED lines=8> */
.L_x_403:
[----:B------:R-:W-:Y:S05]  /*22510*/  BSYNC B1 ;  /* 0x0000000000017941 */ /* 0x000fea0003800000 */
.L_x_402:
        /* <DEDUP_REMOVED lines=10> */
.L_x_405:
[----:B------:R-:W-:Y:S05]  /*225c0*/  BSYNC B1 ;  /* 0x0000000000017941 */ /* 0x000fea0003800000 */
.L_x_404:
        /* <DEDUP_REMOVED lines=8> */
.L_x_407:
[----:B------:R-:W-:Y:S05]  /*22650*/  BSYNC B1 ;  /* 0x0000000000017941 */ /* 0x000fea0003800000 */
.L_x_406:
        /* <DEDUP_REMOVED lines=10> */
.L_x_409:
[----:B------:R-:W-:Y:S05]  /*22700*/  BSYNC B1 ;  /* 0x0000000000017941 */ /* 0x000fea0003800000 */
.L_x_408:
        /* <DEDUP_REMOVED lines=8> */
.L_x_411:
[----:B------:R-:W-:Y:S05]  /*22790*/  BSYNC B1 ;  /* 0x0000000000017941 */ /* 0x000fea0003800000 */
.L_x_410:
        /* <DEDUP_REMOVED lines=10> */
.L_x_413:
[----:B------:R-:W-:Y:S05]  /*22840*/  BSYNC B1 ;  /* 0x0000000000017941 */ /* 0x000fea0003800000 */
.L_x_412:
        /* <DEDUP_REMOVED lines=8> */
.L_x_415:
[----:B------:R-:W-:Y:S05]  /*228d0*/  BSYNC B1 ;  /* 0x0000000000017941 */ /* 0x000fea0003800000 */
.L_x_414:
        /* <DEDUP_REMOVED lines=10> */
.L_x_417:
[----:B------:R-:W-:Y:S05]  /*22980*/  BSYNC B1 ;  /* 0x0000000000017941 */ /* 0x000fea0003800000 */
.L_x_416:
        /* <DEDUP_REMOVED lines=8> */
.L_x_419:
[----:B------:R-:W-:Y:S05]  /*22a10*/  BSYNC B1 ;  /* 0x0000000000017941 */ /* 0x000fea0003800000 */
.L_x_418:
        /* <DEDUP_REMOVED lines=10> */
.L_x_421:
[----:B------:R-:W-:Y:S05]  /*22ac0*/  BSYNC B1 ;  /* 0x0000000000017941 */ /* 0x000fea0003800000 */
.L_x_420:
        /* <DEDUP_REMOVED lines=8> */
.L_x_423:
[----:B------:R-:W-:Y:S05]  /*22b50*/  BSYNC B1 ;  /* 0x0000000000017941 */ /* 0x000fea0003800000 */
.L_x_422:
        /* <DEDUP_REMOVED lines=10> */
.L_x_425:
[----:B------:R-:W-:Y:S05]  /*22c00*/  BSYNC B1 ;  /* 0x0000000000017941 */ /* 0x000fea0003800000 */
.L_x_424:
        /* <DEDUP_REMOVED lines=8> */
.L_x_427:
[----:B------:R-:W-:Y:S05]  /*22c90*/  BSYNC B1 ;  /* 0x0000000000017941 */ /* 0x000fea0003800000 */
.L_x_426:
        /* <DEDUP_REMOVED lines=10> */
.L_x_429:
[----:B------:R-:W-:Y:S05]  /*22d40*/  BSYNC B1 ;  /* 0x0000000000017941 */ /* 0x000fea0003800000 */
.L_x_428:
        /* <DEDUP_REMOVED lines=8> */
.L_x_431:
[----:B------:R-:W-:Y:S05]  /*22dd0*/  BSYNC B1 ;  /* 0x0000000000017941 */ /* 0x000fea0003800000 */
.L_x_430:
        /* <DEDUP_REMOVED lines=10> */
.L_x_433:
[----:B------:R-:W-:Y:S05]  /*22e80*/  BSYNC B1 ;  /* 0x0000000000017941 */ /* 0x000fea0003800000 */
.L_x_432:
        /* <DEDUP_REMOVED lines=8> */
.L_x_435:
[----:B------:R-:W-:Y:S05]  /*22f10*/  BSYNC B1 ;  /* 0x0000000000017941 */ /* 0x000fea0003800000 */
.L_x_434:
        /* <DEDUP_REMOVED lines=10> */
.L_x_437:
[----:B------:R-:W-:Y:S05]  /*22fc0*/  BSYNC B1 ;  /* 0x0000000000017941 */ /* 0x000fea0003800000 */
.L_x_436:
        /* <DEDUP_REMOVED lines=8> */
.L_x_439:
[----:B------:R-:W-:Y:S05]  /*23050*/  BSYNC B1 ;  /* 0x0000000000017941 */ /* 0x000fea0003800000 */
.L_x_438:
        /* <DEDUP_REMOVED lines=10> */
.L_x_441:
[----:B------:R-:W-:Y:S05]  /*23100*/  BSYNC B1 ;  /* 0x0000000000017941 */ /* 0x000fea0003800000 */
.L_x_440:
        /* <DEDUP_REMOVED lines=8> */
.L_x_443:
[----:B------:R-:W-:Y:S05]  /*23190*/  BSYNC B1 ;  /* 0x0000000000017941 */ /* 0x000fea0003800000 */
.L_x_442:
        /* <DEDUP_REMOVED lines=10> */
.L_x_445:
[----:B------:R-:W-:Y:S05]  /*23240*/  BSYNC B1 ;  /* 0x0000000000017941 */ /* 0x000fea0003800000 */
.L_x_444:
        /* <DEDUP_REMOVED lines=8> */
.L_x_447:
[----:B------:R-:W-:Y:S05]  /*232d0*/  BSYNC B1 ;  /* 0x0000000000017941 */ /* 0x000fea0003800000 */
.L_x_446:
        /* <DEDUP_REMOVED lines=10> */
.L_x_449:
[----:B------:R-:W-:Y:S05]  /*23380*/  BSYNC B1 ;  /* 0x0000000000017941 */ /* 0x000fea0003800000 */
.L_x_448:
        /* <DEDUP_REMOVED lines=8> */
.L_x_451:
[----:B------:R-:W-:Y:S05]  /*23410*/  BSYNC B1 ;  /* 0x0000000000017941 */ /* 0x000fea0003800000 */
.L_x_450:
        /* <DEDUP_REMOVED lines=10> */
.L_x_453:
[----:B------:R-:W-:Y:S05]  /*234c0*/  BSYNC B1 ;  /* 0x0000000000017941 */ /* 0x000fea0003800000 */
.L_x_452:
        /* <DEDUP_REMOVED lines=8> */
.L_x_455:
[----:B------:R-:W-:Y:S05]  /*23550*/  BSYNC B1 ;  /* 0x0000000000017941 */ /* 0x000fea0003800000 */
.L_x_454:
        /* <DEDUP_REMOVED lines=10> */
.L_x_457:
[----:B------:R-:W-:Y:S05]  /*23600*/  BSYNC B1 ;  /* 0x0000000000017941 */ /* 0x000fea0003800000 */
.L_x_456:
        /* <DEDUP_REMOVED lines=8> */
.L_x_459:
[----:B------:R-:W-:Y:S05]  /*23690*/  BSYNC B1 ;  /* 0x0000000000017941 */ /* 0x000fea0003800000 */
.L_x_458:
        /* <DEDUP_REMOVED lines=10> */
.L_x_461:
[----:B------:R-:W-:Y:S05]  /*23740*/  BSYNC B1 ;  /* 0x0000000000017941 */ /* 0x000fea0003800000 */
.L_x_460:
        /* <DEDUP_REMOVED lines=8> */
.L_x_463:
[----:B------:R-:W-:Y:S05]  /*237d0*/  BSYNC B1 ;  /* 0x0000000000017941 */ /* 0x000fea0003800000 */
.L_x_462:
        /* <DEDUP_REMOVED lines=10> */
.L_x_465:
[----:B------:R-:W-:Y:S05]  /*23880*/  BSYNC B1 ;  /* 0x0000000000017941 */ /* 0x000fea0003800000 */
.L_x_464:
        /* <DEDUP_REMOVED lines=8> */
.L_x_467:
[----:B------:R-:W-:Y:S05]  /*23910*/  BSYNC B1 ;  /* 0x0000000000017941 */ /* 0x000fea0003800000 */
.L_x_466:
        /* <DEDUP_REMOVED lines=10> */
.L_x_469:
[----:B------:R-:W-:Y:S05]  /*239c0*/  BSYNC B1 ;  /* 0x0000000000017941 */ /* 0x000fea0003800000 */
.L_x_468:
        /* <DEDUP_REMOVED lines=8> */
.L_x_471:
[----:B------:R-:W-:Y:S05]  /*23a50*/  BSYNC B1 ;  /* 0x0000000000017941 */ /* 0x000fea0003800000 */
.L_x_470:
        /* <DEDUP_REMOVED lines=10> */
.L_x_473:
[----:B------:R-:W-:Y:S05]  /*23b00*/  BSYNC B1 ;  /* 0x0000000000017941 */ /* 0x000fea0003800000 */
.L_x_472:
        /* <DEDUP_REMOVED lines=8> */
.L_x_475:
[----:B------:R-:W-:Y:S05]  /*23b90*/  BSYNC B1 ;  /* 0x0000000000017941 */ /* 0x000fea0003800000 */
.L_x_474:
        /* <DEDUP_REMOVED lines=10> */
.L_x_477:
[----:B------:R-:W-:Y:S05]  /*23c40*/  BSYNC B1 ;  /* 0x0000000000017941 */ /* 0x000fea0003800000 */
.L_x_476:
        /* <DEDUP_REMOVED lines=8> */
.L_x_479:
[----:B------:R-:W-:Y:S05]  /*23cd0*/  BSYNC B1 ;  /* 0x0000000000017941 */ /* 0x000fea0003800000 */
.L_x_478:
        /* <DEDUP_REMOVED lines=10> */
.L_x_481:
[----:B------:R-:W-:Y:S05]  /*23d80*/  BSYNC B1 ;  /* 0x0000000000017941 */ /* 0x000fea0003800000 */
.L_x_480:
        /* <DEDUP_REMOVED lines=8> */
.L_x_483:
[----:B------:R-:W-:Y:S05]  /*23e10*/  BSYNC B1 ;  /* 0x0000000000017941 */ /* 0x000fea0003800000 */
.L_x_482:
        /* <DEDUP_REMOVED lines=10> */
.L_x_485:
[----:B------:R-:W-:Y:S05]  /*23ec0*/  BSYNC B1 ;  /* 0x0000000000017941 */ /* 0x000fea0003800000 */
.L_x_484:
        /* <DEDUP_REMOVED lines=8> */
.L_x_487:
[----:B------:R-:W-:Y:S05]  /*23f50*/  BSYNC B1 ;  /* 0x0000000000017941 */ /* 0x000fea0003800000 */
.L_x_486:
        /* <DEDUP_REMOVED lines=10> */
.L_x_489:
[----:B------:R-:W-:Y:S05]  /*24000*/  BSYNC B1 ;  /* 0x0000000000017941 */ /* 0x000fea0003800000 */
.L_x_488:
        /* <DEDUP_REMOVED lines=8> */
.L_x_491:
[----:B------:R-:W-:Y:S05]  /*24090*/  BSYNC B1 ;  /* 0x0000000000017941 */ /* 0x000fea0003800000 */
.L_x_490:
        /* <DEDUP_REMOVED lines=10> */
.L_x_493:
[----:B------:R-:W-:Y:S05]  /*24140*/  BSYNC B1 ;  /* 0x0000000000017941 */ /* 0x000fea0003800000 */
.L_x_492:
        /* <DEDUP_REMOVED lines=8> */
.L_x_495:
[----:B------:R-:W-:Y:S05]  /*241d0*/  BSYNC B1 ;  /* 0x0000000000017941 */ /* 0x000fea0003800000 */
.L_x_494:
        /* <DEDUP_REMOVED lines=10> */
.L_x_497:
[----:B------:R-:W-:Y:S05]  /*24280*/  BSYNC B1 ;  /* 0x0000000000017941 */ /* 0x000fea0003800000 */
.L_x_496:
        /* <DEDUP_REMOVED lines=8> */
.L_x_499:
[----:B------:R-:W-:Y:S05]  /*24310*/  BSYNC B1 ;  /* 0x0000000000017941 */ /* 0x000fea0003800000 */
.L_x_498:
        /* <DEDUP_REMOVED lines=10> */
.L_x_501:
[----:B------:R-:W-:Y:S05]  /*243c0*/  BSYNC B1 ;  /* 0x0000000000017941 */ /* 0x000fea0003800000 */
.L_x_500:
        /* <DEDUP_REMOVED lines=8> */
.L_x_503:
[----:B------:R-:W-:Y:S05]  /*24450*/  BSYNC B1 ;  /* 0x0000000000017941 */ /* 0x000fea0003800000 */
.L_x_502:
        /* <DEDUP_REMOVED lines=10> */
.L_x_505:
[----:B------:R-:W-:Y:S05]  /*24500*/  BSYNC B1 ;  /* 0x0000000000017941 */ /* 0x000fea0003800000 */
.L_x_504:
        /* <DEDUP_REMOVED lines=8> */
.L_x_507:
[----:B------:R-:W-:Y:S05]  /*24590*/  BSYNC B1 ;  /* 0x0000000000017941 */ /* 0x000fea0003800000 */
.L_x_506:
        /* <DEDUP_REMOVED lines=10> */
.L_x_509:
[----:B------:R-:W-:Y:S05]  /*24640*/  BSYNC B1 ;  /* 0x0000000000017941 */ /* 0x000fea0003800000 */
.L_x_508:
        /* <DEDUP_REMOVED lines=8> */
.L_x_511:
[----:B------:R-:W-:Y:S05]  /*246d0*/  BSYNC B1 ;  /* 0x0000000000017941 */ /* 0x000fea0003800000 */
.L_x_510:
        /* <DEDUP_REMOVED lines=10> */
.L_x_513:
[----:B------:R-:W-:Y:S05]  /*24780*/  BSYNC B1 ;  /* 0x0000000000017941 */ /* 0x000fea0003800000 */
.L_x_512:
        /* <DEDUP_REMOVED lines=8> */
.L_x_515:
[----:B------:R-:W-:Y:S05]  /*24810*/  BSYNC B1 ;  /* 0x0000000000017941 */ /* 0x000fea0003800000 */
.L_x_514:
        /* <DEDUP_REMOVED lines=10> */
.L_x_517:
[----:B------:R-:W-:Y:S05]  /*248c0*/  BSYNC B1 ;  /* 0x0000000000017941 */ /* 0x000fea0003800000 */
.L_x_516:
        /* <DEDUP_REMOVED lines=8> */
.L_x_519:
[----:B------:R-:W-:Y:S05]  /*24950*/  BSYNC B1 ;  /* 0x0000000000017941 */ /* 0x000fea0003800000 */
.L_x_518:
        /* <DEDUP_REMOVED lines=10> */
.L_x_521:
[----:B------:R-:W-:Y:S05]  /*24a00*/  BSYNC B1 ;  /* 0x0000000000017941 */ /* 0x000fea0003800000 */
.L_x_520:
        /* <DEDUP_REMOVED lines=8> */
.L_x_523:
[----:B------:R-:W-:Y:S05]  /*24a90*/  BSYNC B1 ;  /* 0x0000000000017941 */ /* 0x000fea0003800000 */
.L_x_522:
        /* <DEDUP_REMOVED lines=10> */
.L_x_525:
[----:B------:R-:W-:Y:S05]  /*24b40*/  BSYNC B1 ;  /* 0x0000000000017941 */ /* 0x000fea0003800000 */
.L_x_524:
        /* <DEDUP_REMOVED lines=8> */
.L_x_527:
[----:B------:R-:W-:Y:S05]  /*24bd0*/  BSYNC B1 ;  /* 0x0000000000017941 */ /* 0x000fea0003800000 */
.L_x_526:
        /* <DEDUP_REMOVED lines=10> */
.L_x_529:
[----:B------:R-:W-:Y:S05]  /*24c80*/  BSYNC B1 ;  /* 0x0000000000017941 */ /* 0x000fea0003800000 */
.L_x_528:
        /* <DEDUP_REMOVED lines=8> */
.L_x_531:
[----:B------:R-:W-:Y:S05]  /*24d10*/  BSYNC B1 ;  /* 0x0000000000017941 */ /* 0x000fea0003800000 */
.L_x_530:
        /* <DEDUP_REMOVED lines=10> */
.L_x_533:
[----:B------:R-:W-:Y:S05]  /*24dc0*/  BSYNC B1 ;  /* 0x0000000000017941 */ /* 0x000fea0003800000 */
.L_x_532:
        /* <DEDUP_REMOVED lines=8> */
.L_x_535:
[----:B------:R-:W-:Y:S05]  /*24e50*/  BSYNC B1 ;  /* 0x0000000000017941 */ /* 0x000fea0003800000 */
.L_x_534:
        /* <DEDUP_REMOVED lines=10> */
.L_x_537:
[----:B------:R-:W-:Y:S05]  /*24f00*/  BSYNC B1 ;  /* 0x0000000000017941 */ /* 0x000fea0003800000 */
.L_x_536:
        /* <DEDUP_REMOVED lines=8> */
.L_x_539:
[----:B------:R-:W-:Y:S05]  /*24f90*/  BSYNC B1 ;  /* 0x0000000000017941 */ /* 0x000fea0003800000 */
.L_x_538:
        /* <DEDUP_REMOVED lines=10> */
.L_x_541:
[----:B------:R-:W-:Y:S05]  /*25040*/  BSYNC B1 ;  /* 0x0000000000017941 */ /* 0x000fea0003800000 */
.L_x_540:
        /* <DEDUP_REMOVED lines=8> */
.L_x_543:
[----:B------:R-:W-:Y:S05]  /*250d0*/  BSYNC B1 ;  /* 0x0000000000017941 */ /* 0x000fea0003800000 */
.L_x_542:
[----:B---3--:R-:W3:Y:S01]  /*250e0*/  LDL.LU R3, [R1] ;  /* 0x0000000001037983 */ /* 0x008ee20000300800 */
        /* <DEDUP_REMOVED lines=9> */
.L_x_545:
[----:B------:R-:W-:Y:S05]  /*25180*/  BSYNC B1 ;  /* 0x0000000000017941 */ /* 0x000fea0003800000 */
.L_x_544:
        /* <DEDUP_REMOVED lines=8> */
.L_x_547:
[----:B------:R-:W-:Y:S05]  /*25210*/  BSYNC B1 ;  /* 0x0000000000017941 */ /* 0x000fea0003800000 */
.L_x_546:
        /* <DEDUP_REMOVED lines=10> */
.L_x_549:
[----:B------:R-:W-:Y:S05]  /*252c0*/  BSYNC B1 ;  /* 0x0000000000017941 */ /* 0x000fea0003800000 */
.L_x_548:
        /* <DEDUP_REMOVED lines=8> */
.L_x_551:
[----:B------:R-:W-:Y:S05]  /*25350*/  BSYNC B1 ;  /* 0x0000000000017941 */ /* 0x000fea0003800000 */
.L_x_550:
        /* <DEDUP_REMOVED lines=10> */
.L_x_553:
[----:B------:R-:W-:Y:S05]  /*25400*/  BSYNC B1 ;  /* 0x0000000000017941 */ /* 0x000fea0003800000 */
.L_x_552:
        /* <DEDUP_REMOVED lines=8> */
.L_x_555:
[----:B------:R-:W-:Y:S05]  /*25490*/  BSYNC B1 ;  /* 0x0000000000017941 */ /* 0x000fea0003800000 */
.L_x_554:
        /* <DEDUP_REMOVED lines=10> */
.L_x_557:
[----:B------:R-:W-:Y:S05]  /*25540*/  BSYNC B1 ;  /* 0x0000000000017941 */ /* 0x000fea0003800000 */
.L_x_556:
        /* <DEDUP_REMOVED lines=8> */
.L_x_559:
[----:B------:R-:W-:Y:S05]  /*255d0*/  BSYNC B1 ;  /* 0x0000000000017941 */ /* 0x000fea0003800000 */
.L_x_558:
        /* <DEDUP_REMOVED lines=10> */
.L_x_561:
[----:B------:R-:W-:Y:S05]  /*25680*/  BSYNC B1 ;  /* 0x0000000000017941 */ /* 0x000fea0003800000 */
.L_x_560:
        /* <DEDUP_REMOVED lines=8> */
.L_x_563:
[----:B------:R-:W-:Y:S05]  /*25710*/  BSYNC B1 ;  /* 0x0000000000017941 */ /* 0x000fea0003800000 */
.L_x_562:
        /* <DEDUP_REMOVED lines=10> */
.L_x_565:
[----:B------:R-:W-:Y:S05]  /*257c0*/  BSYNC B1 ;  /* 0x0000000000017941 */ /* 0x000fea0003800000 */
.L_x_564:
        /* <DEDUP_REMOVED lines=8> */
.L_x_567:
[----:B------:R-:W-:Y:S05]  /*25850*/  BSYNC B1 ;  /* 0x0000000000017941 */ /* 0x000fea0003800000 */
.L_x_566:
        /* <DEDUP_REMOVED lines=10> */
.L_x_569:
[----:B------:R-:W-:Y:S05]  /*25900*/  BSYNC B1 ;  /* 0x0000000000017941 */ /* 0x000fea0003800000 */
.L_x_568:
        /* <DEDUP_REMOVED lines=8> */
.L_x_571:
[----:B------:R-:W-:Y:S05]  /*25990*/  BSYNC B1 ;  /* 0x0000000000017941 */ /* 0x000fea0003800000 */
.L_x_570:
        /* <DEDUP_REMOVED lines=10> */
.L_x_573:
[----:B------:R-:W-:Y:S05]  /*25a40*/  BSYNC B1 ;  /* 0x0000000000017941 */ /* 0x000fea0003800000 */
.L_x_572:
        /* <DEDUP_REMOVED lines=8> */
.L_x_575:
[----:B------:R-:W-:Y:S05]  /*25ad0*/  BSYNC B1 ;  /* 0x0000000000017941 */ /* 0x000fea0003800000 */
.L_x_574:
        /* <DEDUP_REMOVED lines=10> */
.L_x_577:
[----:B------:R-:W-:Y:S05]  /*25b80*/  BSYNC B1 ;  /* 0x0000000000017941 */ /* 0x000fea0003800000 */
.L_x_576:
        /* <DEDUP_REMOVED lines=8> */
.L_x_579:
[----:B------:R-:W-:Y:S05]  /*25c10*/  BSYNC B1 ;  /* 0x0000000000017941 */ /* 0x000fea0003800000 */
.L_x_578:
        /* <DEDUP_REMOVED lines=10> */
.L_x_581:
[----:B------:R-:W-:Y:S05]  /*25cc0*/  BSYNC B1 ;  /* 0x0000000000017941 */ /* 0x000fea0003800000 */
.L_x_580:
        /* <DEDUP_REMOVED lines=8> */
.L_x_583:
[----:B------:R-:W-:Y:S05]  /*25d50*/  BSYNC B1 ;  /* 0x0000000000017941 */ /* 0x000fea0003800000 */
.L_x_582:
        /* <DEDUP_REMOVED lines=10> */
.L_x_585:
[----:B------:R-:W-:Y:S05]  /*25e00*/  BSYNC B1 ;  /* 0x0000000000017941 */ /* 0x000fea0003800000 */
.L_x_584:
        /* <DEDUP_REMOVED lines=8> */
.L_x_587:
[----:B------:R-:W-:Y:S05]  /*25e90*/  BSYNC B1 ;  /* 0x0000000000017941 */ /* 0x000fea0003800000 */
.L_x_586:
        /* <DEDUP_REMOVED lines=10> */
.L_x_589:
[----:B------:R-:W-:Y:S05]  /*25f40*/  BSYNC B1 ;  /* 0x0000000000017941 */ /* 0x000fea0003800000 */
.L_x_588:
        /* <DEDUP_REMOVED lines=8> */
.L_x_591:
[----:B------:R-:W-:Y:S05]  /*25fd0*/  BSYNC B1 ;  /* 0x0000000000017941 */ /* 0x000fea0003800000 */
.L_x_590:
        /* <DEDUP_REMOVED lines=10> */
.L_x_593:
[----:B------:R-:W-:Y:S05]  /*26080*/  BSYNC B1 ;  /* 0x0000000000017941 */ /* 0x000fea0003800000 */
.L_x_592:
        /* <DEDUP_REMOVED lines=8> */
.L_x_595:
[----:B------:R-:W-:Y:S05]  /*26110*/  BSYNC B1 ;  /* 0x0000000000017941 */ /* 0x000fea0003800000 */
.L_x_594:
        /* <DEDUP_REMOVED lines=10> */
.L_x_597:
[----:B------:R-:W-:Y:S05]  /*261c0*/  BSYNC B1 ;  /* 0x0000000000017941 */ /* 0x000fea0003800000 */
.L_x_596:
        /* <DEDUP_REMOVED lines=8> */
.L_x_599:
[----:B------:R-:W-:Y:S05]  /*26250*/  BSYNC B1 ;  /* 0x0000000000017941 */ /* 0x000fea0003800000 */
.L_x_598:
        /* <DEDUP_REMOVED lines=10> */
.L_x_601:
[----:B------:R-:W-:Y:S05]  /*26300*/  BSYNC B1 ;  /* 0x0000000000017941 */ /* 0x000fea0003800000 */
.L_x_600:
        /* <DEDUP_REMOVED lines=8> */
.L_x_603:
[----:B------:R-:W-:Y:S05]  /*26390*/  BSYNC B1 ;  /* 0x0000000000017941 */ /* 0x000fea0003800000 */
.L_x_602:
        /* <DEDUP_REMOVED lines=10> */
.L_x_605:
[----:B------:R-:W-:Y:S05]  /*26440*/  BSYNC B1 ;  /* 0x0000000000017941 */ /* 0x000fea0003800000 */
.L_x_604:
        /* <DEDUP_REMOVED lines=8> */
.L_x_607:
[----:B------:R-:W-:Y:S05]  /*264d0*/  BSYNC B1 ;  /* 0x0000000000017941 */ /* 0x000fea0003800000 */
.L_x_606:
        /* <DEDUP_REMOVED lines=10> */
.L_x_609:
[----:B------:R-:W-:Y:S05]  /*26580*/  BSYNC B1 ;  /* 0x0000000000017941 */ /* 0x000fea0003800000 */
.L_x_608:
        /* <DEDUP_REMOVED lines=8> */
.L_x_611:
[----:B------:R-:W-:Y:S05]  /*26610*/  BSYNC B1 ;  /* 0x0000000000017941 */ /* 0x000fea0003800000 */
.L_x_610:
        /* <DEDUP_REMOVED lines=10> */
.L_x_613:
[----:B------:R-:W-:Y:S05]  /*266c0*/  BSYNC B1 ;  /* 0x0000000000017941 */ /* 0x000fea0003800000 */
.L_x_612:
        /* <DEDUP_REMOVED lines=8> */
.L_x_615:
[----:B------:R-:W-:Y:S05]  /*26750*/  BSYNC B1 ;  /* 0x0000000000017941 */ /* 0x000fea0003800000 */
.L_x_614:
        /* <DEDUP_REMOVED lines=10> */
.L_x_617:
[----:B------:R-:W-:Y:S05]  /*26800*/  BSYNC B1 ;  /* 0x0000000000017941 */ /* 0x000fea0003800000 */
.L_x_616:
        /* <DEDUP_REMOVED lines=8> */
.L_x_619:
[----:B------:R-:W-:Y:S05]  /*26890*/  BSYNC B1 ;  /* 0x0000000000017941 */ /* 0x000fea0003800000 */
.L_x_618:
        /* <DEDUP_REMOVED lines=10> */
.L_x_621:
[----:B------:R-:W-:Y:S05]  /*26940*/  BSYNC B1 ;  /* 0x0000000000017941 */ /* 0x000fea0003800000 */
.L_x_620:
        /* <DEDUP_REMOVED lines=8> */
.L_x_623:
[----:B------:R-:W-:Y:S05]  /*269d0*/  BSYNC B1 ;  /* 0x0000000000017941 */ /* 0x000fea0003800000 */
.L_x_622:
        /* <DEDUP_REMOVED lines=10> */
.L_x_625:
[----:B------:R-:W-:Y:S05]  /*26a80*/  BSYNC B1 ;  /* 0x0000000000017941 */ /* 0x000fea0003800000 */
.L_x_624:
        /* <DEDUP_REMOVED lines=8> */
.L_x_627:
[----:B------:R-:W-:Y:S05]  /*26b10*/  BSYNC B1 ;  /* 0x0000000000017941 */ /* 0x000fea0003800000 */
.L_x_626:
        /* <DEDUP_REMOVED lines=10> */
.L_x_629:
[----:B------:R-:W-:Y:S05]  /*26bc0*/  BSYNC B1 ;  /* 0x0000000000017941 */ /* 0x000fea0003800000 */
.L_x_628:
        /* <DEDUP_REMOVED lines=8> */
.L_x_631:
[----:B------:R-:W-:Y:S05]  /*26c50*/  BSYNC B1 ;  /* 0x0000000000017941 */ /* 0x000fea0003800000 */
.L_x_630:
        /* <DEDUP_REMOVED lines=10> */
.L_x_633:
[----:B------:R-:W-:Y:S05]  /*26d00*/  BSYNC B1 ;  /* 0x0000000000017941 */ /* 0x000fea0003800000 */
.L_x_632:
[----:B---3--:R-:W3:Y:S01]  /*26d10*/  LDL.LU R3, [R1+0xb4] ;  /* 0x0000b40001037983 */ /* 0x008ee20000300800 */
[----:B------:R-:W-:Y:S01]  /*26d20*/  BSSY B1, `(.L_x_634) ;  /* 0x0000007000017945 */ /* 0x000fe20003800000 */
[----:B---3--:R-:W-:-:S05]  /*26d30*/  @!P4 IMAD R3, R3, R17, R2 ;  /* 0x000000110303c224 */ /* 0x008fca00078e0202 */
[----:B------:R3:W-:Y:S01]  /*26d40*/  @!P4 STG.E.U8 desc[UR36][R4.64+0x159], R3 ;  /* 0x000159030400c986 */ /* 0x0007e2000c101124 */
[----:B------:R-:W-:Y:S05]  /*26d50*/  @P5 BRA `(.L_x_635) ;  /* 0x00000000000c5947 */ /* 0x000fea0003800000 */
[----:B------:R-:W3:Y:S02]  /*26d60*/  LDG.E.U8 R16, desc[UR36][R20.64+0x158] ;  /* 0x0001582414107981 */ /* 0x000ee4000c1e1100 */
[----:B---3--:R-:W-:-:S05]  /*26d70*/  PRMT R3, R16, 0x8880, RZ ;  /* 0x0000888010037816 */ /* 0x008fca00000000ff */
[----:B------:R-:W-:-:S07]  /*26d80*/  IMAD R2, R3, R18, RZ ;  /* 0x0000001203027224 */ /* 0x000fce00078e02ff */
.L_x_635:
[----:B------:R-:W-:Y:S05]  /*26d90*/  BSYNC B1 ;  /* 0x0000000000017941 */ /* 0x000fea0003800000 */
.L_x_634:
[----:B---3--:R-:W3:Y:S01]  /*26da0*/  LDL.LU R3, [R1+0xb8] ;  /* 0x0000b80001037983 */ /* 0x008ee20000300800 */
[----:B------:R-:W-:Y:S01]  /*26db0*/  ISETP.LT.OR P4, PT, R0, 0x15a, !P0 ;  /* 0x0000015a0000780c */ /* 0x000fe20004781670 */
[----:B------:R-:W-:Y:S01]  /*26dc0*/  BSSY B1, `(.L_x_636) ;  /* 0x0000008000017945 */ /* 0x000fe20003800000 */
[----:B---3--:R-:W-:-:S05]  /*26dd0*/  @!P5 IMAD R3, R3, R17, R2 ;  /* 0x000000110303d224 */ /* 0x008fca00078e0202 */
[----:B------:R3:W-:Y:S01]  /*26de0*/  @!P5 STG.E.U8 desc[UR36][R10.64+0x158], R3 ;  /* 0x000158030a00d986 */ /* 0x0007e2000c101124 */
[----:B------:R-:W-:-:S05]  /*26df0*/  ISETP.LT.OR P5, PT, R0, 0x161, !P3 ;  /* 0x000001610000780c */ /* 0x000fca0005fa1670 */
[----:B------:R-:W-:Y:S08]  /*26e00*/  @P4 BRA `(.L_x_637) ;  /* 0x00000000000c4947 */ /* 0x000ff00003800000 */
[----:B------:R-:W3:Y:S02]  /*26e10*/  LDG.E.U8 R16, desc[UR36][R20.64+0x159] ;  /* 0x0001592414107981 */ /* 0x000ee4000c1e1100 */
[----:B---3--:R-:W-:-:S05]  /*26e20*/  PRMT R3, R16, 0x8880, RZ ;  /* 0x0000888010037816 */ /* 0x008fca00000000ff */
[----:B------:R-:W-:-:S07]  /*26e30*/  IMAD R2, R3, R18, RZ ;  /* 0x0000001203027224 */ /* 0x000fce00078e02ff */
.L_x_637:
[----:B------:R-:W-:Y:S05]  /*26e40*/  BSYNC B1 ;  /* 0x0000000000017941 */ /* 0x000fea0003800000 */
.L_x_636:
        /* <DEDUP_REMOVED lines=8> */
.L_x_639:
[----:B------:R-:W-:Y:S05]  /*26ed0*/  BSYNC B1 ;  /* 0x0000000000017941 */ /* 0x000fea0003800000 */
.L_x_638:
        /* <DEDUP_REMOVED lines=10> */
.L_x_641:
[----:B------:R-:W-:Y:S05]  /*26f80*/  BSYNC B1 ;  /* 0x0000000000017941 */ /* 0x000fea0003800000 */
.L_x_640:
        /* <DEDUP_REMOVED lines=8> */
.L_x_643:
[----:B------:R-:W-:Y:S05]  /*27010*/  BSYNC B1 ;  /* 0x0000000000017941 */ /* 0x000fea0003800000 */
.L_x_642:
        /* <DEDUP_REMOVED lines=10> */
.L_x_645:
[----:B------:R-:W-:Y:S05]  /*270c0*/  BSYNC B1 ;  /* 0x0000000000017941 */ /* 0x000fea0003800000 */
.L_x_644:
        /* <DEDUP_REMOVED lines=8> */
.L_x_647:
[----:B------:R-:W-:Y:S05]  /*27150*/  BSYNC B1 ;  /* 0x0000000000017941 */ /* 0x000fea0003800000 */
.L_x_646:
        /* <DEDUP_REMOVED lines=10> */
.L_x_649:
[----:B------:R-:W-:Y:S05]  /*27200*/  BSYNC B1 ;  /* 0x0000000000017941 */ /* 0x000fea0003800000 */
.L_x_648:
        /* <DEDUP_REMOVED lines=8> */
.L_x_651:
[----:B------:R-:W-:Y:S05]  /*27290*/  BSYNC B1 ;  /* 0x0000000000017941 */ /* 0x000fea0003800000 */
.L_x_650:
        /* <DEDUP_REMOVED lines=10> */
.L_x_653:
[----:B------:R-:W-:Y:S05]  /*27340*/  BSYNC B1 ;  /* 0x0000000000017941 */ /* 0x000fea0003800000 */
.L_x_652:
        /* <DEDUP_REMOVED lines=8> */
.L_x_655:
[----:B------:R-:W-:Y:S05]  /*273d0*/  BSYNC B1 ;  /* 0x0000000000017941 */ /* 0x000fea0003800000 */
.L_x_654:
        /* <DEDUP_REMOVED lines=10> */
.L_x_657:
[----:B------:R-:W-:Y:S05]  /*27480*/  BSYNC B1 ;  /* 0x0000000000017941 */ /* 0x000fea0003800000 */
.L_x_656:
        /* <DEDUP_REMOVED lines=8> */
.L_x_659:
[----:B------:R-:W-:Y:S05]  /*27510*/  BSYNC B1 ;  /* 0x0000000000017941 */ /* 0x000fea0003800000 */
.L_x_658:
        /* <DEDUP_REMOVED lines=10> */
.L_x_661:
[----:B------:R-:W-:Y:S05]  /*275c0*/  BSYNC B1 ;  /* 0x0000000000017941 */ /* 0x000fea0003800000 */
.L_x_660:
        /* <DEDUP_REMOVED lines=8> */
.L_x_663:
[----:B------:R-:W-:Y:S05]  /*27650*/  BSYNC B1 ;  /* 0x0000000000017941 */ /* 0x000fea0003800000 */
.L_x_662:
        /* <DEDUP_REMOVED lines=10> */
.L_x_665:
[----:B------:R-:W-:Y:S05]  /*27700*/  BSYNC B1 ;  /* 0x0000000000017941 */ /* 0x000fea0003800000 */
.L_x_664:
        /* <DEDUP_REMOVED lines=8> */
.L_x_667:
[----:B------:R-:W-:Y:S05]  /*27790*/  BSYNC B1 ;  /* 0x0000000000017941 */ /* 0x000fea0003800000 */
.L_x_666:
        /* <DEDUP_REMOVED lines=10> */
.L_x_669:
[----:B------:R-:W-:Y:S05]  /*27840*/  BSYNC B1 ;  /* 0x0000000000017941 */ /* 0x000fea0003800000 */
.L_x_668:
        /* <DEDUP_REMOVED lines=8> */
.L_x_671:
[----:B------:R-:W-:Y:S05]  /*278d0*/  BSYNC B1 ;  /* 0x0000000000017941 */ /* 0x000fea0003800000 */
.L_x_670:
        /* <DEDUP_REMOVED lines=10> */
.L_x_673:
[----:B------:R-:W-:Y:S05]  /*27980*/  BSYNC B1 ;  /* 0x0000000000017941 */ /* 0x000fea0003800000 */
.L_x_672:
        /* <DEDUP_REMOVED lines=8> */
.L_x_675:
[----:B------:R-:W-:Y:S05]  /*27a10*/  BSYNC B1 ;  /* 0x0000000000017941 */ /* 0x000fea0003800000 */
.L_x_674:
        /* <DEDUP_REMOVED lines=10> */
.L_x_677:
[----:B------:R-:W-:Y:S05]  /*27ac0*/  BSYNC B1 ;  /* 0x0000000000017941 */ /* 0x000fea0003800000 */
.L_x_676:
        /* <DEDUP_REMOVED lines=8> */
.L_x_679:
[----:B------:R-:W-:Y:S05]  /*27b50*/  BSYNC B1 ;  /* 0x0000000000017941 */ /* 0x000fea0003800000 */
.L_x_678:
        /* <DEDUP_REMOVED lines=10> */
.L_x_681:
[----:B------:R-:W-:Y:S05]  /*27c00*/  BSYNC B1 ;  /* 0x0000000000017941 */ /* 0x000fea0003800000 */
.L_x_680:
        /* <DEDUP_REMOVED lines=8> */
.L_x_683:
[----:B------:R-:W-:Y:S05]  /*27c90*/  BSYNC B1 ;  /* 0x0000000000017941 */ /* 0x000fea0003800000 */
.L_x_682:
        /* <DEDUP_REMOVED lines=10> */
.L_x_685:
[----:B------:R-:W-:Y:S05]  /*27d40*/  BSYNC B1 ;  /* 0x0000000000017941 */ /* 0x000fea0003800000 */
.L_x_684:
        /* <DEDUP_REMOVED lines=8> */
.L_x_687:
[----:B------:R-:W-:Y:S05]  /*27dd0*/  BSYNC B1 ;  /* 0x0000000000017941 */ /* 0x000fea0003800000 */
.L_x_686:
        /* <DEDUP_REMOVED lines=10> */
.L_x_689:
[----:B------:R-:W-:Y:S05]  /*27e80*/  BSYNC B1 ;  /* 0x0000000000017941 */ /* 0x000fea0003800000 */
.L_x_688:
        /* <DEDUP_REMOVED lines=8> */
.L_x_691:
[----:B------:R-:W-:Y:S05]  /*27f10*/  BSYNC B1 ;  /* 0x0000000000017941 */ /* 0x000fea0003800000 */
.L_x_690:
        /* <DEDUP_REMOVED lines=10> */
.L_x_693:
[----:B------:R-:W-:Y:S05]  /*27fc0*/  BSYNC B1 ;  /* 0x0000000000017941 */ /* 0x000fea0003800000 */
.L_x_692:
        /* <DEDUP_REMOVED lines=8> */
.L_x_695:
[----:B------:R-:W-:Y:S05]  /*28050*/  BSYNC B1 ;  /* 0x0000000000017941 */ /* 0x000fea0003800000 */
.L_x_694:
        /* <DEDUP_REMOVED lines=10> */
.L_x_697:
[----:B------:R-:W-:Y:S05]  /*28100*/  BSYNC B1 ;  /* 0x0000000000017941 */ /* 0x000fea0003800000 */
.L_x_696:
        /* <DEDUP_REMOVED lines=8> */
.L_x_699:
[----:B------:R-:W-:Y:S05]  /*28190*/  BSYNC B1 ;  /* 0x0000000000017941 */ /* 0x000fea0003800000 */
.L_x_698:
        /* <DEDUP_REMOVED lines=10> */
.L_x_701:
[----:B------:R-:W-:Y:S05]  /*28240*/  BSYNC B1 ;  /* 0x0000000000017941 */ /* 0x000fea0003800000 */
.L_x_700:
        /* <DEDUP_REMOVED lines=8> */
.L_x_703:
[----:B------:R-:W-:Y:S05]  /*282d0*/  BSYNC B1 ;  /* 0x0000000000017941 */ /* 0x000fea0003800000 */
.L_x_702:
        /* <DEDUP_REMOVED lines=10> */
.L_x_705:
[----:B------:R-:W-:Y:S05]  /*28380*/  BSYNC B1 ;  /* 0x0000000000017941 */ /* 0x000fea0003800000 */
.L_x_704:
        /* <DEDUP_REMOVED lines=8> */
.L_x_707:
[----:B------:R-:W-:Y:S05]  /*28410*/  BSYNC B1 ;  /* 0x0000000000017941 */ /* 0x000fea0003800000 */
.L_x_706:
        /* <DEDUP_REMOVED lines=10> */
.L_x_709:
[----:B------:R-:W-:Y:S05]  /*284c0*/  BSYNC B1 ;  /* 0x0000000000017941 */ /* 0x000fea0003800000 */
.L_x_708:
        /* <DEDUP_REMOVED lines=8> */
.L_x_711:
[----:B------:R-:W-:Y:S05]  /*28550*/  BSYNC B1 ;  /* 0x0000000000017941 */ /* 0x000fea0003800000 */
.L_x_710:
        /* <DEDUP_REMOVED lines=10> */
.L_x_713:
[----:B------:R-:W-:Y:S05]  /*28600*/  BSYNC B1 ;  /* 0x0000000000017941 */ /* 0x000fea0003800000 */
.L_x_712:
        /* <DEDUP_REMOVED lines=8> */
.L_x_715:
[----:B------:R-:W-:Y:S05]  /*28690*/  BSYNC B1 ;  /* 0x0000000000017941 */ /* 0x000fea0003800000 */
.L_x_714:
        /* <DEDUP_REMOVED lines=10> */
.L_x_717:
[----:B------:R-:W-:Y:S05]  /*28740*/  BSYNC B1 ;  /* 0x0000000000017941 */ /* 0x000fea0003800000 */
.L_x_716:
        /* <DEDUP_REMOVED lines=8> */
.L_x_719:
[----:B------:R-:W-:Y:S05]  /*287d0*/  BSYNC B1 ;  /* 0x0000000000017941 */ /* 0x000fea0003800000 */
.L_x_718:
        /* <DEDUP_REMOVED lines=10> */
.L_x_721:
[----:B------:R-:W-:Y:S05]  /*28880*/  BSYNC B1 ;  /* 0x0000000000017941 */ /* 0x000fea0003800000 */
.L_x_720:
        /* <DEDUP_REMOVED lines=8> */
.L_x_723:
[----:B------:R-:W-:Y:S05]  /*28910*/  BSYNC B1 ;  /* 0x0000000000017941 */ /* 0x000fea0003800000 */
.L_x_722:
        /* <DEDUP_REMOVED lines=10> */
.L_x_725:
[----:B------:R-:W-:Y:S05]  /*289c0*/  BSYNC B1 ;  /* 0x0000000000017941 */ /* 0x000fea0003800000 */
.L_x_724:
        /* <DEDUP_REMOVED lines=8> */
.L_x_727:
[----:B------:R-:W-:Y:S05]  /*28a50*/  BSYNC B1 ;  /* 0x0000000000017941 */ /* 0x000fea0003800000 */
.L_x_726:
        /* <DEDUP_REMOVED lines=10> */
.L_x_729:
[----:B------:R-:W-:Y:S05]  /*28b00*/  BSYNC B1 ;  /* 0x0000000000017941 */ /* 0x000fea0003800000 */
.L_x_728:
        /* <DEDUP_REMOVED lines=8> */
.L_x_731:
[----:B------:R-:W-:Y:S05]  /*28b90*/  BSYNC B1 ;  /* 0x0000000000017941 */ /* 0x000fea0003800000 */
.L_x_730:
        /* <DEDUP_REMOVED lines=10> */
.L_x_733:
[----:B------:R-:W-:Y:S05]  /*28c40*/  BSYNC B1 ;  /* 0x0000000000017941 */ /* 0x000fea0003800000 */
.L_x_732:
        /* <DEDUP_REMOVED lines=8> */
.L_x_735:
[----:B------:R-:W-:Y:S05]  /*28cd0*/  BSYNC B1 ;  /* 0x0000000000017941 */ /* 0x000fea0003800000 */
.L_x_734:
        /* <DEDUP_REMOVED lines=10> */
.L_x_737:
[----:B------:R-:W-:Y:S05]  /*28d80*/  BSYNC B1 ;  /* 0x0000000000017941 */ /* 0x000fea0003800000 */
.L_x_736:
        /* <DEDUP_REMOVED lines=8> */
.L_x_739:
[----:B------:R-:W-:Y:S05]  /*28e10*/  BSYNC B1 ;  /* 0x0000000000017941 */ /* 0x000fea0003800000 */
.L_x_738:
        /* <DEDUP_REMOVED lines=10> */
.L_x_741:
[----:B------:R-:W-:Y:S05]  /*28ec0*/  BSYNC B1 ;  /* 0x0000000000017941 */ /* 0x000fea0003800000 */
.L_x_740:
        /* <DEDUP_REMOVED lines=8> */
.L_x_743:
[----:B------:R-:W-:Y:S05]  /*28f50*/  BSYNC B1 ;  /* 0x0000000000017941 */ /* 0x000fea0003800000 */
.L_x_742:
        /* <DEDUP_REMOVED lines=10> */
.L_x_745:
[----:B------:R-:W-:Y:S05]  /*29000*/  BSYNC B1 ;  /* 0x0000000000017941 */ /* 0x000fea0003800000 */
.L_x_744:
        /* <DEDUP_REMOVED lines=8> */
.L_x_747:
[----:B------:R-:W-:Y:S05]  /*29090*/  BSYNC B1 ;  /* 0x0000000000017941 */ /* 0x000fea0003800000 */
.L_x_746:
        /* <DEDUP_REMOVED lines=10> */
.L_x_749:
[----:B------:R-:W-:Y:S05]  /*29140*/  BSYNC B1 ;  /* 0x0000000000017941 */ /* 0x000fea0003800000 */
.L_x_748:
        /* <DEDUP_REMOVED lines=8> */
.L_x_751:
[----:B------:R-:W-:Y:S05]  /*291d0*/  BSYNC B1 ;  /* 0x0000000000017941 */ /* 0x000fea0003800000 */
.L_x_750:
        /* <DEDUP_REMOVED lines=10> */
.L_x_753:
[----:B------:R-:W-:Y:S05]  /*29280*/  BSYNC B1 ;  /* 0x0000000000017941 */ /* 0x000fea0003800000 */
.L_x_752:
        /* <DEDUP_REMOVED lines=8> */
.L_x_755:
[----:B------:R-:W-:Y:S05]  /*29310*/  BSYNC B1 ;  /* 0x0000000000017941 */ /* 0x000fea0003800000 */
.L_x_754:
        /* <DEDUP_REMOVED lines=10> */
.L_x_757:
[----:B------:R-:W-:Y:S05]  /*293c0*/  BSYNC B1 ;  /* 0x0000000000017941 */ /* 0x000fea0003800000 */
.L_x_756:
        /* <DEDUP_REMOVED lines=8> */
.L_x_759:
[----:B------:R-:W-:Y:S05]  /*29450*/  BSYNC B1 ;  /* 0x0000000000017941 */ /* 0x000fea0003800000 */
.L_x_758:
        /* <DEDUP_REMOVED lines=10> */
.L_x_761:
[----:B------:R-:W-:Y:S05]  /*29500*/  BSYNC B1 ;  /* 0x0000000000017941 */ /* 0x000fea0003800000 */
.L_x_760:
        /* <DEDUP_REMOVED lines=8> */
.L_x_763:
[----:B------:R-:W-:Y:S05]  /*29590*/  BSYNC B1 ;  /* 0x0000000000017941 */ /* 0x000fea0003800000 */
.L_x_762:
        /* <DEDUP_REMOVED lines=10> */
.L_x_765:
[----:B------:R-:W-:Y:S05]  /*29640*/  BSYNC B1 ;  /* 0x0000000000017941 */ /* 0x000fea0003800000 */
.L_x_764:
        /* <DEDUP_REMOVED lines=8> */
.L_x_767:
[----:B------:R-:W-:Y:S05]  /*296d0*/  BSYNC B1 ;  /* 0x0000000000017941 */ /* 0x000fea0003800000 */
.L_x_766:
        /* <DEDUP_REMOVED lines=10> */
.L_x_769:
[----:B------:R-:W-:Y:S05]  /*29780*/  BSYNC B1 ;  /* 0x0000000000017941 */ /* 0x000fea0003800000 */
.L_x_768:
        /* <DEDUP_REMOVED lines=8> */
.L_x_771:
[----:B------:R-:W-:Y:S05]  /*29810*/  BSYNC B1 ;  /* 0x0000000000017941 */ /* 0x000fea0003800000 */
.L_x_770:
        /* <DEDUP_REMOVED lines=10> */
.L_x_773:
[----:B------:R-:W-:Y:S05]  /*298c0*/  BSYNC B1 ;  /* 0x0000000000017941 */ /* 0x000fea0003800000 */
.L_x_772:
        /* <DEDUP_REMOVED lines=8> */
.L_x_775:
[----:B------:R-:W-:Y:S05]  /*29950*/  BSYNC B1 ;  /* 0x0000000000017941 */ /* 0x000fea0003800000 */
.L_x_774:
        /* <DEDUP_REMOVED lines=10> */
.L_x_777:
[----:B------:R-:W-:Y:S05]  /*29a00*/  BSYNC B1 ;  /* 0x0000000000017941 */ /* 0x000fea0003800000 */
.L_x_776:
        /* <DEDUP_REMOVED lines=8> */
.L_x_779:
[----:B------:R-:W-:Y:S05]  /*29a90*/  BSYNC B1 ;  /* 0x0000000000017941 */ /* 0x000fea0003800000 */
.L_x_778:
        /* <DEDUP_REMOVED lines=10> */
.L_x_781:
[----:B------:R-:W-:Y:S05]  /*29b40*/  BSYNC B1 ;  /* 0x0000000000017941 */ /* 0x000fea0003800000 */
.L_x_780:
        /* <DEDUP_REMOVED lines=8> */
.L_x_783:
[----:B------:R-:W-:Y:S05]  /*29bd0*/  BSYNC B1 ;  /* 0x0000000000017941 */ /* 0x000fea0003800000 */
.L_x_782:
        /* <DEDUP_REMOVED lines=10> */
.L_x_785:
[----:B------:R-:W-:Y:S05]  /*29c80*/  BSYNC B1 ;  /* 0x0000000000017941 */ /* 0x000fea0003800000 */
.L_x_784:
        /* <DEDUP_REMOVED lines=8> */
.L_x_787:
[----:B------:R-:W-:Y:S05]  /*29d10*/  BSYNC B1 ;  /* 0x0000000000017941 */ /* 0x000fea0003800000 */
.L_x_786:
[----:B---3--:R-:W3:Y:S01]  /*29d20*/  LDL.LU R3, [R1+0x1e8] ;  /* 0x0001e80001037983 */ /* 0x008ee20000300800 */
[----:B------:R-:W-:Y:S01]  /*29d30*/  ISETP.LT.OR P4, PT, R0, 0x1f2, !P0 ;  /* 0x000001f20000780c */ /* 0x000fe20004781670 */
[----:B------:R-:W-:Y:S01]  /*29d40*/  BSSY B1, `(.L_x_788) ;  /* 0x0000009000017945 */ /* 0x000fe20003800000 */
[----:B---3--:R-:W-:-:S05]  /*29d50*/  @!P5 IMAD R3, R3, R17, R2 ;  /* 0x000000110303d224 */ /* 0x008fca00078e0202 */
[----:B------:R3:W-:Y:S01]  /*29d60*/  @!P5 STG.E.U8 desc[UR36][R10.64+0x1f0], R3 ;  /* 0x0001f0030a00d986 */ /* 0x0007e2000c101124 */
[C---:B------:R-:W-:Y:S02]  /*29d70*/  ISETP.LT.OR P5, PT, R0.reuse, 0x1f9, !P3 ;  /* 0x000001f90000780c */ /* 0x040fe40005fa1670 */
[----:B------:R-:W-:-:S03]  /*29d80*/  ISETP.LT.OR P3, PT, R0, 0x1fa, !P3 ;  /* 0x000001fa0000780c */ /* 0x000fc60005f61670 */
[----:B------:R-:W-:Y:S10]  /*29d90*/  @P4 BRA `(.L_x_789) ;  /* 0x00000000000c4947 */ /* 0x000ff40003800000 */
[----:B------:R-:W3:Y:S02]  /*29da0*/  LDG.E.U8 R16, desc[UR36][R20.64+0x1f1] ;  /* 0x0001f12414107981 */ /* 0x000ee4000c1e1100 */
[----:B---3--:R-:W-:-:S05]  /*29db0*/  PRMT R3, R16, 0x8880, RZ ;  /* 0x0000888010037816 */ /* 0x008fca00000000ff */
[----:B------:R-:W-:-:S07]  /*29dc0*/  IMAD R2, R3, R18, RZ ;  /* 0x0000001203027224 */ /* 0x000fce00078e02ff */
.L_x_789:
[----:B------:R-:W-:Y:S05]  /*29dd0*/  BSYNC B1 ;  /* 0x0000000000017941 */ /* 0x000fea0003800000 */
.L_x_788:
        /* <DEDUP_REMOVED lines=8> */
.L_x_791:
[----:B------:R-:W-:Y:S05]  /*29e60*/  BSYNC B1 ;  /* 0x0000000000017941 */ /* 0x000fea0003800000 */
.L_x_790:
        /* <DEDUP_REMOVED lines=8> */
.L_x_793:
[----:B------:R-:W-:Y:S05]  /*29ef0*/  BSYNC B1 ;  /* 0x0000000000017941 */ /* 0x000fea0003800000 */
.L_x_792:
[----:B---3--:R-:W3:Y:S01]  /*29f00*/  LDL.LU R3, [R1+0x1f4] ;  /* 0x0001f40001037983 */ /* 0x008ee20000300800 */
[C---:B------:R-:W-:Y:S01]  /*29f10*/  ISETP.LT.OR P4, PT, R0.reuse, 0x1f9, !P0 ;  /* 0x000001f90000780c */ /* 0x040fe20004781670 */
[----:B------:R-:W-:Y:S01]  /*29f20*/  BSSY B1, `(.L_x_794) ;  /* 0x000000a000017945 */ /* 0x000fe20003800000 */
[C---:B------:R-:W-:Y:S02]  /*29f30*/  ISETP.LT.OR P0, PT, R0.reuse, 0x1fa, !P0 ;  /* 0x000001fa0000780c */ /* 0x040fe40004701670 */
[----:B------:R-:W-:Y:S01]  /*29f40*/  ISETP.LT.OR P5, PT, R0, 0x101, !P1 ;  /* 0x000001010000780c */ /* 0x000fe20004fa1670 */
[----:B---3--:R-:W-:-:S05]  /*29f50*/  @!P3 IMAD R3, R3, R17, R2 ;  /* 0x000000110303b224 */ /* 0x008fca00078e0202 */
[----:B------:R3:W-:Y:S01]  /*29f60*/  @!P3 STG.E.U8 desc[UR36][R4.64+0x1f9], R3 ;  /* 0x0001f9030400b986 */ /* 0x0007e2000c101124 */
[----:B------:R-:W-:Y:S02]  /*29f70*/  ISETP.LT.OR P3, PT, R0, 0x102, !P1 ;  /* 0x000001020000780c */ /* 0x000fe40004f61670 */
[----:B------:R-:W-:Y:S11]  /*29f80*/  @P4 BRA `(.L_x_795) ;  /* 0x00000000000c4947 */ /* 0x000ff60003800000 */
[----:B------:R-:W3:Y:S02]  /*29f90*/  LDG.E.U8 R16, desc[UR36][R20.64+0x1f8] ;  /* 0x0001f82414107981 */ /* 0x000ee4000c1e1100 */
[----:B---3--:R-:W-:-:S05]  /*29fa0*/  PRMT R3, R16, 0x8880, RZ ;  /* 0x0000888010037816 */ /* 0x008fca00000000ff */
[----:B------:R-:W-:-:S07]  /*29fb0*/  IMAD R2, R3, R18, RZ ;  /* 0x0000001203027224 */ /* 0x000fce00078e02ff */
.L_x_795:
[----:B------:R-:W-:Y:S05]  /*29fc0*/  BSYNC B1 ;  /* 0x0000000000017941 */ /* 0x000fea0003800000 */
.L_x_794:
        /* <DEDUP_REMOVED lines=8> */
.L_x_797:
[----:B------:R-:W-:Y:S05]  /*2a050*/  BSYNC B1 ;  /* 0x0000000000017941 */ /* 0x000fea0003800000 */
.L_x_796:
        /* <DEDUP_REMOVED lines=8> */
.L_x_799:
[----:B------:R-:W-:Y:S05]  /*2a0e0*/  BSYNC B1 ;  /* 0x0000000000017941 */ /* 0x000fea0003800000 */
.L_x_798:
[----:B---3--:R-:W-:Y:S01]  /*2a0f0*/  @!P5 IMAD R3, R24, R17, R2 ;  /* 0x000000111803d224 */ /* 0x008fe200078e0202 */
[----:B------:R-:W-:Y:S04]  /*2a100*/  BSSY B1, `(.L_x_800) ;  /* 0x0000006000017945 */ /* 0x000fe80003800000 */
[----:B------:R3:W-:Y:S01]  /*2a110*/  @!P5 STG.E.U8 desc[UR36][R6.64+0x100], R3 ;  /* 0x000100030600d986 */ /* 0x0007e2000c101124 */
[----:B------:R-:W-:Y:S05]  /*2a120*/  @P3 BRA `(.L_x_801) ;  /* 0x00000000000c3947 */ /* 0x000fea0003800000 */
[----:B------:R-:W3:Y:S02]  /*2a130*/  LDG.E.U8 R16, desc[UR36][R14.64+0x101] ;  /* 0x000101240e107981 */ /* 0x000ee4000c1e1100 */
[----:B---3--:R-:W-:-:S05]  /*2a140*/  PRMT R3, R16, 0x8880, RZ ;  /* 0x0000888010037816 */ /* 0x008fca00000000ff */
[----:B------:R-:W-:-:S07]  /*2a150*/  IMAD R2, R3, R18, RZ ;  /* 0x0000001203027224 */ /* 0x000fce00078e02ff */
.L_x_801:
[----:B------:R-:W-:Y:S05]  /*2a160*/  BSYNC B1 ;  /* 0x0000000000017941 */ /* 0x000fea0003800000 */
.L_x_800:
[C---:B------:R-:W-:Y:S01]  /*2a170*/  ISETP.LT.OR P5, PT, R0.reuse, 0x101, !P2 ;  /* 0x000001010000780c */ /* 0x040fe200057a1670 */
[----:B------:R-:W-:Y:S01]  /*2a180*/  @!P3 IMAD R25, R25, R17, R2 ;  /* 0x000000111919b224 */ /* 0x000fe200078e0202 */
[----:B------:R-:W-:Y:S01]  /*2a190*/  BSSY B1, `(.L_x_802) ;  /* 0x0000009000017945 */ /* 0x000fe20003800000 */
[C---:B------:R-:W-:Y:S02]  /*2a1a0*/  ISETP.LT.OR P4, PT, R0.reuse, 0x102, !P2 ;  /* 0x000001020000780c */ /* 0x040fe40005781670 */
[C---:B------:R-:W-:Y:S01]  /*2a1b0*/  ISETP.LT.OR P0, PT, R0.reuse, 0x10a, !P1 ;  /* 0x0000010a0000780c */ /* 0x040fe20004f01670 */
[----:B------:R4:W-:Y:S01]  /*2a1c0*/  @!P3 STG.E.U8 desc[UR36][R6.64+0x101], R25 ;  /* 0x000101190600b986 */ /* 0x0009e2000c101124 */
[----:B------:R-:W-:-:S06]  /*2a1d0*/  ISETP.LT.OR P3, PT, R0, 0x109, !P1 ;  /* 0x000001090000780c */ /* 0x000fcc0004f61670 */
[----:B------:R-:W-:Y:S07]  /*2a1e0*/  @P5 BRA `(.L_x_803) ;  /* 0x00000000000c5947 */ /* 0x000fee0003800000 */
[----:B------:R-:W3:Y:S02]  /*2a1f0*/  LDG.E.U8 R16, desc[UR36][R12.64+0x100] ;  /* 0x000100240c107981 */ /* 0x000ee4000c1e1100 */
[----:B---3--:R-:W-:-:S05]  /*2a200*/  PRMT R3, R16, 0x8880, RZ ;  /* 0x0000888010037816 */ /* 0x008fca00000000ff */
[----:B------:R-:W-:-:S07]  /*2a210*/  IMAD R2, R3, R18, RZ ;  /* 0x0000001203027224 */ /* 0x000fce00078e02ff */
.L_x_803:
[----:B------:R-:W-:Y:S05]  /*2a220*/  BSYNC B1 ;  /* 0x0000000000017941 */ /* 0x000fea0003800000 */
.L_x_802:
[----:B---3--:R-:W-:Y:S01]  /*2a230*/  @!P5 IMAD R3, R26, R17, R2 ;  /* 0x000000111a03d224 */ /* 0x008fe200078e0202 */
[----:B------:R-:W-:Y:S04]  /*2a240*/  BSSY B1, `(.L_x_804) ;  /* 0x0000006000017945 */ /* 0x000fe80003800000 */
[----:B------:R3:W-:Y:S01]  /*2a250*/  @!P5 STG.E.U8 desc[UR36][R8.64+0x100], R3 ;  /* 0x000100030800d986 */ /* 0x0007e2000c101124 */
[----:B------:R-:W-:Y:S05]  /*2a260*/  @P4 BRA `(.L_x_805) ;  /* 0x00000000000c4947 */ /* 0x000fea0003800000 */
[----:B------:R-:W3:Y:S02]  /*2a270*/  LDG.E.U8 R16, desc[UR36][R12.64+0x101] ;  /* 0x000101240c107981 */ /* 0x000ee4000c1e1100 */
[----:B---3--:R-:W-:-:S05]  /*2a280*/  PRMT R3, R16, 0x8880, RZ ;  /* 0x0000888010037816 */ /* 0x008fca00000000ff */
[----:B------:R-:W-:-:S07]  /*2a290*/  IMAD R2, R3, R18, RZ ;  /* 0x0000001203027224 */ /* 0x000fce00078e02ff */
.L_x_805:
[----:B------:R-:W-:Y:S05]  /*2a2a0*/  BSYNC B1 ;  /* 0x0000000000017941 */ /* 0x000fea0003800000 */
.L_x_804:
[----:B------:R-:W-:Y:S01]  /*2a2b0*/  @!P4 IMAD R27, R27, R17, R2 ;  /* 0x000000111b1bc224 */ /* 0x000fe200078e0202 */
[----:B------:R-:W-:Y:S04]  /*2a2c0*/  BSSY B1, `(.L_x_806) ;  /* 0x0000006000017945 */ /* 0x000fe80003800000 */
[----:B------:R0:W-:Y:S01]  /*2a2d0*/  @!P4 STG.E.U8 desc[UR36][R8.64+0x101], R27 ;  /* 0x0001011b0800c986 */ /* 0x0001e2000c101124 */
[----:B------:R-:W-:Y:S05]  /*2a2e0*/  @P3 BRA `(.L_x_807) ;  /* 0x00000000000c3947 */ /* 0x000fea0003800000 */
[----:B------:R-:W3:Y:S02]  /*2a2f0*/  LDG.E.U8 R16, desc[UR36][R14.64+0x108] ;  /* 0x000108240e107981 */ /* 0x000ee4000c1e1100 */
[----:B---3--:R-:W-:-:S05]  /*2a300*/  PRMT R3, R16, 0x8880, RZ ;  /* 0x0000888010037816 */ /* 0x008fca00000000ff */
[----:B------:R-:W-:-:S07]  /*2a310*/  IMAD R2, R3, R18, RZ ;  /* 0x0000001203027224 */ /* 0x000fce00078e02ff */
.L_x_807:
[----:B------:R-:W-:Y:S05]  /*2a320*/  BSYNC B1 ;  /* 0x0000000000017941 */ /* 0x000fea0003800000 */
.L_x_806:
[----:B---3--:R-:W-:Y:S01]  /*2a330*/  @!P3 IMAD R3, R28, R17, R2 ;  /* 0x000000111c03b224 */ /* 0x008fe200078e0202 */
[----:B------:R-:W-:Y:S04]  /*2a340*/  BSSY B1, `(.L_x_808) ;  /* 0x0000006000017945 */ /* 0x000fe80003800000 */
[----:B------:R3:W-:Y:S01]  /*2a350*/  @!P3 STG.E.U8 desc[UR36][R6.64+0x108], R3 ;  /* 0x000108030600b986 */ /* 0x0007e2000c101124 */
[----:B------:R-:W-:Y:S05]  /*2a360*/  @P0 BRA `(.L_x_809) ;  /* 0x00000000000c0947 */ /* 0x000fea0003800000 */
[----:B------:R-:W3:Y:S02]  /*2a370*/  LDG.E.U8 R16, desc[UR36][R14.64+0x109] ;  /* 0x000109240e107981 */ /* 0x000ee4000c1e1100 */
[----:B---3--:R-:W-:-:S05]  /*2a380*/  PRMT R3, R16, 0x8880, RZ ;  /* 0x0000888010037816 */ /* 0x008fca00000000ff */
[----:B------:R-:W-:-:S07]  /*2a390*/  IMAD R2, R3, R18, RZ ;  /* 0x0000001203027224 */ /* 0x000fce00078e02ff */
.L_x_809:
[----:B------:R-:W-:Y:S05]  /*2a3a0*/  BSYNC B1 ;  /* 0x0000000000017941 */ /* 0x000fea0003800000 */
.L_x_808:
        /* <DEDUP_REMOVED lines=11> */
.L_x_811:
[----:B------:R-:W-:Y:S05]  /*2a460*/  BSYNC B1 ;  /* 0x0000000000017941 */ /* 0x000fea0003800000 */
.L_x_810:
[----:B---3--:R-:W-:Y:S01]  /*2a470*/  @!P4 IMAD R3, R30, R17, R2 ;  /* 0x000000111e03c224 */ /* 0x008fe200078e0202 */
[----:B------:R-:W-:Y:S04]  /*2a480*/  BSSY B1, `(.L_x_812) ;  /* 0x0000006000017945 */ /* 0x000fe80003800000 */
[----:B------:R3:W-:Y:S01]  /*2a490*/  @!P4 STG.E.U8 desc[UR36][R8.64+0x108], R3 ;  /* 0x000108030800c986 */ /* 0x0007e2000c101124 */
[----:B------:R-:W-:Y:S05]  /*2a4a0*/  @P3 BRA `(.L_x_813) ;  /* 0x00000000000c3947 */ /* 0x000fea0003800000 */
[----:B------:R-:W3:Y:S02]  /*2a4b0*/  LDG.E.U8 R16, desc[UR36][R12.64+0x109] ;  /* 0x000109240c107981 */ /* 0x000ee4000c1e1100 */
[----:B---3--:R-:W-:-:S05]  /*2a4c0*/  PRMT R3, R16, 0x8880, RZ ;  /* 0x0000888010037816 */ /* 0x008fca00000000ff */
[----:B------:R-:W-:-:S07]  /*2a4d0*/  IMAD R2, R3, R18, RZ ;  /* 0x0000001203027224 */ /* 0x000fce00078e02ff */
.L_x_813:
[----:B------:R-:W-:Y:S05]  /*2a4e0*/  BSYNC B1 ;  /* 0x0000000000017941 */ /* 0x000fea0003800000 */
.L_x_812:
[----:B------:R-:W-:Y:S01]  /*2a4f0*/  @!P3 IMAD R31, R31, R17, R2 ;  /* 0x000000111f1fb224 */ /* 0x000fe200078e0202 */
[----:B------:R-:W-:Y:S04]  /*2a500*/  BSSY B1, `(.L_x_814) ;  /* 0x0000006000017945 */ /* 0x000fe80003800000 */
[----:B------:R0:W-:Y:S01]  /*2a510*/  @!P3 STG.E.U8 desc[UR36][R8.64+0x109], R31 ;  /* 0x0001091f0800b986 */ /* 0x0001e2000c101124 */
[----:B------:R-:W-:Y:S05]  /*2a520*/  @P5 BRA `(.L_x_815) ;  /* 0x00000000000c5947 */ /* 0x000fea0003800000 */
[----:B------:R-:W3:Y:S02]  /*2a530*/  LDG.E.U8 R16, desc[UR36][R14.64+0x110] ;  /* 0x000110240e107981 */ /* 0x000ee4000c1e1100 */
[----:B---3--:R-:W-:-:S05]  /*2a540*/  PRMT R3, R16, 0x8880, RZ ;  /* 0x0000888010037816 */ /* 0x008fca00000000ff */
[----:B------:R-:W-:-:S07]  /*2a550*/  IMAD R2, R3, R18, RZ ;  /* 0x0000001203027224 */ /* 0x000fce00078e02ff */
.L_x_815:
[----:B------:R-:W-:Y:S05]  /*2a560*/  BSYNC B1 ;  /* 0x0000000000017941 */ /* 0x000fea0003800000 */
.L_x_814:
[----:B---3--:R-:W-:Y:S01]  /*2a570*/  @!P5 IMAD R3, R32, R17, R2 ;  /* 0x000000112003d224 */ /* 0x008fe200078e0202 */
[----:B------:R-:W-:Y:S04]  /*2a580*/  BSSY B1, `(.L_x_816) ;  /* 0x0000006000017945 */ /* 0x000fe80003800000 */
[----:B------:R3:W-:Y:S01]  /*2a590*/  @!P5 STG.E.U8 desc[UR36][R6.64+0x110], R3 ;  /* 0x000110030600d986 */ /* 0x0007e2000c101124 */
[----:B------:R-:W-:Y:S05]  /*2a5a0*/  @P0 BRA `(.L_x_817) ;  /* 0x00000000000c0947 */ /* 0x000fea0003800000 */
[----:B------:R-:W3:Y:S02]  /*2a5b0*/  LDG.E.U8 R16, desc[UR36][R14.64+0x111] ;  /* 0x000111240e107981 */ /* 0x000ee4000c1e1100 */
[----:B---3--:R-:W-:-:S05]  /*2a5c0*/  PRMT R3, R16, 0x8880, RZ ;  /* 0x0000888010037816 */ /* 0x008fca00000000ff */
[----:B------:R-:W-:-:S07]  /*2a5d0*/  IMAD R2, R3, R18, RZ ;  /* 0x0000001203027224 */ /* 0x000fce00078e02ff */
.L_x_817:
[----:B------:R-:W-:Y:S05]  /*2a5e0*/  BSYNC B1 ;  /* 0x0000000000017941 */ /* 0x000fea0003800000 */
.L_x_816:
        /* <DEDUP_REMOVED lines=11> */
.L_x_819:
[----:B------:R-:W-:Y:S05]  /*2a6a0*/  BSYNC B1 ;  /* 0x0000000000017941 */ /* 0x000fea0003800000 */
.L_x_818:
[----:B---3--:R-:W-:Y:S01]  /*2a6b0*/  @!P4 IMAD R3, R34, R17, R2 ;  /* 0x000000112203c224 */ /* 0x008fe200078e0202 */
[----:B------:R-:W-:Y:S04]  /*2a6c0*/  BSSY B1, `(.L_x_820) ;  /* 0x0000006000017945 */ /* 0x000fe80003800000 */
[----:B------:R3:W-:Y:S01]  /*2a6d0*/  @!P4 STG.E.U8 desc[UR36][R8.64+0x110], R3 ;  /* 0x000110030800c986 */ /* 0x0007e2000c101124 */
[----:B------:R-:W-:Y:S05]  /*2a6e0*/  @P3 BRA `(.L_x_821) ;  /* 0x00000000000c3947 */ /* 0x000fea0003800000 */
[----:B------:R-:W3:Y:S02]  /*2a6f0*/  LDG.E.U8 R16, desc[UR36][R12.64+0x111] ;  /* 0x000111240c107981 */ /* 0x000ee4000c1e1100 */
[----:B---3--:R-:W-:-:S05]  /*2a700*/  PRMT R3, R16, 0x8880, RZ ;  /* 0x0000888010037816 */ /* 0x008fca00000000ff */
[----:B------:R-:W-:-:S07]  /*2a710*/  IMAD R2, R3, R18, RZ ;  /* 0x0000001203027224 */ /* 0x000fce00078e02ff */
.L_x_821:
[----:B------:R-:W-:Y:S05]  /*2a720*/  BSYNC B1 ;  /* 0x0000000000017941 */ /* 0x000fea0003800000 */
.L_x_820:
[----:B------:R-:W-:Y:S01]  /*2a730*/  @!P3 IMAD R35, R35, R17, R2 ;  /* 0x000000112323b224 */ /* 0x000fe200078e0202 */
[----:B------:R-:W-:Y:S04]  /*2a740*/  BSSY B1, `(.L_x_822) ;  /* 0x0000006000017945 */ /* 0x000fe80003800000 */
[----:B------:R0:W-:Y:S01]  /*2a750*/  @!P3 STG.E.U8 desc[UR36][R8.64+0x111], R35 ;  /* 0x000111230800b986 */ /* 0x0001e2000c101124 */
[----:B------:R-:W-:Y:S05]  /*2a760*/  @P5 BRA `(.L_x_823) ;  /* 0x00000000000c5947 */ /* 0x000fea0003800000 */
[----:B------:R-:W3:Y:S02]  /*2a770*/  LDG.E.U8 R16, desc[UR36][R14.64+0x118] ;  /* 0x000118240e107981 */ /* 0x000ee4000c1e1100 */
[----:B---3--:R-:W-:-:S05]  /*2a780*/  PRMT R3, R16, 0x8880, RZ ;  /* 0x0000888010037816 */ /* 0x008fca00000000ff */
[----:B------:R-:W-:-:S07]  /*2a790*/  IMAD R2, R3, R18, RZ ;  /* 0x0000001203027224 */ /* 0x000fce00078e02ff */
.L_x_823:
[----:B------:R-:W-:Y:S05]  /*2a7a0*/  BSYNC B1 ;  /* 0x0000000000017941 */ /* 0x000fea0003800000 */
.L_x_822:
[----:B---3--:R-:W-:Y:S01]  /*2a7b0*/  @!P5 IMAD R3, R36, R17, R2 ;  /* 0x000000112403d224 */ /* 0x008fe200078e0202 */
[----:B------:R-:W-:Y:S04]  /*2a7c0*/  BSSY B1, `(.L_x_824) ;  /* 0x0000006000017945 */ /* 0x000fe80003800000 */
[----:B------:R3:W-:Y:S01]  /*2a7d0*/  @!P5 STG.E.U8 desc[UR36][R6.64+0x118], R3 ;  /* 0x000118030600d986 */ /* 0x0007e2000c101124 */
[----:B------:R-:W-:Y:S05]  /*2a7e0*/  @P0 BRA `(.L_x_825) ;  /* 0x00000000000c0947 */ /* 0x000fea0003800000 */
[----:B------:R-:W3:Y:S02]  /*2a7f0*/  LDG.E.U8 R16, desc[UR36][R14.64+0x119] ;  /* 0x000119240e107981 */ /* 0x000ee4000c1e1100 */
[----:B---3--:R-:W-:-:S05]  /*2a800*/  PRMT R3, R16, 0x8880, RZ ;  /* 0x0000888010037816 */ /* 0x008fca00000000ff */
[----:B------:R-:W-:-:S07]  /*2a810*/  IMAD R2, R3, R18, RZ ;  /* 0x0000001203027224 */ /* 0x000fce00078e02ff */
.L_x_825:
[----:B------:R-:W-:Y:S05]  /*2a820*/  BSYNC B1 ;  /* 0x0000000000017941 */ /* 0x000fea0003800000 */
.L_x_824:
        /* <DEDUP_REMOVED lines=11> */
.L_x_827:
[----:B------:R-:W-:Y:S05]  /*2a8e0*/  BSYNC B1 ;  /* 0x0000000000017941 */ /* 0x000fea0003800000 */
.L_x_826:
[----:B---3--:R-:W-:Y:S01]  /*2a8f0*/  @!P4 IMAD R3, R38, R17, R2 ;  /* 0x000000112603c224 */ /* 0x008fe200078e0202 */
[----:B------:R-:W-:Y:S04]  /*2a900*/  BSSY B1, `(.L_x_828) ;  /* 0x0000006000017945 */ /* 0x000fe80003800000 */
[----:B------:R3:W-:Y:S01]  /*2a910*/  @!P4 STG.E.U8 desc[UR36][R8.64+0x118], R3 ;  /* 0x000118030800c986 */ /* 0x0007e2000c101124 */
[----:B------:R-:W-:Y:S05]  /*2a920*/  @P3 BRA `(.L_x_829) ;  /* 0x00000000000c3947 */ /* 0x000fea0003800000 */
[----:B------:R-:W3:Y:S02]  /*2a930*/  LDG.E.U8 R16, desc[UR36][R12.64+0x119] ;  /* 0x000119240c107981 */ /* 0x000ee4000c1e1100 */
[----:B---3--:R-:W-:-:S05]  /*2a940*/  PRMT R3, R16, 0x8880, RZ ;  /* 0x0000888010037816 */ /* 0x008fca00000000ff */
[----:B------:R-:W-:-:S07]  /*2a950*/  IMAD R2, R3, R18, RZ ;  /* 0x0000001203027224 */ /* 0x000fce00078e02ff */
.L_x_829:
[----:B------:R-:W-:Y:S05]  /*2a960*/  BSYNC B1 ;  /* 0x0000000000017941 */ /* 0x000fea0003800000 */
.L_x_828:
[----:B------:R-:W-:Y:S01]  /*2a970*/  @!P3 IMAD R39, R39, R17, R2 ;  /* 0x000000112727b224 */ /* 0x000fe200078e0202 */
[----:B------:R-:W-:Y:S04]  /*2a980*/  BSSY B1, `(.L_x_830) ;  /* 0x0000006000017945 */ /* 0x000fe80003800000 */
[----:B------:R0:W-:Y:S01]  /*2a990*/  @!P3 STG.E.U8 desc[UR36][R8.64+0x119], R39 ;  /* 0x000119270800b986 */ /* 0x0001e2000c101124 */
[----:B------:R-:W-:Y:S05]  /*2a9a0*/  @P5 BRA `(.L_x_831) ;  /* 0x00000000000c5947 */ /* 0x000fea0003800000 */
[----:B------:R-:W3:Y:S02]  /*2a9b0*/  LDG.E.U8 R16, desc[UR36][R14.64+0x120] ;  /* 0x000120240e107981 */ /* 0x000ee4000c1e1100 */
[----:B---3--:R-:W-:-:S05]  /*2a9c0*/  PRMT R3, R16, 0x8880, RZ ;  /* 0x0000888010037816 */ /* 0x008fca00000000ff */
[----:B------:R-:W-:-:S07]  /*2a9d0*/  IMAD R2, R3, R18, RZ ;  /* 0x0000001203027224 */ /* 0x000fce00078e02ff */
.L_x_831:
[----:B------:R-:W-:Y:S05]  /*2a9e0*/  BSYNC B1 ;  /* 0x0000000000017941 */ /* 0x000fea0003800000 */
.L_x_830:
[----:B---3--:R-:W-:Y:S01]  /*2a9f0*/  @!P5 IMAD R3, R40, R17, R2 ;  /* 0x000000112803d224 */ /* 0x008fe200078e0202 */
[----:B------:R-:W-:Y:S04]  /*2aa00*/  BSSY B1, `(.L_x_832) ;  /* 0x0000006000017945 */ /* 0x000fe80003800000 */
[----:B------:R3:W-:Y:S01]  /*2aa10*/  @!P5 STG.E.U8 desc[UR36][R6.64+0x120], R3 ;  /* 0x000120030600d986 */ /* 0x0007e2000c101124 */
[----:B------:R-:W-:Y:S05]  /*2aa20*/  @P0 BRA `(.L_x_833) ;  /* 0x00000000000c0947 */ /* 0x000fea0003800000 */
[----:B------:R-:W3:Y:S02]  /*2aa30*/  LDG.E.U8 R16, desc[UR36][R14.64+0x121] ;  /* 0x000121240e107981 */ /* 0x000ee4000c1e1100 */
[----:B---3--:R-:W-:-:S05]  /*2aa40*/  PRMT R3, R16, 0x8880, RZ ;  /* 0x0000888010037816 */ /* 0x008fca00000000ff */
[----:B------:R-:W-:-:S07]  /*2aa50*/  IMAD R2, R3, R18, RZ ;  /* 0x0000001203027224 */ /* 0x000fce00078e02ff */
.L_x_833:
[----:B------:R-:W-:Y:S05]  /*2aa60*/  BSYNC B1 ;  /* 0x0000000000017941 */ /* 0x000fea0003800000 */
.L_x_832:
        /* <DEDUP_REMOVED lines=11> */
.L_x_835:
[----:B------:R-:W-:Y:S05]  /*2ab20*/  BSYNC B1 ;  /* 0x0000000000017941 */ /* 0x000fea0003800000 */
.L_x_834:
[----:B---3--:R-:W-:Y:S01]  /*2ab30*/  @!P4 IMAD R3, R42, R17, R2 ;  /* 0x000000112a03c224 */ /* 0x008fe200078e0202 */
[----:B------:R-:W-:Y:S04]  /*2ab40*/  BSSY B1, `(.L_x_836) ;  /* 0x0000006000017945 */ /* 0x000fe80003800000 */
[----:B------:R3:W-:Y:S01]  /*2ab50*/  @!P4 STG.E.U8 desc[UR36][R8.64+0x120], R3 ;  /* 0x000120030800c986 */ /* 0x0007e2000c101124 */
[----:B------:R-:W-:Y:S05]  /*2ab60*/  @P3 BRA `(.L_x_837) ;  /* 0x00000000000c3947 */ /* 0x000fea0003800000 */
[----:B------:R-:W3:Y:S02]  /*2ab70*/  LDG.E.U8 R16, desc[UR36][R12.64+0x121] ;  /* 0x000121240c107981 */ /* 0x000ee4000c1e1100 */
[----:B---3--:R-:W-:-:S05]  /*2ab80*/  PRMT R3, R16, 0x8880, RZ ;  /* 0x0000888010037816 */ /* 0x008fca00000000ff */
[----:B------:R-:W-:-:S07]  /*2ab90*/  IMAD R2, R3, R18, RZ ;  /* 0x0000001203027224 */ /* 0x000fce00078e02ff */
.L_x_837:
[----:B------:R-:W-:Y:S05]  /*2aba0*/  BSYNC B1 ;  /* 0x0000000000017941 */ /* 0x000fea0003800000 */
.L_x_836:
[----:B------:R-:W-:Y:S01]  /*2abb0*/  @!P3 IMAD R43, R43, R17, R2 ;  /* 0x000000112b2bb224 */ /* 0x000fe200078e0202 */
[----:B------:R-:W-:Y:S04]  /*2abc0*/  BSSY B1, `(.L_x_838) ;  /* 0x0000006000017945 */ /* 0x000fe80003800000 */
[----:B------:R0:W-:Y:S01]  /*2abd0*/  @!P3 STG.E.U8 desc[UR36][R8.64+0x121], R43 ;  /* 0x0001212b0800b986 */ /* 0x0001e2000c101124 */
[----:B------:R-:W-:Y:S05]  /*2abe0*/  @P5 BRA `(.L_x_839) ;  /* 0x00000000000c5947 */ /* 0x000fea0003800000 */
[----:B------:R-:W3:Y:S02]  /*2abf0*/  LDG.E.U8 R16, desc[UR36][R14.64+0x128] ;  /* 0x000128240e107981 */ /* 0x000ee4000c1e1100 */
[----:B---3--:R-:W-:-:S05]  /*2ac00*/  PRMT R3, R16, 0x8880, RZ ;  /* 0x0000888010037816 */ /* 0x008fca00000000ff */
[----:B------:R-:W-:-:S07]  /*2ac10*/  IMAD R2, R3, R18, RZ ;  /* 0x0000001203027224 */ /* 0x000fce00078e02ff */
.L_x_839:
[----:B------:R-:W-:Y:S05]  /*2ac20*/  BSYNC B1 ;  /* 0x0000000000017941 */ /* 0x000fea0003800000 */
.L_x_838:
[----:B---3--:R-:W-:Y:S01]  /*2ac30*/  @!P5 IMAD R3, R44, R17, R2 ;  /* 0x000000112c03d224 */ /* 0x008fe200078e0202 */
[----:B------:R-:W-:Y:S04]  /*2ac40*/  BSSY B1, `(.L_x_840) ;  /* 0x0000006000017945 */ /* 0x000fe80003800000 */
[----:B------:R3:W-:Y:S01]  /*2ac50*/  @!P5 STG.E.U8 desc[UR36][R6.64+0x128], R3 ;  /* 0x000128030600d986 */ /* 0x0007e2000c101124 */
[----:B------:R-:W-:Y:S05]  /*2ac60*/  @P0 BRA `(.L_x_841) ;  /* 0x00000000000c0947 */ /* 0x000fea0003800000 */
[----:B------:R-:W3:Y:S02]  /*2ac70*/  LDG.E.U8 R16, desc[UR36][R14.64+0x129] ;  /* 0x000129240e107981 */ /* 0x000ee4000c1e1100 */
[----:B---3--:R-:W-:-:S05]  /*2ac80*/  PRMT R3, R16, 0x8880, RZ ;  /* 0x0000888010037816 */ /* 0x008fca00000000ff */
[----:B------:R-:W-:-:S07]  /*2ac90*/  IMAD R2, R3, R18, RZ ;  /* 0x0000001203027224 */ /* 0x000fce00078e02ff */
.L_x_841:
[----:B------:R-:W-:Y:S05]  /*2aca0*/  BSYNC B1 ;  /* 0x0000000000017941 */ /* 0x000fea0003800000 */
.L_x_840:
        /* <DEDUP_REMOVED lines=11> */
.L_x_843:
[----:B------:R-:W-:Y:S05]  /*2ad60*/  BSYNC B1 ;  /* 0x0000000000017941 */ /* 0x000fea0003800000 */
.L_x_842:
[----:B---3--:R-:W-:Y:S01]  /*2ad70*/  @!P4 IMAD R3, R46, R17, R2 ;  /* 0x000000112e03c224 */ /* 0x008fe200078e0202 */
[----:B------:R-:W-:Y:S04]  /*2ad80*/  BSSY B1, `(.L_x_844) ;  /* 0x0000006000017945 */ /* 0x000fe80003800000 */
[----:B------:R3:W-:Y:S01]  /*2ad90*/  @!P4 STG.E.U8 desc[UR36][R8.64+0x128], R3 ;  /* 0x000128030800c986 */ /* 0x0007e2000c101124 */
[----:B------:R-:W-:Y:S05]  /*2ada0*/  @P3 BRA `(.L_x_845) ;  /* 0x00000000000c3947 */ /* 0x000fea0003800000 */
[----:B------:R-:W3:Y:S02]  /*2adb0*/  LDG.E.U8 R16, desc[UR36][R12.64+0x129] ;  /* 0x000129240c107981 */ /* 0x000ee4000c1e1100 */
[----:B---3--:R-:W-:-:S05]  /*2adc0*/  PRMT R3, R16, 0x8880, RZ ;  /* 0x0000888010037816 */ /* 0x008fca00000000ff */
[----:B------:R-:W-:-:S07]  /*2add0*/  IMAD R2, R3, R18, RZ ;  /* 0x0000001203027224 */ /* 0x000fce00078e02ff */
.L_x_845:
[----:B------:R-:W-:Y:S05]  /*2ade0*/  BSYNC B1 ;  /* 0x0000000000017941 */ /* 0x000fea0003800000 */
.L_x_844:
[----:B------:R-:W-:Y:S01]  /*2adf0*/  @!P3 IMAD R47, R47, R17, R2 ;  /* 0x000000112f2fb224 */ /* 0x000fe200078e0202 */
[----:B------:R-:W-:Y:S04]  /*2ae00*/  BSSY B1, `(.L_x_846) ;  /* 0x0000006000017945 */ /* 0x000fe80003800000 */
[----:B------:R0:W-:Y:S01]  /*2ae10*/  @!P3 STG.E.U8 desc[UR36][R8.64+0x129], R47 ;  /* 0x0001292f0800b986 */ /* 0x0001e2000c101124 */
[----:B------:R-:W-:Y:S05]  /*2ae20*/  @P5 BRA `(.L_x_847) ;  /* 0x00000000000c5947 */ /* 0x000fea0003800000 */
[----:B------:R-:W3:Y:S02]  /*2ae30*/  LDG.E.U8 R16, desc[UR36][R14.64+0x130] ;  /* 0x000130240e107981 */ /* 0x000ee4000c1e1100 */
[----:B---3--:R-:W-:-:S05]  /*2ae40*/  PRMT R3, R16, 0x8880, RZ ;  /* 0x0000888010037816 */ /* 0x008fca00000000ff */
[----:B------:R-:W-:-:S07]  /*2ae50*/  IMAD R2, R3, R18, RZ ;  /* 0x0000001203027224 */ /* 0x000fce00078e02ff */
.L_x_847:
[----:B------:R-:W-:Y:S05]  /*2ae60*/  BSYNC B1 ;  /* 0x0000000000017941 */ /* 0x000fea0003800000 */
.L_x_846:
[----:B---3--:R-:W-:Y:S01]  /*2ae70*/  @!P5 IMAD R3, R48, R17, R2 ;  /* 0x000000113003d224 */ /* 0x008fe200078e0202 */
[----:B------:R-:W-:Y:S04]  /*2ae80*/  BSSY B1, `(.L_x_848) ;  /* 0x0000006000017945 */ /* 0x000fe80003800000 */
[----:B------:R3:W-:Y:S01]  /*2ae90*/  @!P5 STG.E.U8 desc[UR36][R6.64+0x130], R3 ;  /* 0x000130030600d986 */ /* 0x0007e2000c101124 */
[----:B------:R-:W-:Y:S05]  /*2aea0*/  @P0 BRA `(.L_x_849) ;  /* 0x00000000000c0947 */ /* 0x000fea0003800000 */
[----:B------:R-:W3:Y:S02]  /*2aeb0*/  LDG.E.U8 R16, desc[UR36][R14.64+0x131] ;  /* 0x000131240e107981 */ /* 0x000ee4000c1e1100 */
[----:B---3--:R-:W-:-:S05]  /*2aec0*/  PRMT R3, R16, 0x8880, RZ ;  /* 0x0000888010037816 */ /* 0x008fca00000000ff */
[----:B------:R-:W-:-:S07]  /*2aed0*/  IMAD R2, R3, R18, RZ ;  /* 0x0000001203027224 */ /* 0x000fce00078e02ff */
.L_x_849:
[----:B------:R-:W-:Y:S05]  /*2aee0*/  BSYNC B1 ;  /* 0x0000000000017941 */ /* 0x000fea0003800000 */
.L_x_848:
        /* <DEDUP_REMOVED lines=11> */
.L_x_851:
[----:B------:R-:W-:Y:S05]  /*2afa0*/  BSYNC B1 ;  /* 0x0000000000017941 */ /* 0x000fea0003800000 */
.L_x_850:
[----:B---3--:R-:W-:Y:S01]  /*2afb0*/  @!P4 IMAD R3, R50, R17, R2 ;  /* 0x000000113203c224 */ /* 0x008fe200078e0202 */
[----:B------:R-:W-:Y:S04]  /*2afc0*/  BSSY B1, `(.L_x_852) ;  /* 0x0000006000017945 */ /* 0x000fe80003800000 */
[----:B------:R3:W-:Y:S01]  /*2afd0*/  @!P4 STG.E.U8 desc[UR36][R8.64+0x130], R3 ;  /* 0x000130030800c986 */ /* 0x0007e2000c101124 */
[----:B------:R-:W-:Y:S05]  /*2afe0*/  @P3 BRA `(.L_x_853) ;  /* 0x00000000000c3947 */ /* 0x000fea0003800000 */
[----:B------:R-:W3:Y:S02]  /*2aff0*/  LDG.E.U8 R16, desc[UR36][R12.64+0x131] ;  /* 0x000131240c107981 */ /* 0x000ee4000c1e1100 */
[----:B---3--:R-:W-:-:S05]  /*2b000*/  PRMT R3, R16, 0x8880, RZ ;  /* 0x0000888010037816 */ /* 0x008fca00000000ff */
[----:B------:R-:W-:-:S07]  /*2b010*/  IMAD R2, R3, R18, RZ ;  /* 0x0000001203027224 */ /* 0x000fce00078e02ff */
.L_x_853:
[----:B------:R-:W-:Y:S05]  /*2b020*/  BSYNC B1 ;  /* 0x0000000000017941 */ /* 0x000fea0003800000 */
.L_x_852:
[----:B------:R-:W-:Y:S01]  /*2b030*/  @!P3 IMAD R51, R51, R17, R2 ;  /* 0x000000113333b224 */ /* 0x000fe200078e0202 */
[----:B------:R-:W-:Y:S04]  /*2b040*/  BSSY B1, `(.L_x_854) ;  /* 0x0000006000017945 */ /* 0x000fe80003800000 */
[----:B------:R0:W-:Y:S01]  /*2b050*/  @!P3 STG.E.U8 desc[UR36][R8.64+0x131], R51 ;  /* 0x000131330800b986 */ /* 0x0001e2000c101124 */
[----:B------:R-:W-:Y:S05]  /*2b060*/  @P5 BRA `(.L_x_855) ;  /* 0x00000000000c5947 */ /* 0x000fea0003800000 */
[----:B------:R-:W3:Y:S02]  /*2b070*/  LDG.E.U8 R16, desc[UR36][R14.64+0x138] ;  /* 0x000138240e107981 */ /* 0x000ee4000c1e1100 */
[----:B---3--:R-:W-:-:S05]  /*2b080*/  PRMT R3, R16, 0x8880, RZ ;  /* 0x0000888010037816 */ /* 0x008fca00000000ff */
[----:B------:R-:W-:-:S07]  /*2b090*/  IMAD R2, R3, R18, RZ ;  /* 0x0000001203027224 */ /* 0x000fce00078e02ff */
.L_x_855:
[----:B------:R-:W-:Y:S05]  /*2b0a0*/  BSYNC B1 ;  /* 0x0000000000017941 */ /* 0x000fea0003800000 */
.L_x_854:
[----:B---3--:R-:W-:Y:S01]  /*2b0b0*/  @!P5 IMAD R3, R52, R17, R2 ;  /* 0x000000113403d224 */ /* 0x008fe200078e0202 */
[----:B------:R-:W-:Y:S04]  /*2b0c0*/  BSSY B1, `(.L_x_856) ;  /* 0x0000006000017945 */ /* 0x000fe80003800000 */
[----:B------:R3:W-:Y:S01]  /*2b0d0*/  @!P5 STG.E.U8 desc[UR36][R6.64+0x138], R3 ;  /* 0x000138030600d986 */ /* 0x0007e2000c101124 */
[----:B------:R-:W-:Y:S05]  /*2b0e0*/  @P0 BRA `(.L_x_857) ;  /* 0x00000000000c0947 */ /* 0x000fea0003800000 */
[----:B------:R-:W3:Y:S02]  /*2b0f0*/  LDG.E.U8 R16, desc[UR36][R14.64+0x139] ;  /* 0x000139240e107981 */ /* 0x000ee4000c1e1100 */
[----:B---3--:R-:W-:-:S05]  /*2b100*/  PRMT R3, R16, 0x8880, RZ ;  /* 0x0000888010037816 */ /* 0x008fca00000000ff */
[----:B------:R-:W-:-:S07]  /*2b110*/  IMAD R2, R3, R18, RZ ;  /* 0x0000001203027224 */ /* 0x000fce00078e02ff */
.L_x_857:
[----:B------:R-:W-:Y:S05]  /*2b120*/  BSYNC B1 ;  /* 0x0000000000017941 */ /* 0x000fea0003800000 */
.L_x_856:
        /* <DEDUP_REMOVED lines=11> */
.L_x_859:
[----:B------:R-:W-:Y:S05]  /*2b1e0*/  BSYNC B1 ;  /* 0x0000000000017941 */ /* 0x000fea0003800000 */
.L_x_858:
[----:B---3--:R-:W-:Y:S01]  /*2b1f0*/  @!P4 IMAD R3, R54, R17, R2 ;  /* 0x000000113603c224 */ /* 0x008fe200078e0202 */
[----:B------:R-:W-:Y:S04]  /*2b200*/  BSSY B1, `(.L_x_860) ;  /* 0x0000006000017945 */ /* 0x000fe80003800000 */
[----:B------:R3:W-:Y:S01]  /*2b210*/  @!P4 STG.E.U8 desc[UR36][R8.64+0x138], R3 ;  /* 0x000138030800c986 */ /* 0x0007e2000c101124 */
[----:B------:R-:W-:Y:S05]  /*2b220*/  @P3 BRA `(.L_x_861) ;  /* 0x00000000000c3947 */ /* 0x000fea0003800000 */
[----:B------:R-:W3:Y:S02]  /*2b230*/  LDG.E.U8 R16, desc[UR36][R12.64+0x139] ;  /* 0x000139240c107981 */ /* 0x000ee4000c1e1100 */
[----:B---3--:R-:W-:-:S05]  /*2b240*/  PRMT R3, R16, 0x8880, RZ ;  /* 0x0000888010037816 */ /* 0x008fca00000000ff */
[----:B------:R-:W-:-:S07]  /*2b250*/  IMAD R2, R3, R18, RZ ;  /* 0x0000001203027224 */ /* 0x000fce00078e02ff */
.L_x_861:
[----:B------:R-:W-:Y:S05]  /*2b260*/  BSYNC B1 ;  /* 0x0000000000017941 */ /* 0x000fea0003800000 */
.L_x_860:
[----:B------:R-:W-:Y:S01]  /*2b270*/  @!P3 IMAD R55, R55, R17, R2 ;  /* 0x000000113737b224 */ /* 0x000fe200078e0202 */
[----:B------:R-:W-:Y:S04]  /*2b280*/  BSSY B1, `(.L_x_862) ;  /* 0x0000006000017945 */ /* 0x000fe80003800000 */
[----:B------:R0:W-:Y:S01]  /*2b290*/  @!P3 STG.E.U8 desc[UR36][R8.64+0x139], R55 ;  /* 0x000139370800b986 */ /* 0x0001e2000c101124 */
[----:B------:R-:W-:Y:S05]  /*2b2a0*/  @P5 BRA `(.L_x_863) ;  /* 0x00000000000c5947 */ /* 0x000fea0003800000 */
[----:B------:R-:W3:Y:S02]  /*2b2b0*/  LDG.E.U8 R16, desc[UR36][R14.64+0x140] ;  /* 0x000140240e107981 */ /* 0x000ee4000c1e1100 */
[----:B---3--:R-:W-:-:S05]  /*2b2c0*/  PRMT R3, R16, 0x8880, RZ ;  /* 0x0000888010037816 */ /* 0x008fca00000000ff */
[----:B------:R-:W-:-:S07]  /*2b2d0*/  IMAD R2, R3, R18, RZ ;  /* 0x0000001203027224 */ /* 0x000fce00078e02ff */
.L_x_863:
[----:B------:R-:W-:Y:S05]  /*2b2e0*/  BSYNC B1 ;  /* 0x0000000000017941 */ /* 0x000fea0003800000 */
.L_x_862:
[----:B---3--:R-:W-:Y:S01]  /*2b2f0*/  @!P5 IMAD R3, R56, R17, R2 ;  /* 0x000000113803d224 */ /* 0x008fe200078e0202 */
[----:B------:R-:W-:Y:S04]  /*2b300*/  BSSY B1, `(.L_x_864) ;  /* 0x0000006000017945 */ /* 0x000fe80003800000 */
[----:B------:R3:W-:Y:S01]  /*2b310*/  @!P5 STG.E.U8 desc[UR36][R6.64+0x140], R3 ;  /* 0x000140030600d986 */ /* 0x0007e2000c101124 */
[----:B------:R-:W-:Y:S05]  /*2b320*/  @P0 BRA `(.L_x_865) ;  /* 0x00000000000c0947 */ /* 0x000fea0003800000 */
[----:B------:R-:W3:Y:S02]  /*2b330*/  LDG.E.U8 R16, desc[UR36][R14.64+0x141] ;  /* 0x000141240e107981 */ /* 0x000ee4000c1e1100 */
[----:B---3--:R-:W-:-:S05]  /*2b340*/  PRMT R3, R16, 0x8880, RZ ;  /* 0x0000888010037816 */ /* 0x008fca00000000ff */
[----:B------:R-:W-:-:S07]  /*2b350*/  IMAD R2, R3, R18, RZ ;  /* 0x0000001203027224 */ /* 0x000fce00078e02ff */
.L_x_865:
[----:B------:R-:W-:Y:S05]  /*2b360*/  BSYNC B1 ;  /* 0x0000000000017941 */ /* 0x000fea0003800000 */
.L_x_864:
        /* <DEDUP_REMOVED lines=11> */
.L_x_867:
[----:B------:R-:W-:Y:S05]  /*2b420*/  BSYNC B1 ;  /* 0x0000000000017941 */ /* 0x000fea0003800000 */
.L_x_866:
[----:B---3--:R-:W-:Y:S01]  /*2b430*/  @!P4 IMAD R3, R58, R17, R2 ;  /* 0x000000113a03c224 */ /* 0x008fe200078e0202 */
[----:B------:R-:W-:Y:S04]  /*2b440*/  BSSY B1, `(.L_x_868) ;  /* 0x0000006000017945 */ /* 0x000fe80003800000 */
[----:B------:R3:W-:Y:S01]  /*2b450*/  @!P4 STG.E.U8 desc[UR36][R8.64+0x140], R3 ;  /* 0x000140030800c986 */ /* 0x0007e2000c101124 */
[----:B------:R-:W-:Y:S05]  /*2b460*/  @P3 BRA `(.L_x_869) ;  /* 0x00000000000c3947 */ /* 0x000fea0003800000 */
[----:B------:R-:W3:Y:S02]  /*2b470*/  LDG.E.U8 R16, desc[UR36][R12.64+0x141] ;  /* 0x000141240c107981 */ /* 0x000ee4000c1e1100 */
[----:B---3--:R-:W-:-:S05]  /*2b480*/  PRMT R3, R16, 0x8880, RZ ;  /* 0x0000888010037816 */ /* 0x008fca00000000ff */
[----:B------:R-:W-:-:S07]  /*2b490*/  IMAD R2, R3, R18, RZ ;  /* 0x0000001203027224 */ /* 0x000fce00078e02ff */
.L_x_869:
[----:B------:R-:W-:Y:S05]  /*2b4a0*/  BSYNC B1 ;  /* 0x0000000000017941 */ /* 0x000fea0003800000 */
.L_x_868:
[----:B------:R-:W-:Y:S01]  /*2b4b0*/  @!P3 IMAD R59, R59, R17, R2 ;  /* 0x000000113b3bb224 */ /* 0x000fe200078e0202 */
[----:B------:R-:W-:Y:S04]  /*2b4c0*/  BSSY B1, `(.L_x_870) ;  /* 0x0000006000017945 */ /* 0x000fe80003800000 */
[----:B------:R0:W-:Y:S01]  /*2b4d0*/  @!P3 STG.E.U8 desc[UR36][R8.64+0x141], R59 ;  /* 0x0001413b0800b986 */ /* 0x0001e2000c101124 */
[----:B------:R-:W-:Y:S05]  /*2b4e0*/  @P5 BRA `(.L_x_871) ;  /* 0x00000000000c5947 */ /* 0x000fea0003800000 */
[----:B------:R-:W3:Y:S02]  /*2b4f0*/  LDG.E.U8 R16, desc[UR36][R14.64+0x148] ;  /* 0x000148240e107981 */ /* 0x000ee4000c1e1100 */
[----:B---3--:R-:W-:-:S05]  /*2b500*/  PRMT R3, R16, 0x8880, RZ ;  /* 0x0000888010037816 */ /* 0x008fca00000000ff */
[----:B------:R-:W-:-:S07]  /*2b510*/  IMAD R2, R3, R18, RZ ;  /* 0x0000001203027224 */ /* 0x000fce00078e02ff */
.L_x_871:
[----:B------:R-:W-:Y:S05]  /*2b520*/  BSYNC B1 ;  /* 0x0000000000017941 */ /* 0x000fea0003800000 */
.L_x_870:
[----:B---3--:R-:W-:Y:S01]  /*2b530*/  @!P5 IMAD R3, R60, R17, R2 ;  /* 0x000000113c03d224 */ /* 0x008fe200078e0202 */
[----:B------:R-:W-:Y:S04]  /*2b540*/  BSSY B1, `(.L_x_872) ;  /* 0x0000006000017945 */ /* 0x000fe80003800000 */
[----:B------:R3:W-:Y:S01]  /*2b550*/  @!P5 STG.E.U8 desc[UR36][R6.64+0x148], R3 ;  /* 0x000148030600d986 */ /* 0x0007e2000c101124 */
[----:B------:R-:W-:Y:S05]  /*2b560*/  @P0 BRA `(.L_x_873) ;  /* 0x00000000000c0947 */ /* 0x000fea0003800000 */
[----:B------:R-:W3:Y:S02]  /*2b570*/  LDG.E.U8 R16, desc[UR36][R14.64+0x149] ;  /* 0x000149240e107981 */ /* 0x000ee4000c1e1100 */
[----:B---3--:R-:W-:-:S05]  /*2b580*/  PRMT R3, R16, 0x8880, RZ ;  /* 0x0000888010037816 */ /* 0x008fca00000000ff */
[----:B------:R-:W-:-:S07]  /*2b590*/  IMAD R2, R3, R18, RZ ;  /* 0x0000001203027224 */ /* 0x000fce00078e02ff */
.L_x_873:
[----:B------:R-:W-:Y:S05]  /*2b5a0*/  BSYNC B1 ;  /* 0x0000000000017941 */ /* 0x000fea0003800000 */
.L_x_872:
        /* <DEDUP_REMOVED lines=11> */
.L_x_875:
[----:B------:R-:W-:Y:S05]  /*2b660*/  BSYNC B1 ;  /* 0x0000000000017941 */ /* 0x000fea0003800000 */
.L_x_874:
[----:B---3--:R-:W-:Y:S01]  /*2b670*/  @!P4 IMAD R3, R62, R17, R2 ;  /* 0x000000113e03c224 */ /* 0x008fe200078e0202 */
[----:B------:R-:W-:Y:S04]  /*2b680*/  BSSY B1, `(.L_x_876) ;  /* 0x0000006000017945 */ /* 0x000fe80003800000 */
[----:B------:R3:W-:Y:S01]  /*2b690*/  @!P4 STG.E.U8 desc[UR36][R8.64+0x148], R3 ;  /* 0x000148030800c986 */ /* 0x0007e2000c101124 */
[----:B------:R-:W-:Y:S05]  /*2b6a0*/  @P3 BRA `(.L_x_877) ;  /* 0x00000000000c3947 */ /* 0x000fea0003800000 */
[----:B------:R-:W3:Y:S02]  /*2b6b0*/  LDG.E.U8 R16, desc[UR36][R12.64+0x149] ;  /* 0x000149240c107981 */ /* 0x000ee4000c1e1100 */
[----:B---3--:R-:W-:-:S05]  /*2b6c0*/  PRMT R3, R16, 0x8880, RZ ;  /* 0x0000888010037816 */ /* 0x008fca00000000ff */
[----:B------:R-:W-:-:S07]  /*2b6d0*/  IMAD R2, R3, R18, RZ ;  /* 0x0000001203027224 */ /* 0x000fce00078e02ff */
.L_x_877:
[----:B------:R-:W-:Y:S05]  /*2b6e0*/  BSYNC B1 ;  /* 0x0000000000017941 */ /* 0x000fea0003800000 */
.L_x_876:
[----:B------:R-:W-:Y:S01]  /*2b6f0*/  @!P3 IMAD R63, R63, R17, R2 ;  /* 0x000000113f3fb224 */ /* 0x000fe200078e0202 */
[----:B------:R-:W-:Y:S04]  /*2b700*/  BSSY B1, `(.L_x_878) ;  /* 0x0000006000017945 */ /* 0x000fe80003800000 */
[----:B------:R0:W-:Y:S01]  /*2b710*/  @!P3 STG.E.U8 desc[UR36][R8.64+0x149], R63 ;  /* 0x0001493f0800b986 */ /* 0x0001e2000c101124 */
[----:B------:R-:W-:Y:S05]  /*2b720*/  @P5 BRA `(.L_x_879) ;  /* 0x00000000000c5947 */ /* 0x000fea0003800000 */
[----:B------:R-:W3:Y:S02]  /*2b730*/  LDG.E.U8 R16, desc[UR36][R14.64+0x150] ;  /* 0x000150240e107981 */ /* 0x000ee4000c1e1100 */
[----:B---3--:R-:W-:-:S05]  /*2b740*/  PRMT R3, R16, 0x8880, RZ ;  /* 0x0000888010037816 */ /* 0x008fca00000000ff */
[----:B------:R-:W-:-:S07]  /*2b750*/  IMAD R2, R3, R18, RZ ;  /* 0x0000001203027224 */ /* 0x000fce00078e02ff */
.L_x_879:
[----:B------:R-:W-:Y:S05]  /*2b760*/  BSYNC B1 ;  /* 0x0000000000017941 */ /* 0x000fea0003800000 */
.L_x_878:
[----:B---3--:R-:W-:Y:S01]  /*2b770*/  @!P5 IMAD R3, R64, R17, R2 ;  /* 0x000000114003d224 */ /* 0x008fe200078e0202 */
[----:B------:R-:W-:Y:S04]  /*2b780*/  BSSY B1, `(.L_x_880) ;  /* 0x0000006000017945 */ /* 0x000fe80003800000 */
[----:B------:R3:W-:Y:S01]  /*2b790*/  @!P5 STG.E.U8 desc[UR36][R6.64+0x150], R3 ;  /* 0x000150030600d986 */ /* 0x0007e2000c101124 */
[----:B------:R-:W-:Y:S05]  /*2b7a0*/  @P0 BRA `(.L_x_881) ;  /* 0x00000000000c0947 */ /* 0x000fea0003800000 */
[----:B------:R-:W3:Y:S02]  /*2b7b0*/  LDG.E.U8 R16, desc[UR36][R14.64+0x151] ;  /* 0x000151240e107981 */ /* 0x000ee4000c1e1100 */
[----:B---3--:R-:W-:-:S05]  /*2b7c0*/  PRMT R3, R16, 0x8880, RZ ;  /* 0x0000888010037816 */ /* 0x008fca00000000ff */
[----:B------:R-:W-:-:S07]  /*2b7d0*/  IMAD R2, R3, R18, RZ ;  /* 0x0000001203027224 */ /* 0x000fce00078e02ff */
.L_x_881:
[----:B------:R-:W-:Y:S05]  /*2b7e0*/  BSYNC B1 ;  /* 0x0000000000017941 */ /* 0x000fea0003800000 */
.L_x_880:
        /* <DEDUP_REMOVED lines=11> */
.L_x_883:
[----:B------:R-:W-:Y:S05]  /*2b8a0*/  BSYNC B1 ;  /* 0x0000000000017941 */ /* 0x000fea0003800000 */
.L_x_882:
[----:B---3--:R-:W-:Y:S01]  /*2b8b0*/  @!P4 IMAD R3, R66, R17, R2 ;  /* 0x000000114203c224 */ /* 0x008fe200078e0202 */
[----:B------:R-:W-:Y:S04]  /*2b8c0*/  BSSY B1, `(.L_x_884) ;  /* 0x0000006000017945 */ /* 0x000fe80003800000 */
[----:B------:R3:W-:Y:S01]  /*2b8d0*/  @!P4 STG.E.U8 desc[UR36][R8.64+0x150], R3 ;  /* 0x000150030800c986 */ /* 0x0007e2000c101124 */
[----:B------:R-:W-:Y:S05]  /*2b8e0*/  @P3 BRA `(.L_x_885) ;  /* 0x00000000000c3947 */ /* 0x000fea0003800000 */
[----:B------:R-:W3:Y:S02]  /*2b8f0*/  LDG.E.U8 R16, desc[UR36][R12.64+0x151] ;  /* 0x000151240c107981 */ /* 0x000ee4000c1e1100 */
[----:B---3--:R-:W-:-:S05]  /*2b900*/  PRMT R3, R16, 0x8880, RZ ;  /* 0x0000888010037816 */ /* 0x008fca00000000ff */
[----:B------:R-:W-:-:S07]  /*2b910*/  IMAD R2, R3, R18, RZ ;  /* 0x0000001203027224 */ /* 0x000fce00078e02ff */
.L_x_885:
[----:B------:R-:W-:Y:S05]  /*2b920*/  BSYNC B1 ;  /* 0x0000000000017941 */ /* 0x000fea0003800000 */
.L_x_884:
[----:B------:R-:W-:Y:S01]  /*2b930*/  @!P3 IMAD R67, R67, R17, R2 ;  /* 0x000000114343b224 */ /* 0x000fe200078e0202 */
[----:B------:R-:W-:Y:S04]  /*2b940*/  BSSY B1, `(.L_x_886) ;  /* 0x0000006000017945 */ /* 0x000fe80003800000 */
[----:B------:R0:W-:Y:S01]  /*2b950*/  @!P3 STG.E.U8 desc[UR36][R8.64+0x151], R67 ;  /* 0x000151430800b986 */ /* 0x0001e2000c101124 */
[----:B------:R-:W-:Y:S05]  /*2b960*/  @P5 BRA `(.L_x_887) ;  /* 0x00000000000c5947 */ /* 0x000fea0003800000 */
[----:B------:R-:W3:Y:S02]  /*2b970*/  LDG.E.U8 R16, desc[UR36][R14.64+0x158] ;  /* 0x000158240e107981 */ /* 0x000ee4000c1e1100 */
[----:B---3--:R-:W-:-:S05]  /*2b980*/  PRMT R3, R16, 0x8880, RZ ;  /* 0x0000888010037816 */ /* 0x008fca00000000ff */
[----:B------:R-:W-:-:S07]  /*2b990*/  IMAD R2, R3, R18, RZ ;  /* 0x0000001203027224 */ /* 0x000fce00078e02ff */
.L_x_887:
[----:B------:R-:W-:Y:S05]  /*2b9a0*/  BSYNC B1 ;  /* 0x0000000000017941 */ /* 0x000fea0003800000 */
.L_x_886:
[----:B---3--:R-:W-:Y:S01]  /*2b9b0*/  @!P5 IMAD R3, R68, R17, R2 ;  /* 0x000000114403d224 */ /* 0x008fe200078e0202 */
[----:B------:R-:W-:Y:S04]  /*2b9c0*/  BSSY B1, `(.L_x_888) ;  /* 0x0000006000017945 */ /* 0x000fe80003800000 */
[----:B------:R3:W-:Y:S01]  /*2b9d0*/  @!P5 STG.E.U8 desc[UR36][R6.64+0x158], R3 ;  /* 0x000158030600d986 */ /* 0x0007e2000c101124 */
[----:B------:R-:W-:Y:S05]  /*2b9e0*/  @P0 BRA `(.L_x_889) ;  /* 0x00000000000c0947 */ /* 0x000fea0003800000 */
[----:B------:R-:W3:Y:S02]  /*2b9f0*/  LDG.E.U8 R16, desc[UR36][R14.64+0x159] ;  /* 0x000159240e107981 */ /* 0x000ee4000c1e1100 */
[----:B---3--:R-:W-:-:S05]  /*2ba00*/  PRMT R3, R16, 0x8880, RZ ;  /* 0x0000888010037816 */ /* 0x008fca00000000ff */
[----:B------:R-:W-:-:S07]  /*2ba10*/  IMAD R2, R3, R18, RZ ;  /* 0x0000001203027224 */ /* 0x000fce00078e02ff */
.L_x_889:
[----:B------:R-:W-:Y:S05]  /*2ba20*/  BSYNC B1 ;  /* 0x0000000000017941 */ /* 0x000fea0003800000 */
.L_x_888:
        /* <DEDUP_REMOVED lines=11> */
.L_x_891:
[----:B------:R-:W-:Y:S05]  /*2bae0*/  BSYNC B1 ;  /* 0x0000000000017941 */ /* 0x000fea0003800000 */
.L_x_890:
[----:B---3--:R-:W-:Y:S01]  /*2baf0*/  @!P4 IMAD R3, R70, R17, R2 ;  /* 0x000000114603c224 */ /* 0x008fe200078e0202 */
[----:B------:R-:W-:Y:S04]  /*2bb00*/  BSSY B1, `(.L_x_892) ;  /* 0x0000006000017945 */ /* 0x000fe80003800000 */
[----:B------:R3:W-:Y:S01]  /*2bb10*/  @!P4 STG.E.U8 desc[UR36][R8.64+0x158], R3 ;  /* 0x000158030800c986 */ /* 0x0007e2000c101124 */
[----:B------:R-:W-:Y:S05]  /*2bb20*/  @P3 BRA `(.L_x_893) ;  /* 0x00000000000c3947 */ /* 0x000fea0003800000 */
[----:B------:R-:W3:Y:S02]  /*2bb30*/  LDG.E.U8 R16, desc[UR36][R12.64+0x159] ;  /* 0x000159240c107981 */ /* 0x000ee4000c1e1100 */
[----:B---3--:R-:W-:-:S05]  /*2bb40*/  PRMT R3, R16, 0x8880, RZ ;  /* 0x0000888010037816 */ /* 0x008fca00000000ff */
[----:B------:R-:W-:-:S07]  /*2bb50*/  IMAD R2, R3, R18, RZ ;  /* 0x0000001203027224 */ /* 0x000fce00078e02ff */
.L_x_893:
[----:B------:R-:W-:Y:S05]  /*2bb60*/  BSYNC B1 ;  /* 0x0000000000017941 */ /* 0x000fea0003800000 */
.L_x_892:
[----:B------:R-:W-:Y:S01]  /*2bb70*/  @!P3 IMAD R71, R71, R17, R2 ;  /* 0x000000114747b224 */ /* 0x000fe200078e0202 */
[----:B------:R-:W-:Y:S04]  /*2bb80*/  BSSY B1, `(.L_x_894) ;  /* 0x0000006000017945 */ /* 0x000fe80003800000 */
[----:B------:R0:W-:Y:S01]  /*2bb90*/  @!P3 STG.E.U8 desc[UR36][R8.64+0x159], R71 ;  /* 0x000159470800b986 */ /* 0x0001e2000c101124 */
[----:B------:R-:W-:Y:S05]  /*2bba0*/  @P5 BRA `(.L_x_895) ;  /* 0x00000000000c5947 */ /* 0x000fea0003800000 */
[----:B------:R-:W3:Y:S02]  /*2bbb0*/  LDG.E.U8 R16, desc[UR36][R14.64+0x160] ;  /* 0x000160240e107981 */ /* 0x000ee4000c1e1100 */
[----:B---3--:R-:W-:-:S05]  /*2bbc0*/  PRMT R3, R16, 0x8880, RZ ;  /* 0x0000888010037816 */ /* 0x008fca00000000ff */
[----:B------:R-:W-:-:S07]  /*2bbd0*/  IMAD R2, R3, R18, RZ ;  /* 0x0000001203027224 */ /* 0x000fce00078e02ff */
.L_x_895:
[----:B------:R-:W-:Y:S05]  /*2bbe0*/  BSYNC B1 ;  /* 0x0000000000017941 */ /* 0x000fea0003800000 */
.L_x_894:
[----:B---3--:R-:W-:Y:S01]  /*2bbf0*/  @!P5 IMAD R3, R72, R17, R2 ;  /* 0x000000114803d224 */ /* 0x008fe200078e0202 */
[----:B------:R-:W-:Y:S04]  /*2bc00*/  BSSY B1, `(.L_x_896) ;  /* 0x0000006000017945 */ /* 0x000fe80003800000 */
[----:B------:R3:W-:Y:S01]  /*2bc10*/  @!P5 STG.E.U8 desc[UR36][R6.64+0x160], R3 ;  /* 0x000160030600d986 */ /* 0x0007e2000c101124 */
[----:B------:R-:W-:Y:S05]  /*2bc20*/  @P0 BRA `(.L_x_897) ;  /* 0x00000000000c0947 */ /* 0x000fea0003800000 */
[----:B------:R-:W3:Y:S02]  /*2bc30*/  LDG.E.U8 R16, desc[UR36][R14.64+0x161] ;  /* 0x000161240e107981 */ /* 0x000ee4000c1e1100 */
[----:B---3--:R-:W-:-:S05]  /*2bc40*/  PRMT R3, R16, 0x8880, RZ ;  /* 0x0000888010037816 */ /* 0x008fca00000000ff */
[----:B------:R-:W-:-:S07]  /*2bc50*/  IMAD R2, R3, R18, RZ ;  /* 0x0000001203027224 */ /* 0x000fce00078e02ff */
.L_x_897:
[----:B------:R-:W-:Y:S05]  /*2bc60*/  BSYNC B1 ;  /* 0x0000000000017941 */ /* 0x000fea0003800000 */
.L_x_896:
        /* <DEDUP_REMOVED lines=11> */
.L_x_899:
[----:B------:R-:W-:Y:S05]  /*2bd20*/  BSYNC B1 ;  /* 0x0000000000017941 */ /* 0x000fea0003800000 */
.L_x_898:
[----:B---3--:R-:W-:Y:S01]  /*2bd30*/  @!P4 IMAD R3, R74, R17, R2 ;  /* 0x000000114a03c224 */ /* 0x008fe200078e0202 */
[----:B------:R-:W-:Y:S04]  /*2bd40*/  BSSY B1, `(.L_x_900) ;  /* 0x0000006000017945 */ /* 0x000fe80003800000 */
[----:B------:R3:W-:Y:S01]  /*2bd50*/  @!P4 STG.E.U8 desc[UR36][R8.64+0x160], R3 ;  /* 0x000160030800c986 */ /* 0x0007e2000c101124 */
[----:B------:R-:W-:Y:S05]  /*2bd60*/  @P3 BRA `(.L_x_901) ;  /* 0x00000000000c3947 */ /* 0x000fea0003800000 */
[----:B------:R-:W3:Y:S02]  /*2bd70*/  LDG.E.U8 R16, desc[UR36][R12.64+0x161] ;  /* 0x000161240c107981 */ /* 0x000ee4000c1e1100 */
[----:B---3--:R-:W-:-:S05]  /*2bd80*/  PRMT R3, R16, 0x8880, RZ ;  /* 0x0000888010037816 */ /* 0x008fca00000000ff */
[----:B------:R-:W-:-:S07]  /*2bd90*/  IMAD R2, R3, R18, RZ ;  /* 0x0000001203027224 */ /* 0x000fce00078e02ff */
.L_x_901:
[----:B------:R-:W-:Y:S05]  /*2bda0*/  BSYNC B1 ;  /* 0x0000000000017941 */ /* 0x000fea0003800000 */
.L_x_900:
[----:B------:R-:W-:Y:S01]  /*2bdb0*/  @!P3 IMAD R75, R75, R17, R2 ;  /* 0x000000114b4bb224 */ /* 0x000fe200078e0202 */
[----:B------:R-:W-:Y:S04]  /*2bdc0*/  BSSY B1, `(.L_x_902) ;  /* 0x0000006000017945 */ /* 0x000fe80003800000 */
[----:B------:R0:W-:Y:S01]  /*2bdd0*/  @!P3 STG.E.U8 desc[UR36][R8.64+0x161], R75 ;  /* 0x0001614b0800b986 */ /* 0x0001e2000c101124 */
[----:B------:R-:W-:Y:S05]  /*2bde0*/  @P5 BRA `(.L_x_903) ;  /* 0x00000000000c5947 */ /* 0x000fea0003800000 */
[----:B------:R-:W3:Y:S02]  /*2bdf0*/  LDG.E.U8 R16, desc[UR36][R14.64+0x168] ;  /* 0x000168240e107981 */ /* 0x000ee4000c1e1100 */
[----:B---3--:R-:W-:-:S05]  /*2be00*/  PRMT R3, R16, 0x8880, RZ ;  /* 0x0000888010037816 */ /* 0x008fca00000000ff */
[----:B------:R-:W-:-:S07]  /*2be10*/  IMAD R2, R3, R18, RZ ;  /* 0x0000001203027224 */ /* 0x000fce00078e02ff */
.L_x_903:
[----:B------:R-:W-:Y:S05]  /*2be20*/  BSYNC B1 ;  /* 0x0000000000017941 */ /* 0x000fea0003800000 */
.L_x_902:
[----:B---3--:R-:W-:Y:S01]  /*2be30*/  @!P5 IMAD R3, R76, R17, R2 ;  /* 0x000000114c03d224 */ /* 0x008fe200078e0202 */
[----:B------:R-:W-:Y:S04]  /*2be40*/  BSSY B1, `(.L_x_904) ;  /* 0x0000006000017945 */ /* 0x000fe80003800000 */
[----:B------:R3:W-:Y:S01]  /*2be50*/  @!P5 STG.E.U8 desc[UR36][R6.64+0x168], R3 ;  /* 0x000168030600d986 */ /* 0x0007e2000c101124 */
[----:B------:R-:W-:Y:S05]  /*2be60*/  @P0 BRA `(.L_x_905) ;  /* 0x00000000000c0947 */ /* 0x000fea0003800000 */
[----:B------:R-:W3:Y:S02]  /*2be70*/  LDG.E.U8 R16, desc[UR36][R14.64+0x169] ;  /* 0x000169240e107981 */ /* 0x000ee4000c1e1100 */
[----:B---3--:R-:W-:-:S05]  /*2be80*/  PRMT R3, R16, 0x8880, RZ ;  /* 0x0000888010037816 */ /* 0x008fca00000000ff */
[----:B------:R-:W-:-:S07]  /*2be90*/  IMAD R2, R3, R18, RZ ;  /* 0x0000001203027224 */ /* 0x000fce00078e02ff */
.L_x_905:
[----:B------:R-:W-:Y:S05]  /*2bea0*/  BSYNC B1 ;  /* 0x0000000000017941 */ /* 0x000fea0003800000 */
.L_x_904:
        /* <DEDUP_REMOVED lines=11> */
.L_x_907:
[----:B------:R-:W-:Y:S05]  /*2bf60*/  BSYNC B1 ;  /* 0x0000000000017941 */ /* 0x000fea0003800000 */
.L_x_906:
[----:B---3--:R-:W-:Y:S01]  /*2bf70*/  @!P4 IMAD R3, R78, R17, R2 ;  /* 0x000000114e03c224 */ /* 0x008fe200078e0202 */
[----:B------:R-:W-:Y:S04]  /*2bf80*/  BSSY B1, `(.L_x_908) ;  /* 0x0000006000017945 */ /* 0x000fe80003800000 */
[----:B------:R3:W-:Y:S01]  /*2bf90*/  @!P4 STG.E.U8 desc[UR36][R8.64+0x168], R3 ;  /* 0x000168030800c986 */ /* 0x0007e2000c101124 */
[----:B------:R-:W-:Y:S05]  /*2bfa0*/  @P3 BRA `(.L_x_909) ;  /* 0x00000000000c3947 */ /* 0x000fea0003800000 */
[----:B------:R-:W3:Y:S02]  /*2bfb0*/  LDG.E.U8 R16, desc[UR36][R12.64+0x169] ;  /* 0x000169240c107981 */ /* 0x000ee4000c1e1100 */
[----:B---3--:R-:W-:-:S05]  /*2bfc0*/  PRMT R3, R16, 0x8880, RZ ;  /* 0x0000888010037816 */ /* 0x008fca00000000ff */
[----:B------:R-:W-:-:S07]  /*2bfd0*/  IMAD R2, R3, R18, RZ ;  /* 0x0000001203027224 */ /* 0x000fce00078e02ff */
.L_x_909:
[----:B------:R-:W-:Y:S05]  /*2bfe0*/  BSYNC B1 ;  /* 0x0000000000017941 */ /* 0x000fea0003800000 */
.L_x_908:
[----:B------:R-:W-:Y:S01]  /*2bff0*/  @!P3 IMAD R79, R79, R17, R2 ;  /* 0x000000114f4fb224 */ /* 0x000fe200078e0202 */
[----:B------:R-:W-:Y:S04]  /*2c000*/  BSSY B1, `(.L_x_910) ;  /* 0x0000006000017945 */ /* 0x000fe80003800000 */
[----:B------:R0:W-:Y:S01]  /*2c010*/  @!P3 STG.E.U8 desc[UR36][R8.64+0x169], R79 ;  /* 0x0001694f0800b986 */ /* 0x0001e2000c101124 */
[----:B------:R-:W-:Y:S05]  /*2c020*/  @P5 BRA `(.L_x_911) ;  /* 0x00000000000c5947 */ /* 0x000fea0003800000 */
[----:B------:R-:W3:Y:S02]  /*2c030*/  LDG.E.U8 R16, desc[UR36][R14.64+0x170] ;  /* 0x000170240e107981 */ /* 0x000ee4000c1e1100 */
[----:B---3--:R-:W-:-:S05]  /*2c040*/  PRMT R3, R16, 0x8880, RZ ;  /* 0x0000888010037816 */ /* 0x008fca00000000ff */
[----:B------:R-:W-:-:S07]  /*2c050*/  IMAD R2, R3, R18, RZ ;  /* 0x0000001203027224 */ /* 0x000fce00078e02ff */
.L_x_911:
[----:B------:R-:W-:Y:S05]  /*2c060*/  BSYNC B1 ;  /* 0x0000000000017941 */ /* 0x000fea0003800000 */
.L_x_910:
[----:B---3--:R-:W-:Y:S01]  /*2c070*/  @!P5 IMAD R3, R80, R17, R2 ;  /* 0x000000115003d224 */ /* 0x008fe200078e0202 */
[----:B------:R-:W-:Y:S04]  /*2c080*/  BSSY B1, `(.L_x_912) ;  /* 0x0000006000017945 */ /* 0x000fe80003800000 */
[----:B------:R3:W-:Y:S01]  /*2c090*/  @!P5 STG.E.U8 desc[UR36][R6.64+0x170], R3 ;  /* 0x000170030600d986 */ /* 0x0007e2000c101124 */
[----:B------:R-:W-:Y:S05]  /*2c0a0*/  @P0 BRA `(.L_x_913) ;  /* 0x00000000000c0947 */ /* 0x000fea0003800000 */
[----:B------:R-:W3:Y:S02]  /*2c0b0*/  LDG.E.U8 R16, desc[UR36][R14.64+0x171] ;  /* 0x000171240e107981 */ /* 0x000ee4000c1e1100 */
[----:B---3--:R-:W-:-:S05]  /*2c0c0*/  PRMT R3, R16, 0x8880, RZ ;  /* 0x0000888010037816 */ /* 0x008fca00000000ff */
[----:B------:R-:W-:-:S07]  /*2c0d0*/  IMAD R2, R3, R18, RZ ;  /* 0x0000001203027224 */ /* 0x000fce00078e02ff */
.L_x_913:
[----:B------:R-:W-:Y:S05]  /*2c0e0*/  BSYNC B1 ;  /* 0x0000000000017941 */ /* 0x000fea0003800000 */
.L_x_912:
        /* <DEDUP_REMOVED lines=11> */
.L_x_915:
[----:B------:R-:W-:Y:S05]  /*2c1a0*/  BSYNC B1 ;  /* 0x0000000000017941 */ /* 0x000fea0003800000 */
.L_x_914:
[----:B---3--:R-:W-:Y:S01]  /*2c1b0*/  @!P4 IMAD R3, R82, R17, R2 ;  /* 0x000000115203c224 */ /* 0x008fe200078e0202 */
[----:B------:R-:W-:Y:S04]  /*2c1c0*/  BSSY B1, `(.L_x_916) ;  /* 0x0000006000017945 */ /* 0x000fe80003800000 */
[----:B------:R3:W-:Y:S01]  /*2c1d0*/  @!P4 STG.E.U8 desc[UR36][R8.64+0x170], R3 ;  /* 0x000170030800c986 */ /* 0x0007e2000c101124 */
[----:B------:R-:W-:Y:S05]  /*2c1e0*/  @P3 BRA `(.L_x_917) ;  /* 0x00000000000c3947 */ /* 0x000fea0003800000 */
[----:B------:R-:W3:Y:S02]  /*2c1f0*/  LDG.E.U8 R16, desc[UR36][R12.64+0x171] ;  /* 0x000171240c107981 */ /* 0x000ee4000c1e1100 */
[----:B---3--:R-:W-:-:S05]  /*2c200*/  PRMT R3, R16, 0x8880, RZ ;  /* 0x0000888010037816 */ /* 0x008fca00000000ff */
[----:B------:R-:W-:-:S07]  /*2c210*/  IMAD R2, R3, R18, RZ ;  /* 0x0000001203027224 */ /* 0x000fce00078e02ff */
.L_x_917:
[----:B------:R-:W-:Y:S05]  /*2c220*/  BSYNC B1 ;  /* 0x0000000000017941 */ /* 0x000fea0003800000 */
.L_x_916:
[----:B------:R-:W-:Y:S01]  /*2c230*/  @!P3 IMAD R83, R83, R17, R2 ;  /* 0x000000115353b224 */ /* 0x000fe200078e0202 */
[----:B------:R-:W-:Y:S04]  /*2c240*/  BSSY B1, `(.L_x_918) ;  /* 0x0000006000017945 */ /* 0x000fe80003800000 */
[----:B------:R0:W-:Y:S01]  /*2c250*/  @!P3 STG.E.U8 desc[UR36][R8.64+0x171], R83 ;  /* 0x000171530800b986 */ /* 0x0001e2000c101124 */
[----:B------:R-:W-:Y:S05]  /*2c260*/  @P5 BRA `(.L_x_919) ;  /* 0x00000000000c5947 */ /* 0x000fea0003800000 */
[----:B------:R-:W3:Y:S02]  /*2c270*/  LDG.E.U8 R16, desc[UR36][R14.64+0x178] ;  /* 0x000178240e107981 */ /* 0x000ee4000c1e1100 */
[----:B---3--:R-:W-:-:S05]  /*2c280*/  PRMT R3, R16, 0x8880, RZ ;  /* 0x0000888010037816 */ /* 0x008fca00000000ff */
[----:B------:R-:W-:-:S07]  /*2c290*/  IMAD R2, R3, R18, RZ ;  /* 0x0000001203027224 */ /* 0x000fce00078e02ff */
.L_x_919:
[----:B------:R-:W-:Y:S05]  /*2c2a0*/  BSYNC B1 ;  /* 0x0000000000017941 */ /* 0x000fea0003800000 */
.L_x_918:
[----:B---3--:R-:W-:Y:S01]  /*2c2b0*/  @!P5 IMAD R3, R84, R17, R2 ;  /* 0x000000115403d224 */ /* 0x008fe200078e0202 */
[----:B------:R-:W-:Y:S04]  /*2c2c0*/  BSSY B1, `(.L_x_920) ;  /* 0x0000006000017945 */ /* 0x000fe80003800000 */
[----:B------:R3:W-:Y:S01]  /*2c2d0*/  @!P5 STG.E.U8 desc[UR36][R6.64+0x178], R3 ;  /* 0x000178030600d986 */ /* 0x0007e2000c101124 */
[----:B------:R-:W-:Y:S05]  /*2c2e0*/  @P0 BRA `(.L_x_921) ;  /* 0x00000000000c0947 */ /* 0x000fea0003800000 */
[----:B------:R-:W3:Y:S02]  /*2c2f0*/  LDG.E.U8 R16, desc[UR36][R14.64+0x179] ;  /* 0x000179240e107981 */ /* 0x000ee4000c1e1100 */
[----:B---3--:R-:W-:-:S05]  /*2c300*/  PRMT R3, R16, 0x8880, RZ ;  /* 0x0000888010037816 */ /* 0x008fca00000000ff */
[----:B------:R-:W-:-:S07]  /*2c310*/  IMAD R2, R3, R18, RZ ;  /* 0x0000001203027224 */ /* 0x000fce00078e02ff */
.L_x_921:
[----:B------:R-:W-:Y:S05]  /*2c320*/  BSYNC B1 ;  /* 0x0000000000017941 */ /* 0x000fea0003800000 */
.L_x_920:
        /* <DEDUP_REMOVED lines=11> */
.L_x_923:
[----:B------:R-:W-:Y:S05]  /*2c3e0*/  BSYNC B1 ;  /* 0x0000000000017941 */ /* 0x000fea0003800000 */
.L_x_922:
[----:B---3--:R-:W-:Y:S01]  /*2c3f0*/  @!P4 IMAD R3, R86, R17, R2 ;  /* 0x000000115603c224 */ /* 0x008fe200078e0202 */
[----:B------:R-:W-:Y:S04]  /*2c400*/  BSSY B1, `(.L_x_924) ;  /* 0x0000006000017945 */ /* 0x000fe80003800000 */
[----:B------:R3:W-:Y:S01]  /*2c410*/  @!P4 STG.E.U8 desc[UR36][R8.64+0x178], R3 ;  /* 0x000178030800c986 */ /* 0x0007e2000c101124 */
[----:B------:R-:W-:Y:S05]  /*2c420*/  @P3 BRA `(.L_x_925) ;  /* 0x00000000000c3947 */ /* 0x000fea0003800000 */
[----:B------:R-:W3:Y:S02]  /*2c430*/  LDG.E.U8 R16, desc[UR36][R12.64+0x179] ;  /* 0x000179240c107981 */ /* 0x000ee4000c1e1100 */
[----:B---3--:R-:W-:-:S05]  /*2c440*/  PRMT R3, R16, 0x8880, RZ ;  /* 0x0000888010037816 */ /* 0x008fca00000000ff */
[----:B------:R-:W-:-:S07]  /*2c450*/  IMAD R2, R3, R18, RZ ;  /* 0x0000001203027224 */ /* 0x000fce00078e02ff */
.L_x_925:
[----:B------:R-:W-:Y:S05]  /*2c460*/  BSYNC B1 ;  /* 0x0000000000017941 */ /* 0x000fea0003800000 */
.L_x_924:
[----:B------:R-:W-:Y:S01]  /*2c470*/  @!P3 IMAD R87, R87, R17, R2 ;  /* 0x000000115757b224 */ /* 0x000fe200078e0202 */
[----:B------:R-:W-:Y:S04]  /*2c480*/  BSSY B1, `(.L_x_926) ;  /* 0x0000006000017945 */ /* 0x000fe80003800000 */
[----:B------:R0:W-:Y:S01]  /*2c490*/  @!P3 STG.E.U8 desc[UR36][R8.64+0x179], R87 ;  /* 0x000179570800b986 */ /* 0x0001e2000c101124 */
[----:B------:R-:W-:Y:S05]  /*2c4a0*/  @P5 BRA `(.L_x_927) ;  /* 0x00000000000c5947 */ /* 0x000fea0003800000 */
[----:B------:R-:W3:Y:S02]  /*2c4b0*/  LDG.E.U8 R16, desc[UR36][R14.64+0x180] ;  /* 0x000180240e107981 */ /* 0x000ee4000c1e1100 */
[----:B---3--:R-:W-:-:S05]  /*2c4c0*/  PRMT R3, R16, 0x8880, RZ ;  /* 0x0000888010037816 */ /* 0x008fca00000000ff */
[----:B------:R-:W-:-:S07]  /*2c4d0*/  IMAD R2, R3, R18, RZ ;  /* 0x0000001203027224 */ /* 0x000fce00078e02ff */
.L_x_927:
[----:B------:R-:W-:Y:S05]  /*2c4e0*/  BSYNC B1 ;  /* 0x0000000000017941 */ /* 0x000fea0003800000 */
.L_x_926:
[----:B---3--:R-:W-:Y:S01]  /*2c4f0*/  @!P5 IMAD R3, R88, R17, R2 ;  /* 0x000000115803d224 */ /* 0x008fe200078e0202 */
[----:B------:R-:W-:Y:S04]  /*2c500*/  BSSY B1, `(.L_x_928) ;  /* 0x0000006000017945 */ /* 0x000fe80003800000 */
[----:B------:R3:W-:Y:S01]  /*2c510*/  @!P5 STG.E.U8 desc[UR36][R6.64+0x180], R3 ;  /* 0x000180030600d986 */ /* 0x0007e2000c101124 */
[----:B------:R-:W-:Y:S05]  /*2c520*/  @P0 BRA `(.L_x_929) ;  /* 0x00000000000c0947 */ /* 0x000fea0003800000 */
[----:B------:R-:W3:Y:S02]  /*2c530*/  LDG.E.U8 R16, desc[UR36][R14.64+0x181] ;  /* 0x000181240e107981 */ /* 0x000ee4000c1e1100 */
[----:B---3--:R-:W-:-:S05]  /*2c540*/  PRMT R3, R16, 0x8880, RZ ;  /* 0x0000888010037816 */ /* 0x008fca00000000ff */
[----:B------:R-:W-:-:S07]  /*2c550*/  IMAD R2, R3, R18, RZ ;  /* 0x0000001203027224 */ /* 0x000fce00078e02ff */
.L_x_929:
[----:B------:R-:W-:Y:S05]  /*2c560*/  BSYNC B1 ;  /* 0x0000000000017941 */ /* 0x000fea0003800000 */
.L_x_928:
        /* <DEDUP_REMOVED lines=11> */
.L_x_931:
[----:B------:R-:W-:Y:S05]  /*2c620*/  BSYNC B1 ;  /* 0x0000000000017941 */ /* 0x000fea0003800000 */
.L_x_930:
[----:B---3--:R-:W-:Y:S01]  /*2c630*/  @!P4 IMAD R3, R90, R17, R2 ;  /* 0x000000115a03c224 */ /* 0x008fe200078e0202 */
[----:B------:R-:W-:Y:S04]  /*2c640*/  BSSY B1, `(.L_x_932) ;  /* 0x0000006000017945 */ /* 0x000fe80003800000 */
[----:B------:R3:W-:Y:S01]  /*2c650*/  @!P4 STG.E.U8 desc[UR36][R8.64+0x180], R3 ;  /* 0x000180030800c986 */ /* 0x0007e2000c101124 */
[----:B------:R-:W-:Y:S05]  /*2c660*/  @P3 BRA `(.L_x_933) ;  /* 0x00000000000c3947 */ /* 0x000fea0003800000 */
[----:B------:R-:W3:Y:S02]  /*2c670*/  LDG.E.U8 R16, desc[UR36][R12.64+0x181] ;  /* 0x000181240c107981 */ /* 0x000ee4000c1e1100 */
[----:B---3--:R-:W-:-:S05]  /*2c680*/  PRMT R3, R16, 0x8880, RZ ;  /* 0x0000888010037816 */ /* 0x008fca00000000ff */
[----:B------:R-:W-:-:S07]  /*2c690*/  IMAD R2, R3, R18, RZ ;  /* 0x0000001203027224 */ /* 0x000fce00078e02ff */
.L_x_933:
[----:B------:R-:W-:Y:S05]  /*2c6a0*/  BSYNC B1 ;  /* 0x0000000000017941 */ /* 0x000fea0003800000 */
.L_x_932:
[----:B------:R-:W-:Y:S01]  /*2c6b0*/  @!P3 IMAD R91, R91, R17, R2 ;  /* 0x000000115b5bb224 */ /* 0x000fe200078e0202 */
[----:B------:R-:W-:Y:S04]  /*2c6c0*/  BSSY B1, `(.L_x_934) ;  /* 0x0000006000017945 */ /* 0x000fe80003800000 */
[----:B------:R0:W-:Y:S01]  /*2c6d0*/  @!P3 STG.E.U8 desc[UR36][R8.64+0x181], R91 ;  /* 0x0001815b0800b986 */ /* 0x0001e2000c101124 */
[----:B------:R-:W-:Y:S05]  /*2c6e0*/  @P5 BRA `(.L_x_935) ;  /* 0x00000000000c5947 */ /* 0x000fea0003800000 */
[----:B------:R-:W3:Y:S02]  /*2c6f0*/  LDG.E.U8 R16, desc[UR36][R14.64+0x188] ;  /* 0x000188240e107981 */ /* 0x000ee4000c1e1100 */
[----:B---3--:R-:W-:-:S05]  /*2c700*/  PRMT R3, R16, 0x8880, RZ ;  /* 0x0000888010037816 */ /* 0x008fca00000000ff */
[----:B------:R-:W-:-:S07]  /*2c710*/  IMAD R2, R3, R18, RZ ;  /* 0x0000001203027224 */ /* 0x000fce00078e02ff */
.L_x_935:
[----:B------:R-:W-:Y:S05]  /*2c720*/  BSYNC B1 ;  /* 0x0000000000017941 */ /* 0x000fea0003800000 */
.L_x_934:
[----:B---3--:R-:W-:Y:S01]  /*2c730*/  @!P5 IMAD R3, R92, R17, R2 ;  /* 0x000000115c03d224 */ /* 0x008fe200078e0202 */
[----:B------:R-:W-:Y:S04]  /*2c740*/  BSSY B1, `(.L_x_936) ;  /* 0x0000006000017945 */ /* 0x000fe80003800000 */
[----:B------:R3:W-:Y:S01]  /*2c750*/  @!P5 STG.E.U8 desc[UR36][R6.64+0x188], R3 ;  /* 0x000188030600d986 */ /* 0x0007e2000c101124 */
[----:B------:R-:W-:Y:S05]  /*2c760*/  @P0 BRA `(.L_x_937) ;  /* 0x00000000000c0947 */ /* 0x000fea0003800000 */
[----:B------:R-:W3:Y:S02]  /*2c770*/  LDG.E.U8 R16, desc[UR36][R14.64+0x189] ;  /* 0x000189240e107981 */ /* 0x000ee4000c1e1100 */
[----:B---3--:R-:W-:-:S05]  /*2c780*/  PRMT R3, R16, 0x8880, RZ ;  /* 0x0000888010037816 */ /* 0x008fca00000000ff */
[----:B------:R-:W-:-:S07]  /*2c790*/  IMAD R2, R3, R18, RZ ;  /* 0x0000001203027224 */ /* 0x000fce00078e02ff */
.L_x_937:
[----:B------:R-:W-:Y:S05]  /*2c7a0*/  BSYNC B1 ;  /* 0x0000000000017941 */ /* 0x000fea0003800000 */
.L_x_936:
        /* <DEDUP_REMOVED lines=11> */
.L_x_939:
[----:B------:R-:W-:Y:S05]  /*2c860*/  BSYNC B1 ;  /* 0x0000000000017941 */ /* 0x000fea0003800000 */
.L_x_938:
[----:B---3--:R-:W-:Y:S01]  /*2c870*/  @!P4 IMAD R3, R94, R17, R2 ;  /* 0x000000115e03c224 */ /* 0x008fe200078e0202 */
[----:B------:R-:W-:Y:S04]  /*2c880*/  BSSY B1, `(.L_x_940) ;  /* 0x0000006000017945 */ /* 0x000fe80003800000 */
[----:B------:R3:W-:Y:S01]  /*2c890*/  @!P4 STG.E.U8 desc[UR36][R8.64+0x188], R3 ;  /* 0x000188030800c986 */ /* 0x0007e2000c101124 */
[----:B------:R-:W-:Y:S05]  /*2c8a0*/  @P3 BRA `(.L_x_941) ;  /* 0x00000000000c3947 */ /* 0x000fea0003800000 */
[----:B------:R-:W3:Y:S02]  /*2c8b0*/  LDG.E.U8 R16, desc[UR36][R12.64+0x189] ;  /* 0x000189240c107981 */ /* 0x000ee4000c1e1100 */
[----:B---3--:R-:W-:-:S05]  /*2c8c0*/  PRMT R3, R16, 0x8880, RZ ;  /* 0x0000888010037816 */ /* 0x008fca00000000ff */
[----:B------:R-:W-:-:S07]  /*2c8d0*/  IMAD R2, R3, R18, RZ ;  /* 0x0000001203027224 */ /* 0x000fce00078e02ff */
.L_x_941:
[----:B------:R-:W-:Y:S05]  /*2c8e0*/  BSYNC B1 ;  /* 0x0000000000017941 */ /* 0x000fea0003800000 */
.L_x_940:
[----:B------:R-:W-:Y:S01]  /*2c8f0*/  @!P3 IMAD R95, R95, R17, R2 ;  /* 0x000000115f5fb224 */ /* 0x000fe200078e0202 */
[----:B------:R-:W-:Y:S04]  /*2c900*/  BSSY B1, `(.L_x_942) ;  /* 0x0000006000017945 */ /* 0x000fe80003800000 */
[----:B------:R0:W-:Y:S01]  /*2c910*/  @!P3 STG.E.U8 desc[UR36][R8.64+0x189], R95 ;  /* 0x0001895f0800b986 */ /* 0x0001e2000c101124 */
[----:B------:R-:W-:Y:S05]  /*2c920*/  @P5 BRA `(.L_x_943) ;  /* 0x00000000000c5947 */ /* 0x000fea0003800000 */
[----:B------:R-:W3:Y:S02]  /*2c930*/  LDG.E.U8 R16, desc[UR36][R14.64+0x190] ;  /* 0x000190240e107981 */ /* 0x000ee4000c1e1100 */
[----:B---3--:R-:W-:-:S05]  /*2c940*/  PRMT R3, R16, 0x8880, RZ ;  /* 0x0000888010037816 */ /* 0x008fca00000000ff */
[----:B------:R-:W-:-:S07]  /*2c950*/  IMAD R2, R3, R18, RZ ;  /* 0x0000001203027224 */ /* 0x000fce00078e02ff */
.L_x_943:
[----:B------:R-:W-:Y:S05]  /*2c960*/  BSYNC B1 ;  /* 0x0000000000017941 */ /* 0x000fea0003800000 */
.L_x_942:
[----:B---3--:R-:W-:Y:S01]  /*2c970*/  @!P5 IMAD R3, R96, R17, R2 ;  /* 0x000000116003d224 */ /* 0x008fe200078e0202 */
[----:B------:R-:W-:Y:S04]  /*2c980*/  BSSY B1, `(.L_x_944) ;  /* 0x0000006000017945 */ /* 0x000fe80003800000 */
[----:B------:R3:W-:Y:S01]  /*2c990*/  @!P5 STG.E.U8 desc[UR36][R6.64+0x190], R3 ;  /* 0x000190030600d986 */ /* 0x0007e2000c101124 */
[----:B------:R-:W-:Y:S05]  /*2c9a0*/  @P0 BRA `(.L_x_945) ;  /* 0x00000000000c0947 */ /* 0x000fea0003800000 */
[----:B------:R-:W3:Y:S02]  /*2c9b0*/  LDG.E.U8 R16, desc[UR36][R14.64+0x191] ;  /* 0x000191240e107981 */ /* 0x000ee4000c1e1100 */
[----:B---3--:R-:W-:-:S05]  /*2c9c0*/  PRMT R3, R16, 0x8880, RZ ;  /* 0x0000888010037816 */ /* 0x008fca00000000ff */
[----:B------:R-:W-:-:S07]  /*2c9d0*/  IMAD R2, R3, R18, RZ ;  /* 0x0000001203027224 */ /* 0x000fce00078e02ff */
.L_x_945:
[----:B------:R-:W-:Y:S05]  /*2c9e0*/  BSYNC B1 ;  /* 0x0000000000017941 */ /* 0x000fea0003800000 */
.L_x_944:
        /* <DEDUP_REMOVED lines=11> */
.L_x_947:
[----:B------:R-:W-:Y:S05]  /*2caa0*/  BSYNC B1 ;  /* 0x0000000000017941 */ /* 0x000fea0003800000 */
.L_x_946:
[----:B---3--:R-:W-:Y:S01]  /*2cab0*/  @!P4 IMAD R3, R98, R17, R2 ;  /* 0x000000116203c224 */ /* 0x008fe200078e0202 */
[----:B------:R-:W-:Y:S04]  /*2cac0*/  BSSY B1, `(.L_x_948) ;  /* 0x0000006000017945 */ /* 0x000fe80003800000 */
[----:B------:R3:W-:Y:S01]  /*2cad0*/  @!P4 STG.E.U8 desc[UR36][R8.64+0x190], R3 ;  /* 0x000190030800c986 */ /* 0x0007e2000c101124 */
[----:B------:R-:W-:Y:S05]  /*2cae0*/  @P3 BRA `(.L_x_949) ;  /* 0x00000000000c3947 */ /* 0x000fea0003800000 */
[----:B------:R-:W3:Y:S02]  /*2caf0*/  LDG.E.U8 R16, desc[UR36][R12.64+0x191] ;  /* 0x000191240c107981 */ /* 0x000ee4000c1e1100 */
[----:B---3--:R-:W-:-:S05]  /*2cb00*/  PRMT R3, R16, 0x8880, RZ ;  /* 0x0000888010037816 */ /* 0x008fca00000000ff */
[----:B------:R-:W-:-:S07]  /*2cb10*/  IMAD R2, R3, R18, RZ ;  /* 0x0000001203027224 */ /* 0x000fce00078e02ff */
.L_x_949:
[----:B------:R-:W-:Y:S05]  /*2cb20*/  BSYNC B1 ;  /* 0x0000000000017941 */ /* 0x000fea0003800000 */
.L_x_948:
[----:B------:R-:W-:Y:S01]  /*2cb30*/  @!P3 IMAD R99, R99, R17, R2 ;  /* 0x000000116363b224 */ /* 0x000fe200078e0202 */
[----:B------:R-:W-:Y:S04]  /*2cb40*/  BSSY B1, `(.L_x_950) ;  /* 0x0000006000017945 */ /* 0x000fe80003800000 */
[----:B------:R0:W-:Y:S01]  /*2cb50*/  @!P3 STG.E.U8 desc[UR36][R8.64+0x191], R99 ;  /* 0x000191630800b986 */ /* 0x0001e2000c101124 */
[----:B------:R-:W-:Y:S05]  /*2cb60*/  @P5 BRA `(.L_x_951) ;  /* 0x00000000000c5947 */ /* 0x000fea0003800000 */
[----:B------:R-:W3:Y:S02]  /*2cb70*/  LDG.E.U8 R16, desc[UR36][R14.64+0x198] ;  /* 0x000198240e107981 */ /* 0x000ee4000c1e1100 */
[----:B---3--:R-:W-:-:S05]  /*2cb80*/  PRMT R3, R16, 0x8880, RZ ;  /* 0x0000888010037816 */ /* 0x008fca00000000ff */
[----:B------:R-:W-:-:S07]  /*2cb90*/  IMAD R2, R3, R18, RZ ;  /* 0x0000001203027224 */ /* 0x000fce00078e02ff */
.L_x_951:
[----:B------:R-:W-:Y:S05]  /*2cba0*/  BSYNC B1 ;  /* 0x0000000000017941 */ /* 0x000fea0003800000 */
.L_x_950:
[----:B---3--:R-:W-:Y:S01]  /*2cbb0*/  @!P5 IMAD R3, R100, R17, R2 ;  /* 0x000000116403d224 */ /* 0x008fe200078e0202 */
[----:B------:R-:W-:Y:S04]  /*2cbc0*/  BSSY B1, `(.L_x_952) ;  /* 0x0000006000017945 */ /* 0x000fe80003800000 */
[----:B------:R3:W-:Y:S01]  /*2cbd0*/  @!P5 STG.E.U8 desc[UR36][R6.64+0x198], R3 ;  /* 0x000198030600d986 */ /* 0x0007e2000c101124 */
[----:B------:R-:W-:Y:S05]  /*2cbe0*/  @P0 BRA `(.L_x_953) ;  /* 0x00000000000c0947 */ /* 0x000fea0003800000 */
[----:B------:R-:W3:Y:S02]  /*2cbf0*/  LDG.E.U8 R16, desc[UR36][R14.64+0x199] ;  /* 0x000199240e107981 */ /* 0x000ee4000c1e1100 */
[----:B---3--:R-:W-:-:S05]  /*2cc00*/  PRMT R3, R16, 0x8880, RZ ;  /* 0x0000888010037816 */ /* 0x008fca00000000ff */
[----:B------:R-:W-:-:S07]  /*2cc10*/  IMAD R2, R3, R18, RZ ;  /* 0x0000001203027224 */ /* 0x000fce00078e02ff */
.L_x_953:
[----:B------:R-:W-:Y:S05]  /*2cc20*/  BSYNC B1 ;  /* 0x0000000000017941 */ /* 0x000fea0003800000 */
.L_x_952:
        /* <DEDUP_REMOVED lines=11> */
.L_x_955:
[----:B------:R-:W-:Y:S05]  /*2cce0*/  BSYNC B1 ;  /* 0x0000000000017941 */ /* 0x000fea0003800000 */
.L_x_954:
[----:B---3--:R-:W-:Y:S01]  /*2ccf0*/  @!P4 IMAD R3, R102, R17, R2 ;  /* 0x000000116603c224 */ /* 0x008fe200078e0202 */
[----:B------:R-:W-:Y:S04]  /*2cd00*/  BSSY B1, `(.L_x_956) ;  /* 0x0000006000017945 */ /* 0x000fe80003800000 */
[----:B------:R3:W-:Y:S01]  /*2cd10*/  @!P4 STG.E.U8 desc[UR36][R8.64+0x198], R3 ;  /* 0x000198030800c986 */ /* 0x0007e2000c101124 */
[----:B------:R-:W-:Y:S05]  /*2cd20*/  @P3 BRA `(.L_x_957) ;  /* 0x00000000000c3947 */ /* 0x000fea0003800000 */
[----:B------:R-:W3:Y:S02]  /*2cd30*/  LDG.E.U8 R16, desc[UR36][R12.64+0x199] ;  /* 0x000199240c107981 */ /* 0x000ee4000c1e1100 */
[----:B---3--:R-:W-:-:S05]  /*2cd40*/  PRMT R3, R16, 0x8880, RZ ;  /* 0x0000888010037816 */ /* 0x008fca00000000ff */
[----:B------:R-:W-:-:S07]  /*2cd50*/  IMAD R2, R3, R18, RZ ;  /* 0x0000001203027224 */ /* 0x000fce00078e02ff */
.L_x_957:
[----:B------:R-:W-:Y:S05]  /*2cd60*/  BSYNC B1 ;  /* 0x0000000000017941 */ /* 0x000fea0003800000 */
.L_x_956:
[----:B------:R-:W-:Y:S01]  /*2cd70*/  @!P3 IMAD R103, R103, R17, R2 ;  /* 0x000000116767b224 */ /* 0x000fe200078e0202 */
[----:B------:R-:W-:Y:S04]  /*2cd80*/  BSSY B1, `(.L_x_958) ;  /* 0x0000006000017945 */ /* 0x000fe80003800000 */
[----:B------:R0:W-:Y:S01]  /*2cd90*/  @!P3 STG.E.U8 desc[UR36][R8.64+0x199], R103 ;  /* 0x000199670800b986 */ /* 0x0001e2000c101124 */
[----:B------:R-:W-:Y:S05]  /*2cda0*/  @P5 BRA `(.L_x_959) ;  /* 0x00000000000c5947 */ /* 0x000fea0003800000 */
[----:B------:R-:W3:Y:S02]  /*2cdb0*/  LDG.E.U8 R16, desc[UR36][R14.64+0x1a0] ;  /* 0x0001a0240e107981 */ /* 0x000ee4000c1e1100 */
[----:B---3--:R-:W-:-:S05]  /*2cdc0*/  PRMT R3, R16, 0x8880, RZ ;  /* 0x0000888010037816 */ /* 0x008fca00000000ff */
[----:B------:R-:W-:-:S07]  /*2cdd0*/  IMAD R2, R3, R18, RZ ;  /* 0x0000001203027224 */ /* 0x000fce00078e02ff */
.L_x_959:
[----:B------:R-:W-:Y:S05]  /*2cde0*/  BSYNC B1 ;  /* 0x0000000000017941 */ /* 0x000fea0003800000 */
.L_x_958:
[----:B---3--:R-:W-:Y:S01]  /*2cdf0*/  @!P5 IMAD R3, R104, R17, R2 ;  /* 0x000000116803d224 */ /* 0x008fe200078e0202 */
[----:B------:R-:W-:Y:S04]  /*2ce00*/  BSSY B1, `(.L_x_960) ;  /* 0x0000006000017945 */ /* 0x000fe80003800000 */
[----:B------:R3:W-:Y:S01]  /*2ce10*/  @!P5 STG.E.U8 desc[UR36][R6.64+0x1a0], R3 ;  /* 0x0001a0030600d986 */ /* 0x0007e2000c101124 */
[----:B------:R-:W-:Y:S05]  /*2ce20*/  @P0 BRA `(.L_x_961) ;  /* 0x00000000000c0947 */ /* 0x000fea0003800000 */
[----:B------:R-:W3:Y:S02]  /*2ce30*/  LDG.E.U8 R16, desc[UR36][R14.64+0x1a1] ;  /* 0x0001a1240e107981 */ /* 0x000ee4000c1e1100 */
[----:B---3--:R-:W-:-:S05]  /*2ce40*/  PRMT R3, R16, 0x8880, RZ ;  /* 0x0000888010037816 */ /* 0x008fca00000000ff */
[----:B------:R-:W-:-:S07]  /*2ce50*/  IMAD R2, R3, R18, RZ ;  /* 0x0000001203027224 */ /* 0x000fce00078e02ff */
.L_x_961:
[----:B------:R-:W-:Y:S05]  /*2ce60*/  BSYNC B1 ;  /* 0x0000000000017941 */ /* 0x000fea0003800000 */
.L_x_960:
        /* <DEDUP_REMOVED lines=11> */
.L_x_963:
[----:B------:R-:W-:Y:S05]  /*2cf20*/  BSYNC B1 ;  /* 0x0000000000017941 */ /* 0x000fea0003800000 */
.L_x_962:
[----:B---3--:R-:W-:Y:S01]  /*2cf30*/  @!P4 IMAD R3, R106, R17, R2 ;  /* 0x000000116a03c224 */ /* 0x008fe200078e0202 */
[----:B------:R-:W-:Y:S04]  /*2cf40*/  BSSY B1, `(.L_x_964) ;  /* 0x0000006000017945 */ /* 0x000fe80003800000 */
[----:B------:R3:W-:Y:S01]  /*2cf50*/  @!P4 STG.E.U8 desc[UR36][R8.64+0x1a0], R3 ;  /* 0x0001a0030800c986 */ /* 0x0007e2000c101124 */
[----:B------:R-:W-:Y:S05]  /*2cf60*/  @P3 BRA `(.L_x_965) ;  /* 0x00000000000c3947 */ /* 0x000fea0003800000 */
[----:B------:R-:W3:Y:S02]  /*2cf70*/  LDG.E.U8 R16, desc[UR36][R12.64+0x1a1] ;  /* 0x0001a1240c107981 */ /* 0x000ee4000c1e1100 */
[----:B---3--:R-:W-:-:S05]  /*2cf80*/  PRMT R3, R16, 0x8880, RZ ;  /* 0x0000888010037816 */ /* 0x008fca00000000ff */
[----:B------:R-:W-:-:S07]  /*2cf90*/  IMAD R2, R3, R18, RZ ;  /* 0x0000001203027224 */ /* 0x000fce00078e02ff */
.L_x_965:
[----:B------:R-:W-:Y:S05]  /*2cfa0*/  BSYNC B1 ;  /* 0x0000000000017941 */ /* 0x000fea0003800000 */
.L_x_964:
[----:B------:R-:W-:Y:S01]  /*2cfb0*/  @!P3 IMAD R107, R107, R17, R2 ;  /* 0x000000116b6bb224 */ /* 0x000fe200078e0202 */
[----:B------:R-:W-:Y:S04]  /*2cfc0*/  BSSY B1, `(.L_x_966) ;  /* 0x0000006000017945 */ /* 0x000fe80003800000 */
[----:B------:R0:W-:Y:S01]  /*2cfd0*/  @!P3 STG.E.U8 desc[UR36][R8.64+0x1a1], R107 ;  /* 0x0001a16b0800b986 */ /* 0x0001e2000c101124 */
[----:B------:R-:W-:Y:S05]  /*2cfe0*/  @P5 BRA `(.L_x_967) ;  /* 0x00000000000c5947 */ /* 0x000fea0003800000 */
[----:B------:R-:W3:Y:S02]  /*2cff0*/  LDG.E.U8 R16, desc[UR36][R14.64+0x1a8] ;  /* 0x0001a8240e107981 */ /* 0x000ee4000c1e1100 */
[----:B---3--:R-:W-:-:S05]  /*2d000*/  PRMT R3, R16, 0x8880, RZ ;  /* 0x0000888010037816 */ /* 0x008fca00000000ff */
[----:B------:R-:W-:-:S07]  /*2d010*/  IMAD R2, R3, R18, RZ ;  /* 0x0000001203027224 */ /* 0x000fce00078e02ff */
.L_x_967:
[----:B------:R-:W-:Y:S05]  /*2d020*/  BSYNC B1 ;  /* 0x0000000000017941 */ /* 0x000fea0003800000 */
.L_x_966:
[----:B---3--:R-:W-:Y:S01]  /*2d030*/  @!P5 IMAD R3, R108, R17, R2 ;  /* 0x000000116c03d224 */ /* 0x008fe200078e0202 */
[----:B------:R-:W-:Y:S04]  /*2d040*/  BSSY B1, `(.L_x_968) ;  /* 0x0000006000017945 */ /* 0x000fe80003800000 */
[----:B------:R3:W-:Y:S01]  /*2d050*/  @!P5 STG.E.U8 desc[UR36][R6.64+0x1a8], R3 ;  /* 0x0001a8030600d986 */ /* 0x0007e2000c101124 */
[----:B------:R-:W-:Y:S05]  /*2d060*/  @P0 BRA `(.L_x_969) ;  /* 0x00000000000c0947 */ /* 0x000fea0003800000 */
[----:B------:R-:W3:Y:S02]  /*2d070*/  LDG.E.U8 R16, desc[UR36][R14.64+0x1a9] ;  /* 0x0001a9240e107981 */ /* 0x000ee4000c1e1100 */
[----:B---3--:R-:W-:-:S05]  /*2d080*/  PRMT R3, R16, 0x8880, RZ ;  /* 0x0000888010037816 */ /* 0x008fca00000000ff */
[----:B------:R-:W-:-:S07]  /*2d090*/  IMAD R2, R3, R18, RZ ;  /* 0x0000001203027224 */ /* 0x000fce00078e02ff */
.L_x_969:
[----:B------:R-:W-:Y:S05]  /*2d0a0*/  BSYNC B1 ;  /* 0x0000000000017941 */ /* 0x000fea0003800000 */
.L_x_968:
        /* <DEDUP_REMOVED lines=11> */
.L_x_971:
[----:B------:R-:W-:Y:S05]  /*2d160*/  BSYNC B1 ;  /* 0x0000000000017941 */ /* 0x000fea0003800000 */
.L_x_970:
[----:B---3--:R-:W-:Y:S01]  /*2d170*/  @!P4 IMAD R3, R110, R17, R2 ;  /* 0x000000116e03c224 */ /* 0x008fe200078e0202 */
[----:B------:R-:W-:Y:S04]  /*2d180*/  BSSY B1, `(.L_x_972) ;  /* 0x0000006000017945 */ /* 0x000fe80003800000 */
[----:B------:R3:W-:Y:S01]  /*2d190*/  @!P4 STG.E.U8 desc[UR36][R8.64+0x1a8], R3 ;  /* 0x0001a8030800c986 */ /* 0x0007e2000c101124 */
[----:B------:R-:W-:Y:S05]  /*2d1a0*/  @P3 BRA `(.L_x_973) ;  /* 0x00000000000c3947 */ /* 0x000fea0003800000 */
[----:B------:R-:W3:Y:S02]  /*2d1b0*/  LDG.E.U8 R16, desc[UR36][R12.64+0x1a9] ;  /* 0x0001a9240c107981 */ /* 0x000ee4000c1e1100 */
[----:B---3--:R-:W-:-:S05]  /*2d1c0*/  PRMT R3, R16, 0x8880, RZ ;  /* 0x0000888010037816 */ /* 0x008fca00000000ff */
[----:B------:R-:W-:-:S07]  /*2d1d0*/  IMAD R2, R3, R18, RZ ;  /* 0x0000001203027224 */ /* 0x000fce00078e02ff */
.L_x_973:
[----:B------:R-:W-:Y:S05]  /*2d1e0*/  BSYNC B1 ;  /* 0x0000000000017941 */ /* 0x000fea0003800000 */
.L_x_972:
[----:B------:R-:W-:Y:S01]  /*2d1f0*/  @!P3 IMAD R111, R111, R17, R2 ;  /* 0x000000116f6fb224 */ /* 0x000fe200078e0202 */
[----:B------:R-:W-:Y:S04]  /*2d200*/  BSSY B1, `(.L_x_974) ;  /* 0x0000006000017945 */ /* 0x000fe80003800000 */
[----:B------:R0:W-:Y:S01]  /*2d210*/  @!P3 STG.E.U8 desc[UR36][R8.64+0x1a9], R111 ;  /* 0x0001a96f0800b986 */ /* 0x0001e2000c101124 */
[----:B------:R-:W-:Y:S05]  /*2d220*/  @P5 BRA `(.L_x_975) ;  /* 0x00000000000c5947 */ /* 0x000fea0003800000 */
[----:B------:R-:W3:Y:S02]  /*2d230*/  LDG.E.U8 R16, desc[UR36][R14.64+0x1b0] ;  /* 0x0001b0240e107981 */ /* 0x000ee4000c1e1100 */
[----:B---3--:R-:W-:-:S05]  /*2d240*/  PRMT R3, R16, 0x8880, RZ ;  /* 0x0000888010037816 */ /* 0x008fca00000000ff */
[----:B------:R-:W-:-:S07]  /*2d250*/  IMAD R2, R3, R18, RZ ;  /* 0x0000001203027224 */ /* 0x000fce00078e02ff */
.L_x_975:
[----:B------:R-:W-:Y:S05]  /*2d260*/  BSYNC B1 ;  /* 0x0000000000017941 */ /* 0x000fea0003800000 */
.L_x_974:
[----:B---3--:R-:W-:Y:S01]  /*2d270*/  @!P5 IMAD R3, R112, R17, R2 ;  /* 0x000000117003d224 */ /* 0x008fe200078e0202 */
[----:B------:R-:W-:Y:S04]  /*2d280*/  BSSY B1, `(.L_x_976) ;  /* 0x0000006000017945 */ /* 0x000fe80003800000 */
[----:B------:R3:W-:Y:S01]  /*2d290*/  @!P5 STG.E.U8 desc[UR36][R6.64+0x1b0], R3 ;  /* 0x0001b0030600d986 */ /* 0x0007e2000c101124 */
[----:B------:R-:W-:Y:S05]  /*2d2a0*/  @P0 BRA `(.L_x_977) ;  /* 0x00000000000c0947 */ /* 0x000fea0003800000 */
[----:B------:R-:W3:Y:S02]  /*2d2b0*/  LDG.E.U8 R16, desc[UR36][R14.64+0x1b1] ;  /* 0x0001b1240e107981 */ /* 0x000ee4000c1e1100 */
[----:B---3--:R-:W-:-:S05]  /*2d2c0*/  PRMT R3, R16, 0x8880, RZ ;  /* 0x0000888010037816 */ /* 0x008fca00000000ff */
[----:B------:R-:W-:-:S07]  /*2d2d0*/  IMAD R2, R3, R18, RZ ;  /* 0x0000001203027224 */ /* 0x000fce00078e02ff */
.L_x_977:
[----:B------:R-:W-:Y:S05]  /*2d2e0*/  BSYNC B1 ;  /* 0x0000000000017941 */ /* 0x000fea0003800000 */
.L_x_976:
        /* <DEDUP_REMOVED lines=11> */
.L_x_979:
[----:B------:R-:W-:Y:S05]  /*2d3a0*/  BSYNC B1 ;  /* 0x0000000000017941 */ /* 0x000fea0003800000 */
.L_x_978:
[----:B---3--:R-:W-:Y:S01]  /*2d3b0*/  @!P4 IMAD R3, R114, R17, R2 ;  /* 0x000000117203c224 */ /* 0x008fe200078e0202 */
[----:B------:R-:W-:Y:S04]  /*2d3c0*/  BSSY B1, `(.L_x_980) ;  /* 0x0000006000017945 */ /* 0x000fe80003800000 */
[----:B------:R3:W-:Y:S01]  /*2d3d0*/  @!P4 STG.E.U8 desc[UR36][R8.64+0x1b0], R3 ;  /* 0x0001b0030800c986 */ /* 0x0007e2000c101124 */
[----:B------:R-:W-:Y:S05]  /*2d3e0*/  @P3 BRA `(.L_x_981) ;  /* 0x00000000000c3947 */ /* 0x000fea0003800000 */
[----:B------:R-:W3:Y:S02]  /*2d3f0*/  LDG.E.U8 R16, desc[UR36][R12.64+0x1b1] ;  /* 0x0001b1240c107981 */ /* 0x000ee4000c1e1100 */
[----:B---3--:R-:W-:-:S05]  /*2d400*/  PRMT R3, R16, 0x8880, RZ ;  /* 0x0000888010037816 */ /* 0x008fca00000000ff */
[----:B------:R-:W-:-:S07]  /*2d410*/  IMAD R2, R3, R18, RZ ;  /* 0x0000001203027224 */ /* 0x000fce00078e02ff */
.L_x_981:
[----:B------:R-:W-:Y:S05]  /*2d420*/  BSYNC B1 ;  /* 0x0000000000017941 */ /* 0x000fea0003800000 */
.L_x_980:
[----:B------:R-:W-:Y:S01]  /*2d430*/  @!P3 IMAD R115, R115, R17, R2 ;  /* 0x000000117373b224 */ /* 0x000fe200078e0202 */
[----:B------:R-:W-:Y:S04]  /*2d440*/  BSSY B1, `(.L_x_982) ;  /* 0x0000006000017945 */ /* 0x000fe80003800000 */
[----:B------:R0:W-:Y:S01]  /*2d450*/  @!P3 STG.E.U8 desc[UR36][R8.64+0x1b1], R115 ;  /* 0x0001b1730800b986 */ /* 0x0001e2000c101124 */
[----:B------:R-:W-:Y:S05]  /*2d460*/  @P5 BRA `(.L_x_983) ;  /* 0x00000000000c5947 */ /* 0x000fea0003800000 */
[----:B------:R-:W3:Y:S02]  /*2d470*/  LDG.E.U8 R16, desc[UR36][R14.64+0x1b8] ;  /* 0x0001b8240e107981 */ /* 0x000ee4000c1e1100 */
[----:B---3--:R-:W-:-:S05]  /*2d480*/  PRMT R3, R16, 0x8880, RZ ;  /* 0x0000888010037816 */ /* 0x008fca00000000ff */
[----:B------:R-:W-:-:S07]  /*2d490*/  IMAD R2, R3, R18, RZ ;  /* 0x0000001203027224 */ /* 0x000fce00078e02ff */
.L_x_983:
[----:B------:R-:W-:Y:S05]  /*2d4a0*/  BSYNC B1 ;  /* 0x0000000000017941 */ /* 0x000fea0003800000 */
.L_x_982:
[----:B---3--:R-:W-:Y:S01]  /*2d4b0*/  @!P5 IMAD R3, R116, R17, R2 ;  /* 0x000000117403d224 */ /* 0x008fe200078e0202 */
[----:B------:R-:W-:Y:S04]  /*2d4c0*/  BSSY B1, `(.L_x_984) ;  /* 0x0000006000017945 */ /* 0x000fe80003800000 */
[----:B------:R3:W-:Y:S01]  /*2d4d0*/  @!P5 STG.E.U8 desc[UR36][R6.64+0x1b8], R3 ;  /* 0x0001b8030600d986 */ /* 0x0007e2000c101124 */
[----:B------:R-:W-:Y:S05]  /*2d4e0*/  @P0 BRA `(.L_x_985) ;  /* 0x00000000000c0947 */ /* 0x000fea0003800000 */
[----:B------:R-:W3:Y:S02]  /*2d4f0*/  LDG.E.U8 R16, desc[UR36][R14.64+0x1b9] ;  /* 0x0001b9240e107981 */ /* 0x000ee4000c1e1100 */
[----:B---3--:R-:W-:-:S05]  /*2d500*/  PRMT R3, R16, 0x8880, RZ ;  /* 0x0000888010037816 */ /* 0x008fca00000000ff */
[----:B------:R-:W-:-:S07]  /*2d510*/  IMAD R2, R3, R18, RZ ;  /* 0x0000001203027224 */ /* 0x000fce00078e02ff */
.L_x_985:
[----:B------:R-:W-:Y:S05]  /*2d520*/  BSYNC B1 ;  /* 0x0000000000017941 */ /* 0x000fea0003800000 */
.L_x_984:
        /* <DEDUP_REMOVED lines=11> */
.L_x_987:
[----:B------:R-:W-:Y:S05]  /*2d5e0*/  BSYNC B1 ;  /* 0x0000000000017941 */ /* 0x000fea0003800000 */
.L_x_986:
[----:B---3--:R-:W-:Y:S01]  /*2d5f0*/  @!P4 IMAD R3, R118, R17, R2 ;  /* 0x000000117603c224 */ /* 0x008fe200078e0202 */
[----:B------:R-:W-:Y:S04]  /*2d600*/  BSSY B1, `(.L_x_988) ;  /* 0x0000006000017945 */ /* 0x000fe80003800000 */
[----:B------:R3:W-:Y:S01]  /*2d610*/  @!P4 STG.E.U8 desc[UR36][R8.64+0x1b8], R3 ;  /* 0x0001b8030800c986 */ /* 0x0007e2000c101124 */
[----:B------:R-:W-:Y:S05]  /*2d620*/  @P3 BRA `(.L_x_989) ;  /* 0x00000000000c3947 */ /* 0x000fea0003800000 */
[----:B------:R-:W3:Y:S02]  /*2d630*/  LDG.E.U8 R16, desc[UR36][R12.64+0x1b9] ;  /* 0x0001b9240c107981 */ /* 0x000ee4000c1e1100 */
[----:B---3--:R-:W-:-:S05]  /*2d640*/  PRMT R3, R16, 0x8880, RZ ;  /* 0x0000888010037816 */ /* 0x008fca00000000ff */
[----:B------:R-:W-:-:S07]  /*2d650*/  IMAD R2, R3, R18, RZ ;  /* 0x0000001203027224 */ /* 0x000fce00078e02ff */
.L_x_989:
[----:B------:R-:W-:Y:S05]  /*2d660*/  BSYNC B1 ;  /* 0x0000000000017941 */ /* 0x000fea0003800000 */
.L_x_988:
[----:B------:R-:W-:Y:S01]  /*2d670*/  @!P3 IMAD R119, R119, R17, R2 ;  /* 0x000000117777b224 */ /* 0x000fe200078e0202 */
[----:B------:R-:W-:Y:S04]  /*2d680*/  BSSY B1, `(.L_x_990) ;  /* 0x0000006000017945 */ /* 0x000fe80003800000 */
[----:B------:R0:W-:Y:S01]  /*2d690*/  @!P3 STG.E.U8 desc[UR36][R8.64+0x1b9], R119 ;  /* 0x0001b9770800b986 */ /* 0x0001e2000c101124 */
[----:B------:R-:W-:Y:S05]  /*2d6a0*/  @P5 BRA `(.L_x_991) ;  /* 0x00000000000c5947 */ /* 0x000fea0003800000 */
[----:B------:R-:W3:Y:S02]  /*2d6b0*/  LDG.E.U8 R16, desc[UR36][R14.64+0x1c0] ;  /* 0x0001c0240e107981 */ /* 0x000ee4000c1e1100 */
[----:B---3--:R-:W-:-:S05]  /*2d6c0*/  PRMT R3, R16, 0x8880, RZ ;  /* 0x0000888010037816 */ /* 0x008fca00000000ff */
[----:B------:R-:W-:-:S07]  /*2d6d0*/  IMAD R2, R3, R18, RZ ;  /* 0x0000001203027224 */ /* 0x000fce00078e02ff */
.L_x_991:
[----:B------:R-:W-:Y:S05]  /*2d6e0*/  BSYNC B1 ;  /* 0x0000000000017941 */ /* 0x000fea0003800000 */
.L_x_990:
[----:B---3--:R-:W-:Y:S01]  /*2d6f0*/  @!P5 IMAD R3, R120, R17, R2 ;  /* 0x000000117803d224 */ /* 0x008fe200078e0202 */
[----:B------:R-:W-:Y:S04]  /*2d700*/  BSSY B1, `(.L_x_992) ;  /* 0x0000006000017945 */ /* 0x000fe80003800000 */
[----:B------:R3:W-:Y:S01]  /*2d710*/  @!P5 STG.E.U8 desc[UR36][R6.64+0x1c0], R3 ;  /* 0x0001c0030600d986 */ /* 0x0007e2000c101124 */
[----:B------:R-:W-:Y:S05]  /*2d720*/  @P0 BRA `(.L_x_993) ;  /* 0x00000000000c0947 */ /* 0x000fea0003800000 */
[----:B------:R-:W3:Y:S02]  /*2d730*/  LDG.E.U8 R16, desc[UR36][R14.64+0x1c1] ;  /* 0x0001c1240e107981 */ /* 0x000ee4000c1e1100 */
[----:B---3--:R-:W-:-:S05]  /*2d740*/  PRMT R3, R16, 0x8880, RZ ;  /* 0x0000888010037816 */ /* 0x008fca00000000ff */
[----:B------:R-:W-:-:S07]  /*2d750*/  IMAD R2, R3, R18, RZ ;  /* 0x0000001203027224 */ /* 0x000fce00078e02ff */
.L_x_993:
[----:B------:R-:W-:Y:S05]  /*2d760*/  BSYNC B1 ;  /* 0x0000000000017941 */ /* 0x000fea0003800000 */
.L_x_992:
        /* <DEDUP_REMOVED lines=11> */
.L_x_995:
[----:B------:R-:W-:Y:S05]  /*2d820*/  BSYNC B1 ;  /* 0x0000000000017941 */ /* 0x000fea0003800000 */
.L_x_994:
[----:B---3--:R-:W-:Y:S01]  /*2d830*/  @!P4 IMAD R3, R122, R17, R2 ;  /* 0x000000117a03c224 */ /* 0x008fe200078e0202 */
[----:B------:R-:W-:Y:S04]  /*2d840*/  BSSY B1, `(.L_x_996) ;  /* 0x0000006000017945 */ /* 0x000fe80003800000 */
[----:B------:R3:W-:Y:S01]  /*2d850*/  @!P4 STG.E.U8 desc[UR36][R8.64+0x1c0], R3 ;  /* 0x0001c0030800c986 */ /* 0x0007e2000c101124 */
[----:B------:R-:W-:Y:S05]  /*2d860*/  @P3 BRA `(.L_x_997) ;  /* 0x00000000000c3947 */ /* 0x000fea0003800000 */
[----:B------:R-:W3:Y:S02]  /*2d870*/  LDG.E.U8 R16, desc[UR36][R12.64+0x1c1] ;  /* 0x0001c1240c107981 */ /* 0x000ee4000c1e1100 */
[----:B---3--:R-:W-:-:S05]  /*2d880*/  PRMT R3, R16, 0x8880, RZ ;  /* 0x0000888010037816 */ /* 0x008fca00000000ff */
[----:B------:R-:W-:-:S07]  /*2d890*/  IMAD R2, R3, R18, RZ ;  /* 0x0000001203027224 */ /* 0x000fce00078e02ff */
.L_x_997:
[----:B------:R-:W-:Y:S05]  /*2d8a0*/  BSYNC B1 ;  /* 0x0000000000017941 */ /* 0x000fea0003800000 */
.L_x_996:
[----:B------:R-:W-:Y:S01]  /*2d8b0*/  @!P3 IMAD R123, R123, R17, R2 ;  /* 0x000000117b7bb224 */ /* 0x000fe200078e0202 */
[----:B------:R-:W-:Y:S04]  /*2d8c0*/  BSSY B1, `(.L_x_998) ;  /* 0x0000006000017945 */ /* 0x000fe80003800000 */
[----:B------:R0:W-:Y:S01]  /*2d8d0*/  @!P3 STG.E.U8 desc[UR36][R8.64+0x1c1], R123 ;  /* 0x0001c17b0800b986 */ /* 0x0001e2000c101124 */
[----:B------:R-:W-:Y:S05]  /*2d8e0*/  @P5 BRA `(.L_x_999) ;  /* 0x00000000000c5947 */ /* 0x000fea0003800000 */
[----:B------:R-:W3:Y:S02]  /*2d8f0*/  LDG.E.U8 R16, desc[UR36][R14.64+0x1c8] ;  /* 0x0001c8240e107981 */ /* 0x000ee4000c1e1100 */
[----:B---3--:R-:W-:-:S05]  /*2d900*/  PRMT R3, R16, 0x8880, RZ ;  /* 0x0000888010037816 */ /* 0x008fca00000000ff */
[----:B------:R-:W-:-:S07]  /*2d910*/  IMAD R2, R3, R18, RZ ;  /* 0x0000001203027224 */ /* 0x000fce00078e02ff */
.L_x_999:
[----:B------:R-:W-:Y:S05]  /*2d920*/  BSYNC B1 ;  /* 0x0000000000017941 */ /* 0x000fea0003800000 */
.L_x_998:
[----:B---3--:R-:W-:Y:S01]  /*2d930*/  @!P5 IMAD R3, R124, R17, R2 ;  /* 0x000000117c03d224 */ /* 0x008fe200078e0202 */
[----:B------:R-:W-:Y:S04]  /*2d940*/  BSSY B1, `(.L_x_1000) ;  /* 0x0000006000017945 */ /* 0x000fe80003800000 */
[----:B------:R3:W-:Y:S01]  /*2d950*/  @!P5 STG.E.U8 desc[UR36][R6.64+0x1c8], R3 ;  /* 0x0001c8030600d986 */ /* 0x0007e2000c101124 */
[----:B------:R-:W-:Y:S05]  /*2d960*/  @P0 BRA `(.L_x_1001) ;  /* 0x00000000000c0947 */ /* 0x000fea0003800000 */
[----:B------:R-:W3:Y:S02]  /*2d970*/  LDG.E.U8 R16, desc[UR36][R14.64+0x1c9] ;  /* 0x0001c9240e107981 */ /* 0x000ee4000c1e1100 */
[----:B---3--:R-:W-:-:S05]  /*2d980*/  PRMT R3, R16, 0x8880, RZ ;  /* 0x0000888010037816 */ /* 0x008fca00000000ff */
[----:B------:R-:W-:-:S07]  /*2d990*/  IMAD R2, R3, R18, RZ ;  /* 0x0000001203027224 */ /* 0x000fce00078e02ff */
.L_x_1001:
[----:B------:R-:W-:Y:S05]  /*2d9a0*/  BSYNC B1 ;  /* 0x0000000000017941 */ /* 0x000fea0003800000 */
.L_x_1000:
        /* <DEDUP_REMOVED lines=11> */
.L_x_1003:
[----:B------:R-:W-:Y:S05]  /*2da60*/  BSYNC B1 ;  /* 0x0000000000017941 */ /* 0x000fea0003800000 */
.L_x_1002:
[----:B---3--:R-:W-:Y:S01]  /*2da70*/  @!P4 IMAD R3, R126, R17, R2 ;  /* 0x000000117e03c224 */ /* 0x008fe200078e0202 */
[----:B------:R-:W-:Y:S04]  /*2da80*/  BSSY B1, `(.L_x_1004) ;  /* 0x0000006000017945 */ /* 0x000fe80003800000 */
[----:B------:R3:W-:Y:S01]  /*2da90*/  @!P4 STG.E.U8 desc[UR36][R8.64+0x1c8], R3 ;  /* 0x0001c8030800c986 */ /* 0x0007e2000c101124 */
[----:B------:R-:W-:Y:S05]  /*2daa0*/  @P3 BRA `(.L_x_1005) ;  /* 0x00000000000c3947 */ /* 0x000fea0003800000 */
[----:B------:R-:W3:Y:S02]  /*2dab0*/  LDG.E.U8 R16, desc[UR36][R12.64+0x1c9] ;  /* 0x0001c9240c107981 */ /* 0x000ee4000c1e1100 */
[----:B---3--:R-:W-:-:S05]  /*2dac0*/  PRMT R3, R16, 0x8880, RZ ;  /* 0x0000888010037816 */ /* 0x008fca00000000ff */
[----:B------:R-:W-:-:S07]  /*2dad0*/  IMAD R2, R3, R18, RZ ;  /* 0x0000001203027224 */ /* 0x000fce00078e02ff */
.L_x_1005:
[----:B------:R-:W-:Y:S05]  /*2dae0*/  BSYNC B1 ;  /* 0x0000000000017941 */ /* 0x000fea0003800000 */
.L_x_1004:
[----:B------:R-:W-:Y:S01]  /*2daf0*/  @!P3 IMAD R127, R127, R17, R2 ;  /* 0x000000117f7fb224 */ /* 0x000fe200078e0202 */
[----:B------:R-:W-:Y:S04]  /*2db00*/  BSSY B1, `(.L_x_1006) ;  /* 0x0000006000017945 */ /* 0x000fe80003800000 */
[----:B------:R0:W-:Y:S01]  /*2db10*/  @!P3 STG.E.U8 desc[UR36][R8.64+0x1c9], R127 ;  /* 0x0001c97f0800b986 */ /* 0x0001e2000c101124 */
[----:B------:R-:W-:Y:S05]  /*2db20*/  @P5 BRA `(.L_x_1007) ;  /* 0x00000000000c5947 */ /* 0x000fea0003800000 */
[----:B------:R-:W3:Y:S02]  /*2db30*/  LDG.E.U8 R16, desc[UR36][R14.64+0x1d0] ;  /* 0x0001d0240e107981 */ /* 0x000ee4000c1e1100 */
[----:B---3--:R-:W-:-:S05]  /*2db40*/  PRMT R3, R16, 0x8880, RZ ;  /* 0x0000888010037816 */ /* 0x008fca00000000ff */
[----:B------:R-:W-:-:S07]  /*2db50*/  IMAD R2, R3, R18, RZ ;  /* 0x0000001203027224 */ /* 0x000fce00078e02ff */
.L_x_1007:
[----:B------:R-:W-:Y:S05]  /*2db60*/  BSYNC B1 ;  /* 0x0000000000017941 */ /* 0x000fea0003800000 */
.L_x_1006:
[----:B---3--:R-:W-:Y:S01]  /*2db70*/  @!P5 IMAD R3, R128, R17, R2 ;  /* 0x000000118003d224 */ /* 0x008fe200078e0202 */
[----:B------:R-:W-:Y:S04]  /*2db80*/  BSSY B1, `(.L_x_1008) ;  /* 0x0000006000017945 */ /* 0x000fe80003800000 */
[----:B------:R3:W-:Y:S01]  /*2db90*/  @!P5 STG.E.U8 desc[UR36][R6.64+0x1d0], R3 ;  /* 0x0001d0030600d986 */ /* 0x0007e2000c101124 */
[----:B------:R-:W-:Y:S05]  /*2dba0*/  @P0 BRA `(.L_x_1009) ;  /* 0x00000000000c0947 */ /* 0x000fea0003800000 */
[----:B------:R-:W3:Y:S02]  /*2dbb0*/  LDG.E.U8 R16, desc[UR36][R14.64+0x1d1] ;  /* 0x0001d1240e107981 */ /* 0x000ee4000c1e1100 */
[----:B---3--:R-:W-:-:S05]  /*2dbc0*/  PRMT R3, R16, 0x8880, RZ ;  /* 0x0000888010037816 */ /* 0x008fca00000000ff */
[----:B------:R-:W-:-:S07]  /*2dbd0*/  IMAD R2, R3, R18, RZ ;  /* 0x0000001203027224 */ /* 0x000fce00078e02ff */
.L_x_1009:
[----:B------:R-:W-:Y:S05]  /*2dbe0*/  BSYNC B1 ;  /* 0x0000000000017941 */ /* 0x000fea0003800000 */
.L_x_1008:
        /* <DEDUP_REMOVED lines=11> */
.L_x_1011:
[----:B------:R-:W-:Y:S05]  /*2dca0*/  BSYNC B1 ;  /* 0x0000000000017941 */ /* 0x000fea0003800000 */
.L_x_1010:
[----:B---3--:R-:W-:Y:S01]  /*2dcb0*/  @!P4 IMAD R3, R130, R17, R2 ;  /* 0x000000118203c224 */ /* 0x008fe200078e0202 */
[----:B------:R-:W-:Y:S04]  /*2dcc0*/  BSSY B1, `(.L_x_1012) ;  /* 0x0000006000017945 */ /* 0x000fe80003800000 */
[----:B------:R3:W-:Y:S01]  /*2dcd0*/  @!P4 STG.E.U8 desc[UR36][R8.64+0x1d0], R3 ;  /* 0x0001d0030800c986 */ /* 0x0007e2000c101124 */
[----:B------:R-:W-:Y:S05]  /*2dce0*/  @P3 BRA `(.L_x_1013) ;  /* 0x00000000000c3947 */ /* 0x000fea0003800000 */
[----:B------:R-:W3:Y:S02]  /*2dcf0*/  LDG.E.U8 R16, desc[UR36][R12.64+0x1d1] ;  /* 0x0001d1240c107981 */ /* 0x000ee4000c1e1100 */
[----:B---3--:R-:W-:-:S05]  /*2dd00*/  PRMT R3, R16, 0x8880, RZ ;  /* 0x0000888010037816 */ /* 0x008fca00000000ff */
[----:B------:R-:W-:-:S07]  /*2dd10*/  IMAD R2, R3, R18, RZ ;  /* 0x0000001203027224 */ /* 0x000fce00078e02ff */
.L_x_1013:
[----:B------:R-:W-:Y:S05]  /*2dd20*/  BSYNC B1 ;  /* 0x0000000000017941 */ /* 0x000fea0003800000 */
.L_x_1012:
[----:B------:R-:W-:Y:S01]  /*2dd30*/  @!P3 IMAD R131, R131, R17, R2 ;  /* 0x000000118383b224 */ /* 0x000fe200078e0202 */
[----:B------:R-:W-:Y:S04]  /*2dd40*/  BSSY B1, `(.L_x_1014) ;  /* 0x0000006000017945 */ /* 0x000fe80003800000 */
[----:B------:R0:W-:Y:S01]  /*2dd50*/  @!P3 STG.E.U8 desc[UR36][R8.64+0x1d1], R131 ;  /* 0x0001d1830800b986 */ /* 0x0001e2000c101124 */
[----:B------:R-:W-:Y:S05]  /*2dd60*/  @P5 BRA `(.L_x_1015) ;  /* 0x00000000000c5947 */ /* 0x000fea0003800000 */
[----:B------:R-:W3:Y:S02]  /*2dd70*/  LDG.E.U8 R16, desc[UR36][R14.64+0x1d8] ;  /* 0x0001d8240e107981 */ /* 0x000ee4000c1e1100 */
[----:B---3--:R-:W-:-:S05]  /*2dd80*/  PRMT R3, R16, 0x8880, RZ ;  /* 0x0000888010037816 */ /* 0x008fca00000000ff */
[----:B------:R-:W-:-:S07]  /*2dd90*/  IMAD R2, R3, R18, RZ ;  /* 0x0000001203027224 */ /* 0x000fce00078e02ff */
.L_x_1015:
[----:B------:R-:W-:Y:S05]  /*2dda0*/  BSYNC B1 ;  /* 0x0000000000017941 */ /* 0x000fea0003800000 */
.L_x_1014:
[----:B---3--:R-:W-:Y:S01]  /*2ddb0*/  @!P5 IMAD R3, R132, R17, R2 ;  /* 0x000000118403d224 */ /* 0x008fe200078e0202 */
[----:B------:R-:W-:Y:S04]  /*2ddc0*/  BSSY B1, `(.L_x_1016) ;  /* 0x0000006000017945 */ /* 0x000fe80003800000 */
[----:B------:R3:W-:Y:S01]  /*2ddd0*/  @!P5 STG.E.U8 desc[UR36][R6.64+0x1d8], R3 ;  /* 0x0001d8030600d986 */ /* 0x0007e2000c101124 */
[----:B------:R-:W-:Y:S05]  /*2dde0*/  @P0 BRA `(.L_x_1017) ;  /* 0x00000000000c0947 */ /* 0x000fea0003800000 */
[----:B------:R-:W3:Y:S02]  /*2ddf0*/  LDG.E.U8 R16, desc[UR36][R14.64+0x1d9] ;  /* 0x0001d9240e107981 */ /* 0x000ee4000c1e1100 */
[----:B---3--:R-:W-:-:S05]  /*2de00*/  PRMT R3, R16, 0x8880, RZ ;  /* 0x0000888010037816 */ /* 0x008fca00000000ff */
[----:B------:R-:W-:-:S07]  /*2de10*/  IMAD R2, R3, R18, RZ ;  /* 0x0000001203027224 */ /* 0x000fce00078e02ff */
.L_x_1017:
[----:B------:R-:W-:Y:S05]  /*2de20*/  BSYNC B1 ;  /* 0x0000000000017941 */ /* 0x000fea0003800000 */
.L_x_1016:
        /* <DEDUP_REMOVED lines=11> */
.L_x_1019:
[----:B------:R-:W-:Y:S05]  /*2dee0*/  BSYNC B1 ;  /* 0x0000000000017941 */ /* 0x000fea0003800000 */
.L_x_1018:
[----:B---3--:R-:W-:Y:S01]  /*2def0*/  @!P4 IMAD R3, R134, R17, R2 ;  /* 0x000000118603c224 */ /* 0x008fe200078e0202 */
[----:B------:R-:W-:Y:S04]  /*2df00*/  BSSY B1, `(.L_x_1020) ;  /* 0x0000006000017945 */ /* 0x000fe80003800000 */
[----:B------:R3:W-:Y:S01]  /*2df10*/  @!P4 STG.E.U8 desc[UR36][R8.64+0x1d8], R3 ;  /* 0x0001d8030800c986 */ /* 0x0007e2000c101124 */
[----:B------:R-:W-:Y:S05]  /*2df20*/  @P3 BRA `(.L_x_1021) ;  /* 0x00000000000c3947 */ /* 0x000fea0003800000 */
[----:B------:R-:W3:Y:S02]  /*2df30*/  LDG.E.U8 R16, desc[UR36][R12.64+0x1d9] ;  /* 0x0001d9240c107981 */ /* 0x000ee4000c1e1100 */
[----:B---3--:R-:W-:-:S05]  /*2df40*/  PRMT R3, R16, 0x8880, RZ ;  /* 0x0000888010037816 */ /* 0x008fca00000000ff */
[----:B------:R-:W-:-:S07]  /*2df50*/  IMAD R2, R3, R18, RZ ;  /* 0x0000001203027224 */ /* 0x000fce00078e02ff */
.L_x_1021:
[----:B------:R-:W-:Y:S05]  /*2df60*/  BSYNC B1 ;  /* 0x0000000000017941 */ /* 0x000fea0003800000 */
.L_x_1020:
[----:B------:R-:W-:Y:S01]  /*2df70*/  @!P3 IMAD R135, R135, R17, R2 ;  /* 0x000000118787b224 */ /* 0x000fe200078e0202 */
[----:B------:R-:W-:Y:S04]  /*2df80*/  BSSY B1, `(.L_x_1022) ;  /* 0x0000006000017945 */ /* 0x000fe80003800000 */
[----:B------:R0:W-:Y:S01]  /*2df90*/  @!P3 STG.E.U8 desc[UR36][R8.64+0x1d9], R135 ;  /* 0x0001d9870800b986 */ /* 0x0001e2000c101124 */
[----:B------:R-:W-:Y:S05]  /*2dfa0*/  @P5 BRA `(.L_x_1023) ;  /* 0x00000000000c5947 */ /* 0x000fea0003800000 */
[----:B------:R-:W3:Y:S02]  /*2dfb0*/  LDG.E.U8 R16, desc[UR36][R14.64+0x1e0] ;  /* 0x0001e0240e107981 */ /* 0x000ee4000c1e1100 */
[----:B---3--:R-:W-:-:S05]  /*2dfc0*/  PRMT R3, R16, 0x8880, RZ ;  /* 0x0000888010037816 */ /* 0x008fca00000000ff */
[----:B------:R-:W-:-:S07]  /*2dfd0*/  IMAD R2, R3, R18, RZ ;  /* 0x0000001203027224 */ /* 0x000fce00078e02ff */
.L_x_1023:
[----:B------:R-:W-:Y:S05]  /*2dfe0*/  BSYNC B1 ;  /* 0x0000000000017941 */ /* 0x000fea0003800000 */
.L_x_1022:
[----:B---3--:R-:W-:Y:S01]  /*2dff0*/  @!P5 IMAD R3, R136, R17, R2 ;  /* 0x000000118803d224 */ /* 0x008fe200078e0202 */
[----:B------:R-:W-:Y:S04]  /*2e000*/  BSSY B1, `(.L_x_1024) ;  /* 0x0000006000017945 */ /* 0x000fe80003800000 */
[----:B------:R3:W-:Y:S01]  /*2e010*/  @!P5 STG.E.U8 desc[UR36][R6.64+0x1e0], R3 ;  /* 0x0001e0030600d986 */ /* 0x0007e2000c101124 */
[----:B------:R-:W-:Y:S05]  /*2e020*/  @P0 BRA `(.L_x_1025) ;  /* 0x00000000000c0947 */ /* 0x000fea0003800000 */
[----:B------:R-:W3:Y:S02]  /*2e030*/  LDG.E.U8 R16, desc[UR36][R14.64+0x1e1] ;  /* 0x0001e1240e107981 */ /* 0x000ee4000c1e1100 */
[----:B---3--:R-:W-:-:S05]  /*2e040*/  PRMT R3, R16, 0x8880, RZ ;  /* 0x0000888010037816 */ /* 0x008fca00000000ff */
[----:B------:R-:W-:-:S07]  /*2e050*/  IMAD R2, R3, R18, RZ ;  /* 0x0000001203027224 */ /* 0x000fce00078e02ff */
.L_x_1025:
[----:B------:R-:W-:Y:S05]  /*2e060*/  BSYNC B1 ;  /* 0x0000000000017941 */ /* 0x000fea0003800000 */
.L_x_1024:
        /* <DEDUP_REMOVED lines=11> */
.L_x_1027:
[----:B------:R-:W-:Y:S05]  /*2e120*/  BSYNC B1 ;  /* 0x0000000000017941 */ /* 0x000fea0003800000 */
.L_x_1026:
[----:B---3--:R-:W-:Y:S01]  /*2e130*/  @!P4 IMAD R3, R138, R17, R2 ;  /* 0x000000118a03c224 */ /* 0x008fe200078e0202 */
[----:B------:R-:W-:Y:S04]  /*2e140*/  BSSY B1, `(.L_x_1028) ;  /* 0x0000006000017945 */ /* 0x000fe80003800000 */
[----:B------:R3:W-:Y:S01]  /*2e150*/  @!P4 STG.E.U8 desc[UR36][R8.64+0x1e0], R3 ;  /* 0x0001e0030800c986 */ /* 0x0007e2000c101124 */
[----:B------:R-:W-:Y:S05]  /*2e160*/  @P3 BRA `(.L_x_1029) ;  /* 0x00000000000c3947 */ /* 0x000fea0003800000 */
[----:B------:R-:W3:Y:S02]  /*2e170*/  LDG.E.U8 R16, desc[UR36][R12.64+0x1e1] ;  /* 0x0001e1240c107981 */ /* 0x000ee4000c1e1100 */
[----:B---3--:R-:W-:-:S05]  /*2e180*/  PRMT R3, R16, 0x8880, RZ ;  /* 0x0000888010037816 */ /* 0x008fca00000000ff */
[----:B------:R-:W-:-:S07]  /*2e190*/  IMAD R2, R3, R18, RZ ;  /* 0x0000001203027224 */ /* 0x000fce00078e02ff */
.L_x_1029:
[----:B------:R-:W-:Y:S05]  /*2e1a0*/  BSYNC B1 ;  /* 0x0000000000017941 */ /* 0x000fea0003800000 */
.L_x_1028:
[----:B------:R-:W-:Y:S01]  /*2e1b0*/  @!P3 IMAD R139, R139, R17, R2 ;  /* 0x000000118b8bb224 */ /* 0x000fe200078e0202 */
[----:B------:R-:W-:Y:S04]  /*2e1c0*/  BSSY B1, `(.L_x_1030) ;  /* 0x0000006000017945 */ /* 0x000fe80003800000 */
[----:B------:R0:W-:Y:S01]  /*2e1d0*/  @!P3 STG.E.U8 desc[UR36][R8.64+0x1e1], R139 ;  /* 0x0001e18b0800b986 */ /* 0x0001e2000c101124 */
[----:B------:R-:W-:Y:S05]  /*2e1e0*/  @P5 BRA `(.L_x_1031) ;  /* 0x00000000000c5947 */ /* 0x000fea0003800000 */
[----:B------:R-:W3:Y:S02]  /*2e1f0*/  LDG.E.U8 R16, desc[UR36][R14.64+0x1e8] ;  /* 0x0001e8240e107981 */ /* 0x000ee4000c1e1100 */
[----:B---3--:R-:W-:-:S05]  /*2e200*/  PRMT R3, R16, 0x8880, RZ ;  /* 0x0000888010037816 */ /* 0x008fca00000000ff */
[----:B------:R-:W-:-:S07]  /*2e210*/  IMAD R2, R3, R18, RZ ;  /* 0x0000001203027224 */ /* 0x000fce00078e02ff */
.L_x_1031:
[----:B------:R-:W-:Y:S05]  /*2e220*/  BSYNC B1 ;  /* 0x0000000000017941 */ /* 0x000fea0003800000 */
.L_x_1030:
[----:B---3--:R-:W-:Y:S01]  /*2e230*/  @!P5 IMAD R3, R140, R17, R2 ;  /* 0x000000118c03d224 */ /* 0x008fe200078e0202 */
[----:B------:R-:W-:Y:S04]  /*2e240*/  BSSY B1, `(.L_x_1032) ;  /* 0x0000006000017945 */ /* 0x000fe80003800000 */
[----:B------:R3:W-:Y:S01]  /*2e250*/  @!P5 STG.E.U8 desc[UR36][R6.64+0x1e8], R3 ;  /* 0x0001e8030600d986 */ /* 0x0007e2000c101124 */
[----:B------:R-:W-:Y:S05]  /*2e260*/  @P0 BRA `(.L_x_1033) ;  /* 0x00000000000c0947 */ /* 0x000fea0003800000 */
[----:B------:R-:W3:Y:S02]  /*2e270*/  LDG.E.U8 R16, desc[UR36][R14.64+0x1e9] ;  /* 0x0001e9240e107981 */ /* 0x000ee4000c1e1100 */
[----:B---3--:R-:W-:-:S05]  /*2e280*/  PRMT R3, R16, 0x8880, RZ ;  /* 0x0000888010037816 */ /* 0x008fca00000000ff */
[----:B------:R-:W-:-:S07]  /*2e290*/  IMAD R2, R3, R18, RZ ;  /* 0x0000001203027224 */ /* 0x000fce00078e02ff */
.L_x_1033:
[----:B------:R-:W-:Y:S05]  /*2e2a0*/  BSYNC B1 ;  /* 0x0000000000017941 */ /* 0x000fea0003800000 */
.L_x_1032:
        /* <DEDUP_REMOVED lines=11> */
.L_x_1035:
[----:B------:R-:W-:Y:S05]  /*2e360*/  BSYNC B1 ;  /* 0x0000000000017941 */ /* 0x000fea0003800000 */
.L_x_1034:
[----:B---3--:R-:W-:Y:S01]  /*2e370*/  @!P4 IMAD R3, R142, R17, R2 ;  /* 0x000000118e03c224 */ /* 0x008fe200078e0202 */
[----:B------:R-:W-:Y:S04]  /*2e380*/  BSSY B1, `(.L_x_1036) ;  /* 0x0000006000017945 */ /* 0x000fe80003800000 */
[----:B------:R3:W-:Y:S01]  /*2e390*/  @!P4 STG.E.U8 desc[UR36][R8.64+0x1e8], R3 ;  /* 0x0001e8030800c986 */ /* 0x0007e2000c101124 */
[----:B------:R-:W-:Y:S05]  /*2e3a0*/  @P3 BRA `(.L_x_1037) ;  /* 0x00000000000c3947 */ /* 0x000fea0003800000 */
[----:B------:R-:W3:Y:S02]  /*2e3b0*/  LDG.E.U8 R16, desc[UR36][R12.64+0x1e9] ;  /* 0x0001e9240c107981 */ /* 0x000ee4000c1e1100 */
[----:B---3--:R-:W-:-:S05]  /*2e3c0*/  PRMT R3, R16, 0x8880, RZ ;  /* 0x0000888010037816 */ /* 0x008fca00000000ff */
[----:B------:R-:W-:-:S07]  /*2e3d0*/  IMAD R2, R3, R18, RZ ;  /* 0x0000001203027224 */ /* 0x000fce00078e02ff */
.L_x_1037:
[----:B------:R-:W-:Y:S05]  /*2e3e0*/  BSYNC B1 ;  /* 0x0000000000017941 */ /* 0x000fea0003800000 */
.L_x_1036:
[----:B------:R-:W-:Y:S01]  /*2e3f0*/  @!P3 IMAD R143, R143, R17, R2 ;  /* 0x000000118f8fb224 */ /* 0x000fe200078e0202 */
[----:B------:R-:W-:Y:S04]  /*2e400*/  BSSY B1, `(.L_x_1038) ;  /* 0x0000006000017945 */ /* 0x000fe80003800000 */
[----:B------:R0:W-:Y:S01]  /*2e410*/  @!P3 STG.E.U8 desc[UR36][R8.64+0x1e9], R143 ;  /* 0x0001e98f0800b986 */ /* 0x0001e2000c101124 */
[----:B------:R-:W-:Y:S05]  /*2e420*/  @P5 BRA `(.L_x_1039) ;  /* 0x00000000000c5947 */ /* 0x000fea0003800000 */
[----:B------:R-:W3:Y:S02]  /*2e430*/  LDG.E.U8 R16, desc[UR36][R14.64+0x1f0] ;  /* 0x0001f0240e107981 */ /* 0x000ee4000c1e1100 */
[----:B---3--:R-:W-:-:S05]  /*2e440*/  PRMT R3, R16, 0x8880, RZ ;  /* 0x0000888010037816 */ /* 0x008fca00000000ff */
[----:B------:R-:W-:-:S07]  /*2e450*/  IMAD R2, R3, R18, RZ ;  /* 0x0000001203027224 */ /* 0x000fce00078e02ff */
.L_x_1039:
[----:B------:R-:W-:Y:S05]  /*2e460*/  BSYNC B1 ;  /* 0x0000000000017941 */ /* 0x000fea0003800000 */
.L_x_1038:
[----:B---3--:R-:W-:Y:S01]  /*2e470*/  @!P5 IMAD R3, R144, R17, R2 ;  /* 0x000000119003d224 */ /* 0x008fe200078e0202 */
[----:B------:R-:W-:Y:S04]  /*2e480*/  BSSY B1, `(.L_x_1040) ;  /* 0x0000006000017945 */ /* 0x000fe80003800000 */
[----:B------:R3:W-:Y:S01]  /*2e490*/  @!P5 STG.E.U8 desc[UR36][R6.64+0x1f0], R3 ;  /* 0x0001f0030600d986 */ /* 0x0007e2000c101124 */
[----:B------:R-:W-:Y:S05]  /*2e4a0*/  @P0 BRA `(.L_x_1041) ;  /* 0x00000000000c0947 */ /* 0x000fea0003800000 */
[----:B------:R-:W3:Y:S02]  /*2e4b0*/  LDG.E.U8 R16, desc[UR36][R14.64+0x1f1] ;  /* 0x0001f1240e107981 */ /* 0x000ee4000c1e1100 */
[----:B---3--:R-:W-:-:S05]  /*2e4c0*/  PRMT R3, R16, 0x8880, RZ ;  /* 0x0000888010037816 */ /* 0x008fca00000000ff */
[----:B------:R-:W-:-:S07]  /*2e4d0*/  IMAD R2, R3, R18, RZ ;  /* 0x0000001203027224 */ /* 0x000fce00078e02ff */
.L_x_1041:
[----:B------:R-:W-:Y:S05]  /*2e4e0*/  BSYNC B1 ;  /* 0x0000000000017941 */ /* 0x000fea0003800000 */
.L_x_1040:
[C---:B------:R-:W-:Y:S01]  /*2e4f0*/  ISETP.LT.OR P4, PT, R0.reuse, 0x1f1, !P2 ;  /* 0x000001f10000780c */ /* 0x040fe20005781670 */
[----:B------:R-:W-:Y:S01]  /*2e500*/  @!P0 IMAD R145, R145, R17, R2 ;  /* 0x0000001191918224 */ /* 0x000fe200078e0202 */
[----:B------:R-:W-:Y:S01]  /*2e510*/  BSSY B1, `(.L_x_1042) ;  /* 0x000000a000017945 */ /* 0x000fe20003800000 */
[C---:B------:R-:W-:Y:S02]  /*2e520*/  ISETP.LT.OR P3, PT, R0.reuse, 0x1f2, !P2 ;  /* 0x000001f20000780c */ /* 0x040fe40005761670 */
[C---:B------:R-:W-:Y:S01]  /*2e530*/  ISETP.LT.OR P5, PT, R0.reuse, 0x1f9, !P2 ;  /* 0x000001f90000780c */ /* 0x040fe200057a1670 */
[----:B------:R0:W-:Y:S01]  /*2e540*/  @!P0 STG.E.U8 desc[UR36][R6.64+0x1f1], R145 ;  /* 0x0001f19106008986 */ /* 0x0001e2000c101124 */
[C---:B------:R-:W-:Y:S02]  /*2e550*/  ISETP.LT.OR P0, PT, R0.reuse, 0x1f9, !P1 ;  /* 0x000001f90000780c */ /* 0x040fe40004f01670 */
[----:B------:R-:W-:-:S04]  /*2e560*/  ISETP.LT.OR P1, PT, R0, 0x1fa, !P1 ;  /* 0x000001fa0000780c */ /* 0x000fc80004f21670 */
[----:B------:R-:W-:Y:S09]  /*2e570*/  @P4 BRA `(.L_x_1043) ;  /* 0x00000000000c4947 */ /* 0x000ff20003800000 */
[----:B------:R-:W3:Y:S02]  /*2e580*/  LDG.E.U8 R16, desc[UR36][R12.64+0x1f0] ;  /* 0x0001f0240c107981 */ /* 0x000ee4000c1e1100 */
[----:B---3--:R-:W-:-:S05]  /*2e590*/  PRMT R3, R16, 0x8880, RZ ;  /* 0x0000888010037816 */ /* 0x008fca00000000ff */
[----:B------:R-:W-:-:S07]  /*2e5a0*/  IMAD R2, R3, R18, RZ ;  /* 0x0000001203027224 */ /* 0x000fce00078e02ff */
.L_x_1043:
[----:B------:R-:W-:Y:S05]  /*2e5b0*/  BSYNC B1 ;  /* 0x0000000000017941 */ /* 0x000fea0003800000 */
.L_x_1042:
[----:B---3--:R-:W-:Y:S01]  /*2e5c0*/  @!P4 IMAD R3, R146, R17, R2 ;  /* 0x000000119203c224 */ /* 0x008fe200078e0202 */
[----:B------:R-:W-:Y:S04]  /*2e5d0*/  BSSY B1, `(.L_x_1044) ;  /* 0x0000006000017945 */ /* 0x000fe80003800000 */
[----:B------:R3:W-:Y:S01]  /*2e5e0*/  @!P4 STG.E.U8 desc[UR36][R8.64+0x1f0], R3 ;  /* 0x0001f0030800c986 */ /* 0x0007e2000c101124 */
[----:B------:R-:W-:Y:S05]  /*2e5f0*/  @P3 BRA `(.L_x_1045) ;  /* 0x00000000000c3947 */ /* 0x000fea0003800000 */
[----:B------:R-:W3:Y:S02]  /*2e600*/  LDG.E.U8 R16, desc[UR36][R12.64+0x1f1] ;  /* 0x0001f1240c107981 */ /* 0x000ee4000c1e1100 */
[----:B---3--:R-:W-:-:S05]  /*2e610*/  PRMT R3, R16, 0x8880, RZ ;  /* 0x0000888010037816 */ /* 0x008fca00000000ff */
[----:B------:R-:W-:-:S07]  /*2e620*/  IMAD R2, R3, R18, RZ ;  /* 0x0000001203027224 */ /* 0x000fce00078e02ff */
.L_x_1045:
[----:B------:R-:W-:Y:S05]  /*2e630*/  BSYNC B1 ;  /* 0x0000000000017941 */ /* 0x000fea0003800000 */
.L_x_1044:
[----:B------:R-:W-:Y:S01]  /*2e640*/  @!P3 IMAD R147, R147, R17, R2 ;  /* 0x000000119393b224 */ /* 0x000fe200078e0202 */
[----:B------:R-:W-:Y:S04]  /*2e650*/  BSSY B1, `(.L_x_1046) ;  /* 0x0000006000017945 */ /* 0x000fe80003800000 */
[----:B------:R0:W-:Y:S01]  /*2e660*/  @!P3 STG.E.U8 desc[UR36][R8.64+0x1f1], R147 ;  /* 0x0001f1930800b986 */ /* 0x0001e2000c101124 */
[----:B------:R-:W-:Y:S05]  /*2e670*/  @P0 BRA `(.L_x_1047) ;  /* 0x00000000000c0947 */ /* 0x000fea0003800000 */
[----:B------:R-:W3:Y:S02]  /*2e680*/  LDG.E.U8 R16, desc[UR36][R14.64+0x1f8] ;  /* 0x0001f8240e107981 */ /* 0x000ee4000c1e1100 */
[----:B---3--:R-:W-:-:S05]  /*2e690*/  PRMT R3, R16, 0x8880, RZ ;  /* 0x0000888010037816 */ /* 0x008fca00000000ff */
[----:B------:R-:W-:-:S07]  /*2e6a0*/  IMAD R2, R3, R18, RZ ;  /* 0x0000001203027224 */ /* 0x000fce00078e02ff */
.L_x_1047:
[----:B------:R-:W-:Y:S05]  /*2e6b0*/  BSYNC B1 ;  /* 0x0000000000017941 */ /* 0x000fea0003800000 */
.L_x_1046:
[----:B---3--:R-:W-:Y:S01]  /*2e6c0*/  @!P0 IMAD R3, R148, R17, R2 ;  /* 0x0000001194038224 */ /* 0x008fe200078e0202 */
[----:B------:R-:W-:Y:S04]  /*2e6d0*/  BSSY B1, `(.L_x_1048) ;  /* 0x0000006000017945 */ /* 0x000fe80003800000 */
[----:B------:R3:W-:Y:S01]  /*2e6e0*/  @!P0 STG.E.U8 desc[UR36][R6.64+0x1f8], R3 ;  /* 0x0001f80306008986 */ /* 0x0007e2000c101124 */
[----:B------:R-:W-:Y:S05]  /*2e6f0*/  @P1 BRA `(.L_x_1049) ;  /* 0x00000000000c1947 */ /* 0x000fea0003800000 */
[----:B------:R-:W3:Y:S02]  /*2e700*/  LDG.E.U8 R16, desc[UR36][R14.64+0x1f9] ;  /* 0x0001f9240e107981 */ /* 0x000ee4000c1e1100 */
[----:B---3--:R-:W-:-:S05]  /*2e710*/  PRMT R3, R16, 0x8880, RZ ;  /* 0x0000888010037816 */ /* 0x008fca00000000ff */
[----:B------:R-:W-:-:S07]  /*2e720*/  IMAD R2, R3, R18, RZ ;  /* 0x0000001203027224 */ /* 0x000fce00078e02ff */
.L_x_1049:
[----:B------:R-:W-:Y:S05]  /*2e730*/  BSYNC B1 ;  /* 0x0000000000017941 */ /* 0x000fea0003800000 */
.L_x_1048:
[----:B------:R-:W-:Y:S01]  /*2e740*/  @!P1 IMAD R149, R149, R17, R2 ;  /* 0x0000001195959224 */ /* 0x000fe200078e0202 */
[----:B------:R-:W-:Y:S04]  /*2e750*/  BSSY B1, `(.L_x_1050) ;  /* 0x0000006000017945 */ /* 0x000fe80003800000 */
[----:B------:R0:W-:Y:S01]  /*2e760*/  @!P1 STG.E.U8 desc[UR36][R6.64+0x1f9], R149 ;  /* 0x0001f99506009986 */ /* 0x0001e2000c101124 */
[----:B------:R-:W-:Y:S05]  /*2e770*/  @P5 BRA `(.L_x_1051) ;  /* 0x00000000000c5947 */ /* 0x000fea0003800000 */
[----:B------:R-:W3:Y:S02]  /*2e780*/  LDG.E.U8 R16, desc[UR36][R12.64+0x1f8] ;  /* 0x0001f8240c107981 */ /* 0x000ee4000c1e1100 */
[----:B---3--:R-:W-:-:S05]  /*2e790*/  PRMT R3, R16, 0x8880, RZ ;  /* 0x0000888010037816 */ /* 0x008fca00000000ff */
[----:B------:R-:W-:-:S07]  /*2e7a0*/  IMAD R2, R3, R18, RZ ;  /* 0x0000001203027224 */ /* 0x000fce00078e02ff */
.L_x_1051:
[----:B------:R-:W-:Y:S05]  /*2e7b0*/  BSYNC B1 ;  /* 0x0000000000017941 */ /* 0x000fea0003800000 */
.L_x_1050:
[----:B---3--:R-:W-:Y:S01]  /*2e7c0*/  @!P5 IMAD R3, R150, R17, R2 ;  /* 0x000000119603d224 */ /* 0x008fe200078e0202 */
[----:B------:R-:W-:Y:S01]  /*2e7d0*/  ISETP.LT.OR P2, PT, R0, 0x1fa, !P2 ;  /* 0x000001fa0000780c */ /* 0x000fe20005741670 */
[----:B------:R-:W-:Y:S03]  /*2e7e0*/  BSSY B1, `(.L_x_1052) ;  /* 0x0000006000017945 */ /* 0x000fe60003800000 */
[----:B------:R3:W-:Y:S09]  /*2e7f0*/  @!P5 STG.E.U8 desc[UR36][R8.64+0x1f8], R3 ;  /* 0x0001f8030800d986 */ /* 0x0007f2000c101124 */
[----:B------:R-:W-:Y:S05]  /*2e800*/  @P2 BRA `(.L_x_1053) ;  /* 0x00000000000c2947 */ /* 0x000fea0003800000 */
[----:B------:R-:W3:Y:S02]  /*2e810*/  LDG.E.U8 R16, desc[UR36][R12.64+0x1f9] ;  /* 0x0001f9240c107981 */ /* 0x000ee4000c1e1100 */
[----:B---3--:R-:W-:-:S05]  /*2e820*/  PRMT R3, R16, 0x8880, RZ ;  /* 0x0000888010037816 */ /* 0x008fca00000000ff */
[----:B------:R-:W-:-:S07]  /*2e830*/  IMAD R2, R3, R18, RZ ;  /* 0x0000001203027224 */ /* 0x000fce00078e02ff */
.L_x_1053:
[----:B------:R-:W-:Y:S05]  /*2e840*/  BSYNC B1 ;  /* 0x0000000000017941 */ /* 0x000fea0003800000 */
.L_x_1052:
[----:B------:R-:W-:Y:S01]  /*2e850*/  IMAD R151, R151, R17, R2 ;  /* 0x0000001197977224 */ /* 0x000fe200078e0202 */
[----:B------:R-:W-:Y:S06]  /*2e860*/  @P2 BRA `(.L_x_1054) ;  /* 0x0000007800182947 */ /* 0x000fec0003800000 */
[----:B------:R0:W-:Y:S01]  /*2e870*/  STG.E.U8 desc[UR36][R8.64+0x1f9], R151 ;  /* 0x0001f99708007986 */ /* 0x0001e2000c101124 */
[----:B------:R-:W-:Y:S05]  /*2e880*/  BRA `(.L_x_1054) ;  /* 0x0000007800107947 */ /* 0x000fea0003800000 */
.L_x_29:
[----:B------:R-:W2:Y:S04]  /*2e890*/  LDL.LU R2, [R1+0x400] ;  /* 0x0004000001027983 */ /* 0x000ea80000300800 */
[----:B------:R-:W3:Y:S04]  /*2e8a0*/  LDL.LU R3, [R1+0x408] ;  /* 0x0004080001037983 */ /* 0x000ee80000300800 */
[----:B------:R-:W4:Y:S04]  /*2e8b0*/  LDL.LU R235, [R1+0x498] ;  /* 0x0004980001eb7983 */ /* 0x000f280000300800 */
[----:B------:R-:W5:Y:S04]  /*2e8c0*/  LDL.LU R234, [R1+0x49c] ;  /* 0x00049c0001ea7983 */ /* 0x000f680000300800 */
        /* <DEDUP_REMOVED lines=61> */
[----:B------:R-:W5:Y:S01]  /*2eca0*/  LDL.LU R172, [R1+0x594] ;  /* 0x0005940001ac7983 */ /* 0x000f620000300800 */
[----:B------:R-:W-:-:S03]  /*2ecb0*/  ISETP.GE.AND P2, PT, R158, 0x1, PT ;  /* 0x000000019e00780c */ /* 0x000fc60003f46270 */
[----:B------:R-:W5:Y:S04]  /*2ecc0*/  LDL.LU R171, [R1+0x598] ;  /* 0x0005980001ab7983 */ /* 0x000f680000300800 */
[----:B------:R-:W5:Y:S04]  /*2ecd0*/  LDL.LU R170, [R1+0x59c] ;  /* 0x00059c0001aa7983 */ /* 0x000f680000300800 */
[----:B------:R-:W5:Y:S04]  /*2ece0*/  LDL.LU R169, [R1+0x5a0] ;  /* 0x0005a00001a97983 */ /* 0x000f680000300800 */
[----:B------:R-:W5:Y:S01]  /*2ecf0*/  LDL.LU R168, [R1+0x5a4] ;  /* 0x0005a40001a87983 */ /* 0x000f620000300800 */
[----:B------:R-:W-:-:S03]  /*2ed00*/  ISETP.LT.OR P1, PT, R0, 0x1, !P2 ;  /* 0x000000010000780c */ /* 0x000fc60005721670 */
        /* <DEDUP_REMOVED lines=13> */
[----:B--2---:R-:W-:-:S03]  /*2ede0*/  @!P1 IMAD R2, R2, R17, RZ ;  /* 0x0000001102029224 */ /* 0x004fc600078e02ff */
        /* <DEDUP_REMOVED lines=9> */
[----:B------:R-:W-:-:S02]  /*2ee80*/  ISETP.LT.OR P5, PT, R0, 0x2, !P2 ;  /* 0x000000020000780c */ /* 0x000fc400057a1670 */
[----:B------:R-:W-:Y:S01]  /*2ee90*/  ISETP.GE.AND P3, PT, R158, 0x9, PT ;  /* 0x000000099e00780c */ /* 0x000fe20003f66270 */
[----:B------:R0:W-:Y:S03]  /*2eea0*/  @!P1 STG.E.U8 desc[UR36][R4.64], R2 ;  /* 0x0000000204009986 */ /* 0x0001e6000c101124 */
[C---:B------:R-:W-:Y:S02]  /*2eeb0*/  ISETP.LT.OR P0, PT, R0.reuse, 0x1, !P3 ;  /* 0x000000010000780c */ /* 0x040fe40005f01670 */
[C---:B------:R-:W-:Y:S01]  /*2eec0*/  ISETP.LT.OR P4, PT, R0.reuse, 0x2, !P3 ;  /* 0x000000020000780c */ /* 0x040fe20005f81670 */
[----:B0-----:R-:W3:Y:S01]  /*2eed0*/  LDL.LU R2, [R1+0x404] ;  /* 0x0004040001027983 */ /* 0x001ee20000300800 */
[----:B------:R-:W-:-:S03]  /*2eee0*/  ISETP.LT.OR P1, PT, R0, 0x9, !P2 ;  /* 0x000000090000780c */ /* 0x000fc60005721670 */
[----:B---3--:R-:W-:-:S05]  /*2eef0*/  @!P5 IMAD R2, R2, R17, RZ ;  /* 0x000000110202d224 */ /* 0x008fca00078e02ff */
[----:B------:R0:W-:Y:S04]  /*2ef00*/  @!P5 STG.E.U8 desc[UR36][R4.64+0x1], R2 ;  /* 0x000001020400d986 */ /* 0x0001e8000c101124 */
[----:B0-----:R-:W3:Y:S01]  /*2ef10*/  LDL.LU R2, [R1+0x40c] ;  /* 0x00040c0001027983 */ /* 0x001ee20000300800 */
[----:B------:R-:W-:Y:S01]  /*2ef20*/  @!P0 IMAD R3, R3, R17, RZ ;  /* 0x0000001103038224 */ /* 0x000fe200078e02ff */
[----:B------:R-:W-:-:S04]  /*2ef30*/  ISETP.LT.OR P5, PT, R0, 0xa, !P2 ;  /* 0x0000000a0000780c */ /* 0x000fc800057a1670 */
[----:B------:R0:W-:Y:S04]  /*2ef40*/  @!P0 STG.E.U8 desc[UR36][R10.64], R3 ;  /* 0x000000030a008986 */ /* 0x0001e8000c101124 */
[----:B0-----:R-:W4:Y:S01]  /*2ef50*/  LDL.LU R3, [R1+0x418] ;  /* 0x0004180001037983 */ /* 0x001f220000300800 */
[----:B---3--:R-:W-:-:S05]  /*2ef60*/  @!P4 IMAD R2, R2, R17, RZ ;  /* 0x000000110202c224 */ /* 0x008fca00078e02ff */
[----:B------:R0:W-:Y:S04]  /*2ef70*/  @!P4 STG.E.U8 desc[UR36][R10.64+0x1], R2 ;  /* 0x000001020a00c986 */ /* 0x0001e8000c101124 */
[----:B0-----:R-:W3:Y:S02]  /*2ef80*/  LDL.LU R2, [R1+0x410] ;  /* 0x0004100001027983 */ /* 0x001ee40000300800 */
[----:B---3--:R-:W-:-:S05]  /*2ef90*/  @!P1 IMAD R2, R2, R17, RZ ;  /* 0x0000001102029224 */ /* 0x008fca00078e02ff */
[----:B------:R0:W-:Y:S04]  /*2efa0*/  @!P1 STG.E.U8 desc[UR36][R4.64+0x8], R2 ;  /* 0x0000080204009986 */ /* 0x0001e8000c101124 */
[----:B0-----:R-:W3:Y:S01]  /*2efb0*/  LDL.LU R2, [R1+0x414] ;  /* 0x0004140001027983 */ /* 0x001ee20000300800 */
[C---:B------:R-:W-:Y:S02]  /*2efc0*/  ISETP.LT.OR P0, PT, R0.reuse, 0x9, !P3 ;  /* 0x000000090000780c */ /* 0x040fe40005f01670 */
[----:B------:R-:W-:Y:S01]  /*2efd0*/  ISETP.LT.OR P4, PT, R0, 0xa, !P3 ;  /* 0x0000000a0000780c */ /* 0x000fe20005f81670 */
[----:B---3--:R-:W-:-:S05]  /*2efe0*/  @!P5 IMAD R2, R2, R17, RZ ;  /* 0x000000110202d224 */ /* 0x008fca00078e02ff */
[----:B------:R0:W-:Y:S04]  /*2eff0*/  @!P5 STG.E.U8 desc[UR36][R4.64+0x9], R2 ;  /* 0x000009020400d986 */ /* 0x0001e8000c101124 */
[----:B0-----:R-:W3:Y:S01]  /*2f000*/  LDL.LU R2, [R1+0x41c] ;  /* 0x00041c0001027983 */ /* 0x001ee20000300800 */
[----:B----4-:R-:W-:-:S05]  /*2f010*/  @!P0 IMAD R3, R3, R17, RZ ;  /* 0x0000001103038224 */ /* 0x010fca00078e02ff */
[----:B------:R0:W-:Y:S04]  /*2f020*/  @!P0 STG.E.U8 desc[UR36][R10.64+0x8], R3 ;  /* 0x000008030a008986 */ /* 0x0001e8000c101124 */
[----:B0-----:R-:W4:Y:S01]  /*2f030*/  LDL.LU R3, [R1+0x428] ;  /* 0x0004280001037983 */ /* 0x001f220000300800 */
[----:B---3--:R-:W-:-:S05]  /*2f040*/  @!P4 IMAD R2, R2, R17, RZ ;  /* 0x000000110202c224 */ /* 0x008fca00078e02ff */
[----:B------:R0:W-:Y:S04]  /*2f050*/  @!P4 STG.E.U8 desc[UR36][R10.64+0x9], R2 ;  /* 0x000009020a00c986 */ /* 0x0001e8000c101124 */
[----:B0-----:R-:W3:Y:S01]  /*2f060*/  LDL.LU R2, [R1+0x420] ;  /* 0x0004200001027983 */ /* 0x001ee20000300800 */
[C---:B------:R-:W-:Y:S02]  /*2f070*/  ISETP.LT.OR P1, PT, R0.reuse, 0x11, !P2 ;  /* 0x000000110000780c */ /* 0x040fe40005721670 */
[----:B------:R-:W-:-:S11]  /*2f080*/  ISETP.LT.OR P5, PT, R0, 0x12, !P2 ;  /* 0x000000120000780c */ /* 0x000fd600057a1670 */
        /* <DEDUP_REMOVED lines=111> */
[C---:B------:R-:W-:Y:S02]  /*2f780*/  ISETP.LT.OR P1, PT, R0.reuse, 0x49, !P2 ;  /* 0x000000490000780c */ /* 0x040fe40005721670 */
[C---:B------:R-:W-:Y:S02]  /*2f790*/  ISETP.LT.OR P4, PT, R0.reuse, 0x4a, !P3 ;  /* 0x0000004a0000780c */ /* 0x040fe40005f81670 */
[----:B------:R-:W-:-:S09]  /*2f7a0*/  ISETP.LT.OR P0, PT, R0, 0x49, !P3 ;  /* 0x000000490000780c */ /* 0x000fd20005f01670 */
[----:B----4-:R-:W-:-:S05]  /*2f7b0*/  @!P1 IMAD R3, R3, R17, RZ ;  /* 0x0000001103039224 */ /* 0x010fca00078e02ff */
[----:B------:R0:W-:Y:S01]  /*2f7c0*/  @!P1 STG.E.U8 desc[UR36][R4.64+0x48], R3 ;  /* 0x0000480304009986 */ /* 0x0001e2000c101124 */
[----:B------:R-:W-:Y:S01]  /*2f7d0*/  ISETP.LT.OR P1, PT, R0, 0x51, !P2 ;  /* 0x000000510000780c */ /* 0x000fe20005721670 */
[-C--:B0-----:R-:W-:Y:S02]  /*2f7e0*/  @!P0 IMAD R3, R235, R17.reuse, RZ ;  /* 0x00000011eb038224 */ /* 0x081fe400078e02ff */
[----:B---3--:R-:W-:-:S05]  /*2f7f0*/  @!P5 IMAD R2, R2, R17, RZ ;  /* 0x000000110202d224 */ /* 0x008fca00078e02ff */
[----:B------:R5:W-:Y:S01]  /*2f800*/  @!P5 STG.E.U8 desc[UR36][R4.64+0x49], R2 ;  /* 0x000049020400d986 */ /* 0x000be2000c101124 */
[----:B------:R-:W-:Y:S01]  /*2f810*/  ISETP.LT.OR P5, PT, R0, 0x52, !P2 ;  /* 0x000000520000780c */ /* 0x000fe200057a1670 */
[----:B-----5:R-:W-:-:S05]  /*2f820*/  @!P4 IMAD R2, R234, R17, RZ ;  /* 0x00000011ea02c224 */ /* 0x020fca00078e02ff */
[----:B------:R0:W-:Y:S01]  /*2f830*/  @!P4 STG.E.U8 desc[UR36][R10.64+0x49], R2 ;  /* 0x000049020a00c986 */ /* 0x0001e2000c101124 */
[----:B------:R-:W-:-:S03]  /*2f840*/  ISETP.LT.OR P4, PT, R0, 0x52, !P3 ;  /* 0x000000520000780c */ /* 0x000fc60005f81670 */
[----:B------:R1:W-:Y:S01]  /*2f850*/  @!P0 STG.E.U8 desc[UR36][R10.64+0x48], R3 ;  /* 0x000048030a008986 */ /* 0x0003e2000c101124 */
[----:B------:R-:W-:Y:S02]  /*2f860*/  ISETP.LT.OR P0, PT, R0, 0x51, !P3 ;  /* 0x000000510000780c */ /* 0x000fe40005f01670 */
[-C--:B0-----:R-:W-:Y:S02]  /*2f870*/  @!P5 IMAD R2, R232, R17.reuse, RZ ;  /* 0x00000011e802d224 */ /* 0x081fe400078e02ff */
[----:B-1----:R-:W-:-:S03]  /*2f880*/  @!P1 IMAD R3, R233, R17, RZ ;  /* 0x00000011e9039224 */ /* 0x002fc600078e02ff */
[----:B------:R0:W-:Y:S01]  /*2f890*/  @!P5 STG.E.U8 desc[UR36][R4.64+0x51], R2 ;  /* 0x000051020400d986 */ /* 0x0001e2000c101124 */
[----:B------:R-:W-:-:S03]  /*2f8a0*/  ISETP.LT.OR P5, PT, R0, 0x5a, !P2 ;  /* 0x0000005a0000780c */ /* 0x000fc600057a1670 */
[----:B------:R1:W-:Y:S01]  /*2f8b0*/  @!P1 STG.E.U8 desc[UR36][R4.64+0x50], R3 ;  /* 0x0000500304009986 */ /* 0x0003e2000c101124 */
[----:B------:R-:W-:Y:S01]  /*2f8c0*/  ISETP.LT.OR P1, PT, R0, 0x59, !P2 ;  /* 0x000000590000780c */ /* 0x000fe20005721670 */
[----:B0-----:R-:W-:-:S05]  /*2f8d0*/  @!P4 IMAD R2, R230, R17, RZ ;  /* 0x00000011e602c224 */ /* 0x001fca00078e02ff */
[----:B------:R0:W-:Y:S01]  /*2f8e0*/  @!P4 STG.E.U8 desc[UR36][R10.64+0x51], R2 ;  /* 0x000051020a00c986 */ /* 0x0001e2000c101124 */
[----:B------:R-:W-:Y:S01]  /*2f8f0*/  ISETP.LT.OR P4, PT, R0, 0x5a, !P3 ;  /* 0x0000005a0000780c */ /* 0x000fe20005f81670 */
[----:B-1----:R-:W-:-:S05]  /*2f900*/  @!P0 IMAD R3, R231, R17, RZ ;  /* 0x00000011e7038224 */ /* 0x002fca00078e02ff */
[----:B------:R1:W-:Y:S01]  /*2f910*/  @!P0 STG.E.U8 desc[UR36][R10.64+0x50], R3 ;  /* 0x000050030a008986 */ /* 0x0003e2000c101124 */
[----:B0-----:R-:W-:Y:S01]  /*2f920*/  @!P5 IMAD R2, R228, R17, RZ ;  /* 0x00000011e402d224 */ /* 0x001fe200078e02ff */
[----:B------:R-:W-:-:S04]  /*2f930*/  ISETP.LT.OR P0, PT, R0, 0x59, !P3 ;  /* 0x000000590000780c */ /* 0x000fc80005f01670 */
        /* <DEDUP_REMOVED lines=217> */
[----:B-1----:R-:W-:Y:S01]  /*306d0*/  @!P1 IMAD R3, R155, R17, RZ ;  /* 0x000000119b039224 */ /* 0x002fe200078e02ff */
[----:B------:R-:W-:-:S04]  /*306e0*/  ISETP.LT.OR P5, PT, R0, 0xf2, !P2 ;  /* 0x000000f20000780c */ /* 0x000fc800057a1670 */
[----:B------:R0:W-:Y:S01]  /*306f0*/  @!P1 STG.E.U8 desc[UR36][R4.64+0xe8], R3 ;  /* 0x0000e80304009986 */ /* 0x0001e2000c101124 */
[----:B--2---:R-:W-:Y:S01]  /*30700*/  @!P4 IMAD R2, R152, R17, RZ ;  /* 0x000000119802c224 */ /* 0x004fe200078e02ff */
[----:B------:R-:W-:-:S04]  /*30710*/  ISETP.LT.OR P1, PT, R0, 0xf1, !P2 ;  /* 0x000000f10000780c */ /* 0x000fc80005721670 */
[----:B------:R1:W-:Y:S01]  /*30720*/  @!P4 STG.E.U8 desc[UR36][R10.64+0xe9], R2 ;  /* 0x0000e9020a00c986 */ /* 0x0003e2000c101124 */
[----:B------:R-:W-:Y:S01]  /*30730*/  ISETP.LT.OR P4, PT, R0, 0xf1, !P3 ;  /* 0x000000f10000780c */ /* 0x000fe20005f81670 */
[----:B0-----:R-:W-:-:S05]  /*30740*/  @!P0 IMAD R3, R153, R17, RZ ;  /* 0x0000001199038224 */ /* 0x001fca00078e02ff */
[----:B------:R0:W-:Y:S01]  /*30750*/  @!P0 STG.E.U8 desc[UR36][R10.64+0xe8], R3 ;  /* 0x0000e8030a008986 */ /* 0x0001e2000c101124 */
[----:B-1----:R-:W-:-:S06]  /*30760*/  @!P5 IMAD R2, R22, R17, RZ ;  /* 0x000000111602d224 */ /* 0x002fcc00078e02ff */
[-C--:B------:R-:W-:Y:S02]  /*30770*/  @!P4 IMAD R12, R12, R17.reuse, RZ ;  /* 0x000000110c0cc224 */ /* 0x080fe400078e02ff */
[----:B0-----:R-:W-:Y:S01]  /*30780*/  @!P1 IMAD R3, R23, R17, RZ ;  /* 0x0000001117039224 */ /* 0x001fe200078e02ff */
[----:B------:R-:W-:Y:S04]  /*30790*/  @!P5 STG.E.U8 desc[UR36][R4.64+0xf1], R2 ;  /* 0x0000f1020400d986 */ /* 0x000fe8000c101124 */
[----:B------:R-:W-:Y:S04]  /*307a0*/  @!P1 STG.E.U8 desc[UR36][R4.64+0xf0], R3 ;  /* 0x0000f00304009986 */ /* 0x000fe8000c101124 */
[----:B------:R0:W-:Y:S04]  /*307b0*/  @!P4 STG.E.U8 desc[UR36][R10.64+0xf0], R12 ;  /* 0x0000f00c0a00c986 */ /* 0x0001e8000c101124 */
[----:B0-----:R-:W2:Y:S04]  /*307c0*/  LDL.LU R12, [R1+0x298] ;  /* 0x00029800010c7983 */ /* 0x001ea80000300800 */
        /* <DEDUP_REMOVED lines=51> */
[----:B------:R-:W-:-:S03]  /*30b00*/  ISETP.LT.OR P0, PT, R0, 0xf2, !P3 ;  /* 0x000000f20000780c */ /* 0x000fc60005f01670 */
        /* <DEDUP_REMOVED lines=12> */
[----:B------:R-:W5:Y:S04]  /*30bd0*/  LDL.LU R174, [R1+0x390] ;  /* 0x0003900001ae7983 */ /* 0x000f680000300800 */
[----:B------:R-:W5:Y:S04]  /*30be0*/  LDL.LU R173, [R1+0x394] ;  /* 0x0003940001ad7983 */ /* 0x000f680000300800 */
[----:B------:R-:W5:Y:S01]  /*30bf0*/  LDL.LU R172, [R1+0x398] ;  /* 0x0003980001ac7983 */ /* 0x000f620000300800 */
[----:B------:R-:W-:-:S03]  /*30c00*/  @!P0 IMAD R2, R21, R17, RZ ;  /* 0x0000001115028224 */ /* 0x000fc600078e02ff */
[----:B------:R-:W5:Y:S01]  /*30c10*/  LDL.LU R171, [R1+0x39c] ;  /* 0x00039c0001ab7983 */ /* 0x000f620000300800 */
[----:B------:R-:W-:-:S03]  /*30c20*/  @!P1 IMAD R3, R20, R17, RZ ;  /* 0x0000001114039224 */ /* 0x000fc600078e02ff */
        /* <DEDUP_REMOVED lines=8> */
[----:B------:R0:W-:Y:S04]  /*30cb0*/  @!P0 STG.E.U8 desc[UR36][R10.64+0xf1], R2 ;  /* 0x0000f1020a008986 */ /* 0x0001e8000c101124 */
[----:B------:R-:W5:Y:S04]  /*30cc0*/  LDL.LU R162, [R1+0x3bc] ;  /* 0x0003bc0001a27983 */ /* 0x000f680000300800 */
[----:B------:R-:W-:Y:S01]  /*30cd0*/  @!P1 STG.E.U8 desc[UR36][R4.64+0xf8], R3 ;  /* 0x0000f80304009986 */ /* 0x000fe2000c101124 */
[----:B------:R-:W-:-:S03]  /*30ce0*/  ISETP.LT.OR P1, PT, R0, 0xfa, !P3 ;  /* 0x000000fa0000780c */ /* 0x000fc60005f21670 */
[----:B------:R-:W5:Y:S01]  /*30cf0*/  LDL.LU R161, [R1+0x3c0] ;  /* 0x0003c00001a17983 */ /* 0x000f620000300800 */
[----:B0-----:R-:W-:-:S03]  /*30d00*/  @!P5 IMAD R2, R15, R17, RZ ;  /* 0x000000110f02d224 */ /* 0x001fc600078e02ff */
        /* <DEDUP_REMOVED lines=8> */
[----:B------:R0:W-:Y:S04]  /*30d90*/  @!P5 STG.E.U8 desc[UR36][R4.64+0xf9], R2 ;  /* 0x0000f9020400d986 */ /* 0x0001e8000c101124 */
[----:B------:R-:W5:Y:S04]  /*30da0*/  LDL.LU R23, [R1+0x3e4] ;  /* 0x0003e40001177983 */ /* 0x000f680000300800 */
[----:B------:R-:W5:Y:S01]  /*30db0*/  LDL.LU R22, [R1+0x3e8] ;  /* 0x0003e80001167983 */ /* 0x000f620000300800 */
[----:B0-----:R-:W-:-:S03]  /*30dc0*/  @!P4 IMAD R2, R14, R17, RZ ;  /* 0x000000110e02c224 */ /* 0x001fc600078e02ff */
[----:B------:R-:W5:Y:S01]  /*30dd0*/  LDL.LU R21, [R1+0x3ec] ;  /* 0x0003ec0001157983 */ /* 0x000f620000300800 */
[----:B------:R-:W-:-:S03]  /*30de0*/  @!P1 IMAD R3, R13, R17, RZ ;  /* 0x000000110d039224 */ /* 0x000fc600078e02ff */
[----:B------:R-:W5:Y:S04]  /*30df0*/  LDL.LU R20, [R1+0x3f0] ;  /* 0x0003f00001147983 */ /* 0x000f680000300800 */
[----:B------:R-:W5:Y:S04]  /*30e00*/  LDL.LU R15, [R1+0x3f4] ;  /* 0x0003f400010f7983 */ /* 0x000f680000300800 */
[----:B------:R-:W5:Y:S04]  /*30e10*/  LDL.LU R14, [R1+0x3f8] ;  /* 0x0003f800010e7983 */ /* 0x000f680000300800 */
[----:B------:R-:W5:Y:S04]  /*30e20*/  LDL.LU R13, [R1+0x3fc] ;  /* 0x0003fc00010d7983 */ /* 0x000f680000300800 */
[----:B------:R0:W-:Y:S04]  /*30e30*/  @!P4 STG.E.U8 desc[UR36][R10.64+0xf8], R2 ;  /* 0x0000f8020a00c986 */ /* 0x0001e8000c101124 */
[----:B0-----:R-:W2:Y:S01]  /*30e40*/  LDL.LU R2, [R1+0x200] ;  /* 0x0002000001027983 */ /* 0x001ea20000300800 */
[----:B------:R-:W-:-:S04]  /*30e50*/  ISETP.GE.AND P0, PT, R158, 0x81, PT ;  /* 0x000000819e00780c */ /* 0x000fc80003f06270 */
[----:B------:R-:W-:Y:S01]  /*30e60*/  ISETP.LT.OR P5, PT, R0, 0x1, !P0 ;  /* 0x000000010000780c */ /* 0x000fe200047a1670 */
[----:B------:R0:W-:Y:S01]  /*30e70*/  @!P1 STG.E.U8 desc[UR36][R10.64+0xf9], R3 ;  /* 0x0000f9030a009986 */ /* 0x0001e2000c101124 */
[----:B------:R-:W-:-:S03]  /*30e80*/  ISETP.GE.AND P1, PT, R158, 0x89, PT ;  /* 0x000000899e00780c */ /* 0x000fc60003f26270 */
[----:B0-----:R-:W3:Y:S04]  /*30e90*/  LDL.LU R3, [R1+0x294] ;  /* 0x0002940001037983 */ /* 0x001ee80000300800 */
[----:B------:R-:W4:Y:S04]  /*30ea0*/  LDL.LU R158, [R1+0x290] ;  /* 0x00029000019e7983 */ /* 0x000f280000300800 */
[----:B--2---:R-:W-:-:S05]  /*30eb0*/  @!P5 IMAD R2, R2, R17, RZ ;  /* 0x000000110202d224 */ /* 0x004fca00078e02ff */
[----:B------:R0:W-:Y:S04]  /*30ec0*/  @!P5 STG.E.U8 desc[UR36][R6.64], R2 ;  /* 0x000000020600d986 */ /* 0x0001e8000c101124 */
[----:B0-----:R-:W2:Y:S01]  /*30ed0*/  LDL.LU R2, [R1+0x204] ;  /* 0x0002040001027983 */ /* 0x001ea20000300800 */
[C---:B------:R-:W-:Y:S02]  /*30ee0*/  ISETP.LT.OR P4, PT, R0.reuse, 0x2, !P0 ;  /* 0x000000020000780c */ /* 0x040fe40004781670 */
[----:B------:R-:W-:-:S11]  /*30ef0*/  ISETP.LT.OR P5, PT, R0, 0x1, !P1 ;  /* 0x000000010000780c */ /* 0x000fd60004fa1670 */
[----:B--2---:R-:W-:-:S05]  /*30f00*/  @!P4 IMAD R2, R2, R17, RZ ;  /* 0x000000110202c224 */ /* 0x004fca00078e02ff */
[----:B------:R0:W-:Y:S04]  /*30f10*/  @!P4 STG.E.U8 desc[UR36][R6.64+0x1], R2 ;  /* 0x000001020600c986 */ /* 0x0001e8000c101124 */
[----:B0-----:R-:W2:Y:S01]  /*30f20*/  LDL.LU R2, [R1+0x208] ;  /* 0x0002080001027983 */ /* 0x001ea20000300800 */
[----:B------:R-:W-:Y:S01]  /*30f30*/  ISETP.LT.OR P4, PT, R0, 0x2, !P1 ;  /* 0x000000020000780c */ /* 0x000fe20004f81670 */
[----:B--2---:R-:W-:-:S05]  /*30f40*/  @!P5 IMAD R2, R2, R17, RZ ;  /* 0x000000110202d224 */ /* 0x004fca00078e02ff */
[----:B------:R0:W-:Y:S04]  /*30f50*/  @!P5 STG.E.U8 desc[UR36][R8.64], R2 ;  /* 0x000000020800d986 */ /* 0x0001e8000c101124 */
[----:B0-----:R-:W2:Y:S01]  /*30f60*/  LDL.LU R2, [R1+0x20c] ;  /* 0x00020c0001027983 */ /* 0x001ea20000300800 */
[----:B------:R-:W-:Y:S02]  /*30f70*/  ISETP.LT.OR P5, PT, R0, 0x9, !P0 ;  /* 0x000000090000780c */ /* 0x000fe400047a1670 */
        /* <DEDUP_REMOVED lines=129> */
[----:B------:R4:W-:Y:S01]  /*31790*/  @!P4 STG.E.U8 desc[UR36][R8.64+0x41], R2 ;  /* 0x000041020800c986 */ /* 0x0009e2000c101124 */
[----:B------:R-:W-:-:S05]  /*317a0*/  ISETP.LT.OR P4, PT, R0, 0x4a, !P0 ;  /* 0x0000004a0000780c */ /* 0x000fca0004781670 */
[-C--:B----4-:R-:W-:Y:S02]  /*317b0*/  @!P5 IMAD R2, R158, R17.reuse, RZ ;  /* 0x000000119e02d224 */ /* 0x090fe400078e02ff */
[----:B------:R-:W2:Y:S04]  /*317c0*/  LDL.LU R158, [R1+0x90] ;  /* 0x00009000019e7983 */ /* 0x000ea80000300800 */
[----:B------:R3:W-:Y:S01]  /*317d0*/  @!P5 STG.E.U8 desc[UR36][R6.64+0x48], R2 ;  /* 0x000048020600d986 */ /* 0x0007e2000c101124 */
[C---:B------:R-:W-:Y:S01]  /*317e0*/  ISETP.LT.OR P5, PT, R0.reuse, 0x49, !P1 ;  /* 0x000000490000780c */ /* 0x040fe20004fa1670 */
[----:B---3--:R-:W-:Y:S02]  /*317f0*/  @!P4 IMAD R2, R3, R17, RZ ;  /* 0x000000110302c224 */ /* 0x008fe400078e02ff */
[----:B------:R-:W3:Y:S04]  /*31800*/  LDL.LU R3, [R1+0x94] ;  /* 0x0000940001037983 */ /* 0x000ee80000300800 */
[----:B------:R0:W-:Y:S01]  /*31810*/  @!P4 STG.E.U8 desc[UR36][R6.64+0x49], R2 ;  /* 0x000049020600c986 */ /* 0x0001e2000c101124 */
[----:B------:R-:W-:-:S05]  /*31820*/  ISETP.LT.OR P4, PT, R0, 0x4a, !P1 ;  /* 0x0000004a0000780c */ /* 0x000fca0004f81670 */
[----:B0-----:R-:W-:-:S05]  /*31830*/  @!P5 IMAD R2, R12, R17, RZ ;  /* 0x000000110c02d224 */ /* 0x001fca00078e02ff */
[----:B------:R0:W-:Y:S01]  /*31840*/  @!P5 STG.E.U8 desc[UR36][R8.64+0x48], R2 ;  /* 0x000048020800d986 */ /* 0x0001e2000c101124 */
[----:B------:R-:W-:Y:S02]  /*31850*/  ISETP.LT.OR P5, PT, R0, 0x51, !P0 ;  /* 0x000000510000780c */ /* 0x000fe400047a1670 */
[----:B0-----:R-:W-:-:S05]  /*31860*/  @!P4 IMAD R2, R235, R17, RZ ;  /* 0x00000011eb02c224 */ /* 0x001fca00078e02ff */
[----:B------:R0:W-:Y:S01]  /*31870*/  @!P4 STG.E.U8 desc[UR36][R8.64+0x49], R2 ;  /* 0x000049020800c986 */ /* 0x0001e2000c101124 */
[----:B------:R-:W-:-:S05]  /*31880*/  ISETP.LT.OR P4, PT, R0, 0x52, !P0 ;  /* 0x000000520000780c */ /* 0x000fca0004781670 */
[----:B0-----:R-:W-:-:S05]  /*31890*/  @!P5 IMAD R2, R234, R17, RZ ;  /* 0x00000011ea02d224 */ /* 0x001fca00078e02ff */
[----:B------:R5:W-:Y:S01]  /*318a0*/  @!P5 STG.E.U8 desc[UR36][R6.64+0x50], R2 ;  /* 0x000050020600d986 */ /* 0x000be2000c101124 */
[----:B------:R-:W-:Y:S02]  /*318b0*/  ISETP.LT.OR P5, PT, R0, 0x51, !P1 ;  /* 0x000000510000780c */ /* 0x000fe40004fa1670 */
[----:B-----5:R-:W-:-:S05]  /*318c0*/  @!P4 IMAD R2, R233, R17, RZ ;  /* 0x00000011e902c224 */ /* 0x020fca00078e02ff */
        /* <DEDUP_REMOVED lines=255> */
[----:B------:R0:W-:Y:S03]  /*328c0*/  @!P5 STG.E.U8 desc[UR36][R8.64+0xf8], R2 ;  /* 0x0000f8020800d986 */ /* 0x0001e6000c101124 */
[----:B0-----:R-:W-:Y:S02]  /*328d0*/  @!P4 IMAD R2, R13, R17, RZ ;  /* 0x000000110d02c224 */ /* 0x001fe400078e02ff */
        /* <DEDUP_REMOVED lines=91> */
[----:B0-----:R-:W2:Y:S01]  /*32e90*/  LDL.LU R2, [R1] ;  /* 0x0000000001027983 */ /* 0x001ea20000300800 */
[----:B------:R-:W-:-:S02]  /*32ea0*/  ISETP.LT.OR P5, PT, R0, 0x101, !P2 ;  /* 0x000001010000780c */ /* 0x000fc400057a1670 */
        /* <DEDUP_REMOVED lines=142> */
[----:B------:R0:W-:Y:S01]  /*33790*/  @!P4 STG.E.U8 desc[UR36][R10.64+0x141], R2 ;  /* 0x000141020a00c986 */ /* 0x0001e2000c101124 */
[----:B------:R-:W-:-:S06]  /*337a0*/  ISETP.LT.OR P4, PT, R0, 0x14a, !P2 ;  /* 0x0000014a0000780c */ /* 0x000fcc0005781670 */
[----:B0-----:R-:W-:-:S05]  /*337b0*/  @!P5 IMAD R2, R158, R17, RZ ;  /* 0x000000119e02d224 */ /* 0x001fca00078e02ff */
[----:B------:R-:W-:Y:S01]  /*337c0*/  @!P5 STG.E.U8 desc[UR36][R4.64+0x148], R2 ;  /* 0x000148020400d986 */ /* 0x000fe2000c101124 */
[----:B------:R-:W-:Y:S01]  /*337d0*/  ISETP.LT.OR P5, PT, R0, 0x149, !P3 ;  /* 0x000001490000780c */ /* 0x000fe20005fa1670 */
[----:B---3--:R-:W-:-:S05]  /*337e0*/  @!P4 IMAD R3, R3, R17, RZ ;  /* 0x000000110303c224 */ /* 0x008fca00078e02ff */
[----:B------:R0:W-:Y:S01]  /*337f0*/  @!P4 STG.E.U8 desc[UR36][R4.64+0x149], R3 ;  /* 0x000149030400c986 */ /* 0x0001e2000c101124 */
[----:B------:R-:W-:-:S06]  /*33800*/  ISETP.LT.OR P4, PT, R0, 0x14a, !P3 ;  /* 0x0000014a0000780c */ /* 0x000fcc0005f81670 */
[----:B----4-:R-:W-:-:S05]  /*33810*/  @!P5 IMAD R13, R13, R17, RZ ;  /* 0x000000110d0dd224 */ /* 0x010fca00078e02ff */
[----:B------:R1:W-:Y:S01]  /*33820*/  @!P5 STG.E.U8 desc[UR36][R10.64+0x148], R13 ;  /* 0x0001480d0a00d986 */ /* 0x0003e2000c101124 */
[----:B------:R-:W-:Y:S01]  /*33830*/  ISETP.LT.OR P5, PT, R0, 0x151, !P2 ;  /* 0x000001510000780c */ /* 0x000fe200057a1670 */
[----:B-----5:R-:W-:-:S05]  /*33840*/  @!P4 IMAD R15, R15, R17, RZ ;  /* 0x000000110f0fc224 */ /* 0x020fca00078e02ff */
[----:B------:R2:W-:Y:S01]  /*33850*/  @!P4 STG.E.U8 desc[UR36][R10.64+0x149], R15 ;  /* 0x0001490f0a00c986 */ /* 0x0005e2000c101124 */
[----:B------:R-:W-:-:S06]  /*33860*/  ISETP.LT.OR P4, PT, R0, 0x152, !P2 ;  /* 0x000001520000780c */ /* 0x000fcc0005781670 */
[----:B------:R-:W-:-:S05]  /*33870*/  @!P5 IMAD R21, R21, R17, RZ ;  /* 0x000000111515d224 */ /* 0x000fca00078e02ff */
[----:B------:R3:W-:Y:S01]  /*33880*/  @!P5 STG.E.U8 desc[UR36][R4.64+0x150], R21 ;  /* 0x000150150400d986 */ /* 0x0007e2000c101124 */
[----:B------:R-:W-:Y:S01]  /*33890*/  ISETP.LT.OR P5, PT, R0, 0x151, !P3 ;  /* 0x000001510000780c */ /* 0x000fe20005fa1670 */
[----:B0-----:R-:W-:-:S05]  /*338a0*/  @!P4 IMAD R3, R12, R17, RZ ;  /* 0x000000110c03c224 */ /* 0x001fca00078e02ff */
[----:B------:R0:W-:Y:S01]  /*338b0*/  @!P4 STG.E.U8 desc[UR36][R4.64+0x151], R3 ;  /* 0x000151030400c986 */ /* 0x0001e2000c101124 */
[----:B------:R-:W-:-:S06]  /*338c0*/  ISETP.LT.OR P4, PT, R0, 0x152, !P3 ;  /* 0x000001520000780c */ /* 0x000fcc0005f81670 */
[----:B-1----:R-:W-:-:S05]  /*338d0*/  @!P5 IMAD R13, R235, R17, RZ ;  /* 0x00000011eb0dd224 */ /* 0x002fca00078e02ff */
[----:B------:R1:W-:Y:S01]  /*338e0*/  @!P5 STG.E.U8 desc[UR36][R10.64+0x150], R13 ;  /* 0x0001500d0a00d986 */ /* 0x0003e2000c101124 */
[----:B------:R-:W-:Y:S01]  /*338f0*/  ISETP.LT.OR P5, PT, R0, 0x159, !P2 ;  /* 0x000001590000780c */ /* 0x000fe200057a1670 */
[----:B--2---:R-:W-:-:S05]  /*33900*/  @!P4 IMAD R15, R234, R17, RZ ;  /* 0x00000011ea0fc224 */ /* 0x004fca00078e02ff */
[----:B------:R2:W-:Y:S01]  /*33910*/  @!P4 STG.E.U8 desc[UR36][R10.64+0x151], R15 ;  /* 0x0001510f0a00c986 */ /* 0x0005e2000c101124 */
[----:B------:R-:W-:-:S06]  /*33920*/  ISETP.LT.OR P4, PT, R0, 0x15a, !P2 ;  /* 0x0000015a0000780c */ /* 0x000fcc0005781670 */
[----:B---3--:R-:W-:-:S05]  /*33930*/  @!P5 IMAD R21, R233, R17, RZ ;  /* 0x00000011e915d224 */ /* 0x008fca00078e02ff */
        /* <DEDUP_REMOVED lines=235> */
[C---:B------:R-:W-:Y:S02]  /*347f0*/  ISETP.LT.OR P5, PT, R0.reuse, 0x1f9, !P2 ;  /* 0x000001f90000780c */ /* 0x040fe400057a1670 */
[----:B------:R-:W-:Y:S01]  /*34800*/  ISETP.LT.OR P2, PT, R0, 0x1fa, !P2 ;  /* 0x000001fa0000780c */ /* 0x000fe20005741670 */
[----:B--2---:R-:W-:-:S05]  /*34810*/  @!P4 IMAD R15, R152, R17, RZ ;  /* 0x00000011980fc224 */ /* 0x004fca00078e02ff */
[----:B------:R2:W-:Y:S01]  /*34820*/  @!P4 STG.E.U8 desc[UR36][R10.64+0x1f1], R15 ;  /* 0x0001f10f0a00c986 */ /* 0x0005e2000c101124 */
[----:B------:R-:W-:-:S04]  /*34830*/  ISETP.LT.OR P4, PT, R0, 0x1f9, !P3 ;  /* 0x000001f90000780c */ /* 0x000fc80005f81670 */
[-C--:B---3--:R-:W-:Y:S02]  /*34840*/  @!P5 IMAD R21, R23, R17.reuse, RZ ;  /* 0x000000111715d224 */ /* 0x088fe400078e02ff */
[----:B------:R-:W-:Y:S01]  /*34850*/  @!P2 IMAD R23, R22, R17, RZ ;  /* 0x000000111617a224 */ /* 0x000fe200078e02ff */
[C---:B------:R-:W-:Y:S02]  /*34860*/  ISETP.LT.OR P3, PT, R0.reuse, 0x1fa, !P3 ;  /* 0x000001fa0000780c */ /* 0x040fe40005f61670 */
[----:B------:R-:W-:Y:S01]  /*34870*/  @!P5 STG.E.U8 desc[UR36][R4.64+0x1f8], R21 ;  /* 0x0001f8150400d986 */ /* 0x000fe2000c101124 */
[----:B------:R-:W-:-:S03]  /*34880*/  ISETP.LT.OR P5, PT, R0, 0x101, !P0 ;  /* 0x000001010000780c */ /* 0x000fc600047a1670 */
[----:B------:R-:W-:Y:S01]  /*34890*/  @!P2 STG.E.U8 desc[UR36][R4.64+0x1f9], R23 ;  /* 0x0001f9170400a986 */ /* 0x000fe2000c101124 */
[----:B------:R-:W-:Y:S01]  /*348a0*/  ISETP.LT.OR P2, PT, R0, 0x102, !P0 ;  /* 0x000001020000780c */ /* 0x000fe20004741670 */
[----:B0-----:R-:W-:-:S05]  /*348b0*/  @!P4 IMAD R3, R20, R17, RZ ;  /* 0x000000111403c224 */ /* 0x001fca00078e02ff */
[----:B-1----:R-:W-:-:S03]  /*348c0*/  @!P3 IMAD R13, R14, R17, RZ ;  /* 0x000000110e0db224 */ /* 0x002fc600078e02ff */
[-C--:B--2---:R-:W-:Y:S01]  /*348d0*/  @!P5 IMAD R15, R24, R17.reuse, RZ ;  /* 0x00000011180fd224 */ /* 0x084fe200078e02ff */
[----:B------:R0:W-:Y:S03]  /*348e0*/  @!P4 STG.E.U8 desc[UR36][R10.64+0x1f8], R3 ;  /* 0x0001f8030a00c986 */ /* 0x0001e6000c101124 */
[----:B------:R-:W-:Y:S01]  /*348f0*/  @!P2 IMAD R25, R25, R17, RZ ;  /* 0x000000111919a224 */ /* 0x000fe200078e02ff */
[----:B------:R-:W-:Y:S01]  /*34900*/  @!P3 STG.E.U8 desc[UR36][R10.64+0x1f9], R13 ;  /* 0x0001f90d0a00b986 */ /* 0x000fe2000c101124 */
[C---:B------:R-:W-:Y:S02]  /*34910*/  ISETP.LT.OR P4, PT, R0.reuse, 0x101, !P1 ;  /* 0x000001010000780c */ /* 0x040fe40004f81670 */
[C---:B------:R-:W-:Y:S01]  /*34920*/  ISETP.LT.OR P3, PT, R0.reuse, 0x102, !P1 ;  /* 0x000001020000780c */ /* 0x040fe20004f61670 */
[----:B------:R-:W-:Y:S01]  /*34930*/  @!P5 STG.E.U8 desc[UR36][R6.64+0x100], R15 ;  /* 0x0001000f0600d986 */ /* 0x000fe2000c101124 */
[----:B------:R-:W-:-:S03]  /*34940*/  ISETP.LT.OR P5, PT, R0, 0x109, !P0 ;  /* 0x000001090000780c */ /* 0x000fc600047a1670 */
[----:B------:R-:W-:Y:S01]  /*34950*/  @!P2 STG.E.U8 desc[UR36][R6.64+0x101], R25 ;  /* 0x000101190600a986 */ /* 0x000fe2000c101124 */
[----:B------:R-:W-:-:S05]  /*34960*/  ISETP.LT.OR P2, PT, R0, 0x10a, !P0 ;  /* 0x0000010a0000780c */ /* 0x000fca0004741670 */
[-C--:B0-----:R-:W-:Y:S02]  /*34970*/  @!P4 IMAD R3, R26, R17.reuse, RZ ;  /* 0x000000111a03c224 */ /* 0x081fe400078e02ff */
[-C--:B------:R-:W-:Y:S02]  /*34980*/  @!P3 IMAD R27, R27, R17.reuse, RZ ;  /* 0x000000111b1bb224 */ /* 0x080fe400078e02ff */
[-C--:B------:R-:W-:Y:S01]  /*34990*/  @!P5 IMAD R5, R28, R17.reuse, RZ ;  /* 0x000000111c05d224 */ /* 0x080fe200078e02ff */
[----:B------:R0:W-:Y:S03]  /*349a0*/  @!P4 STG.E.U8 desc[UR36][R8.64+0x100], R3 ;  /* 0x000100030800c986 */ /* 0x0001e6000c101124 */
[----:B------:R-:W-:Y:S01]  /*349b0*/  @!P2 IMAD R29, R29, R17, RZ ;  /* 0x000000111d1da224 */ /* 0x000fe200078e02ff */
[----:B------:R-:W-:Y:S01]  /*349c0*/  @!P3 STG.E.U8 desc[UR36][R8.64+0x101], R27 ;  /* 0x0001011b0800b986 */ /* 0x000fe2000c101124 */
[----:B------:R-:W-:-:S02]  /*349d0*/  ISETP.LT.OR P4, PT, R0, 0x109, !P1 ;  /* 0x000001090000780c */ /* 0x000fc40004f81670 */
        /* <DEDUP_REMOVED lines=43> */
[----:B------:R-:W-:-:S04]  /*34c90*/  @!P5 IMAD R5, R44, R17, RZ ;  /* 0x000000112c05d224 */ /* 0x000fc800078e02ff */
[----:B------:R-:W-:Y:S01]  /*34ca0*/  @!P2 IMAD R45, R45, R17, RZ ;  /* 0x000000112d2da224 */ /* 0x000fe200078e02ff */
[----:B------:R0:W-:Y:S01]  /*34cb0*/  @!P4 STG.E.U8 desc[UR36][R8.64+0x120], R3 ;  /* 0x000120030800c986 */ /* 0x0001e2000c101124 */
[----:B------:R-:W-:-:S03]  /*34cc0*/  ISETP.LT.OR P4, PT, R0, 0x129, !P1 ;  /* 0x000001290000780c */ /* 0x000fc60004f81670 */
[----:B------:R-:W-:Y:S01]  /*34cd0*/  @!P3 STG.E.U8 desc[UR36][R8.64+0x121], R43 ;  /* 0x0001212b0800b986 */ /* 0x000fe2000c101124 */
[----:B------:R-:W-:-:S03]  /*34ce0*/  ISETP.LT.OR P3, PT, R0, 0x12a, !P1 ;  /* 0x0000012a0000780c */ /* 0x000fc60004f61670 */
[----:B------:R-:W-:Y:S01]  /*34cf0*/  @!P2 STG.E.U8 desc[UR36][R6.64+0x129], R45 ;  /* 0x0001292d0600a986 */ /* 0x000fe2000c101124 */
[----:B------:R-:W-:-:S03]  /*34d00*/  ISETP.LT.OR P2, PT, R0, 0x132, !P0 ;  /* 0x000001320000780c */ /* 0x000fc60004741670 */
[----:B------:R-:W-:Y:S01]  /*34d10*/  @!P5 STG.E.U8 desc[UR36][R6.64+0x128], R5 ;  /* 0x000128050600d986 */ /* 0x000fe2000c101124 */
[----:B------:R-:W-:Y:S01]  /*34d20*/  ISETP.LT.OR P5, PT, R0, 0x131, !P0 ;  /* 0x000001310000780c */ /* 0x000fe200047a1670 */
[----:B0-----:R-:W-:-:S04]  /*34d30*/  @!P4 IMAD R3, R46, R17, RZ ;  /* 0x000000112e03c224 */ /* 0x001fc800078e02ff */
[----:B------:R-:W-:-:S04]  /*34d40*/  @!P3 IMAD R47, R47, R17, RZ ;  /* 0x000000112f2fb224 */ /* 0x000fc800078e02ff */
[-C--:B------:R-:W-:Y:S01]  /*34d50*/  @!P2 IMAD R49, R49, R17.reuse, RZ ;  /* 0x000000113131a224 */ /* 0x080fe200078e02ff */
        /* <DEDUP_REMOVED lines=259> */
[----:B------:R1:W-:Y:S01]  /*35d90*/  @!P5 STG.E.U8 desc[UR36][R6.64+0x1d8], R5 ;  /* 0x0001d8050600d986 */ /* 0x0003e2000c101124 */
        /* <DEDUP_REMOVED lines=13> */
[-C--:B-1----:R-:W-:Y:S02]  /*35e70*/  @!P4 IMAD R5, R138, R17.reuse, RZ ;  /* 0x000000118a05c224 */ /* 0x082fe400078e02ff */
[-C--:B------:R-:W-:Y:S02]  /*35e80*/  @!P3 IMAD R139, R139, R17.reuse, RZ ;  /* 0x000000118b8bb224 */ /* 0x080fe400078e02ff */
[-C--:B------:R-:W-:Y:S01]  /*35e90*/  @!P2 IMAD R141, R141, R17.reuse, RZ ;  /* 0x000000118d8da224 */ /* 0x080fe200078e02ff */
[----:B------:R1:W-:Y:S03]  /*35ea0*/  @!P4 STG.E.U8 desc[UR36][R8.64+0x1e0], R5 ;  /* 0x0001e0050800c986 */ /* 0x0003e6000c101124 */
[----:B0-----:R-:W-:Y:S01]  /*35eb0*/  @!P5 IMAD R3, R140, R17, RZ ;  /* 0x000000118c03d224 */ /* 0x001fe200078e02ff */
[----:B------:R-:W-:Y:S01]  /*35ec0*/  @!P3 STG.E.U8 desc[UR36][R8.64+0x1e1], R139 ;  /* 0x0001e18b0800b986 */ /* 0x000fe2000c101124 */
[----:B------:R-:W-:-:S02]  /*35ed0*/  ISETP.LT.OR P3, PT, R0, 0x1e9, !P1 ;  /* 0x000001e90000780c */ /* 0x000fc40004f61670 */
[C---:B------:R-:W-:Y:S01]  /*35ee0*/  ISETP.LT.OR P4, PT, R0.reuse, 0x1ea, !P1 ;  /* 0x000001ea0000780c */ /* 0x040fe20004f81670 */
[----:B------:R-:W-:Y:S01]  /*35ef0*/  @!P2 STG.E.U8 desc[UR36][R6.64+0x1e9], R141 ;  /* 0x0001e98d0600a986 */ /* 0x000fe2000c101124 */
[----:B------:R-:W-:-:S03]  /*35f00*/  ISETP.LT.OR P2, PT, R0, 0x1f2, !P0 ;  /* 0x000001f20000780c */ /* 0x000fc60004741670 */
[----:B------:R0:W-:Y:S01]  /*35f10*/  @!P5 STG.E.U8 desc[UR36][R6.64+0x1e8], R3 ;  /* 0x0001e8030600d986 */ /* 0x0001e2000c101124 */
[----:B------:R-:W-:-:S05]  /*35f20*/  ISETP.LT.OR P5, PT, R0, 0x1f1, !P0 ;  /* 0x000001f10000780c */ /* 0x000fca00047a1670 */
[-C--:B--2---:R-:W-:Y:S02]  /*35f30*/  @!P3 IMAD R11, R142, R17.reuse, RZ ;  /* 0x000000118e0bb224 */ /* 0x084fe400078e02ff */
[-C--:B------:R-:W-:Y:S02]  /*35f40*/  @!P4 IMAD R143, R143, R17.reuse, RZ ;  /* 0x000000118f8fc224 */ /* 0x080fe400078e02ff */
[-C--:B------:R-:W-:Y:S01]  /*35f50*/  @!P2 IMAD R145, R145, R17.reuse, RZ ;  /* 0x000000119191a224 */ /* 0x080fe200078e02ff */
[----:B------:R2:W-:Y:S03]  /*35f60*/  @!P3 STG.E.U8 desc[UR36][R8.64+0x1e8], R11 ;  /* 0x0001e80b0800b986 */ /* 0x0005e6000c101124 */
[----:B-1----:R-:W-:Y:S01]  /*35f70*/  @!P5 IMAD R5, R144, R17, RZ ;  /* 0x000000119005d224 */ /* 0x002fe200078e02ff */
[----:B------:R-:W-:Y:S01]  /*35f80*/  @!P4 STG.E.U8 desc[UR36][R8.64+0x1e9], R143 ;  /* 0x0001e98f0800c986 */ /* 0x000fe2000c101124 */
[----:B------:R-:W-:-:S02]  /*35f90*/  ISETP.LT.OR P3, PT, R0, 0x1fa, !P0 ;  /* 0x000001fa0000780c */ /* 0x000fc40004761670 */
[C---:B------:R-:W-:Y:S01]  /*35fa0*/  ISETP.LT.OR P4, PT, R0.reuse, 0x1f2, !P1 ;  /* 0x000001f20000780c */ /* 0x040fe20004f81670 */
[----:B------:R-:W-:Y:S01]  /*35fb0*/  @!P2 STG.E.U8 desc[UR36][R6.64+0x1f1], R145 ;  /* 0x0001f1910600a986 */ /* 0x000fe2000c101124 */
[C---:B------:R-:W-:Y:S02]  /*35fc0*/  ISETP.LT.OR P2, PT, R0.reuse, 0x1f1, !P1 ;  /* 0x000001f10000780c */ /* 0x040fe40004f41670 */
[C---:B------:R-:W-:Y:S01]  /*35fd0*/  ISETP.LT.OR P0, PT, R0.reuse, 0x1f9, !P0 ;  /* 0x000001f90000780c */ /* 0x040fe20004701670 */
[----:B------:R1:W-:Y:S01]  /*35fe0*/  @!P5 STG.E.U8 desc[UR36][R6.64+0x1f0], R5 ;  /* 0x0001f0050600d986 */ /* 0x0003e2000c101124 */
[C---:B------:R-:W-:Y:S02]  /*35ff0*/  ISETP.LT.OR P5, PT, R0.reuse, 0x1fa, !P1 ;  /* 0x000001fa0000780c */ /* 0x040fe40004fa1670 */
[----:B------:R-:W-:-:S03]  /*36000*/  ISETP.LT.OR P1, PT, R0, 0x1f9, !P1 ;  /* 0x000001f90000780c */ /* 0x000fc60004f21670 */
[-C--:B------:R-:W-:Y:S02]  /*36010*/  @!P3 IMAD R149, R149, R17.reuse, RZ ;  /* 0x000000119595b224 */ /* 0x080fe400078e02ff */
[-C--:B------:R-:W-:Y:S02]  /*36020*/  @!P4 IMAD R147, R147, R17.reuse, RZ ;  /* 0x000000119393c224 */ /* 0x080fe400078e02ff */
[-C--:B0-----:R-:W-:Y:S02]  /*36030*/  @!P2 IMAD R3, R146, R17.reuse, RZ ;  /* 0x000000119203a224 */ /* 0x081fe400078e02ff */
[-C--:B--2---:R-:W-:Y:S02]  /*36040*/  @!P0 IMAD R11, R148, R17.reuse, RZ ;  /* 0x00000011940b8224 */ /* 0x084fe400078e02ff */
[-C--:B------:R-:W-:Y:S02]  /*36050*/  @!P5 IMAD R151, R151, R17.reuse, RZ ;  /* 0x000000119797d224 */ /* 0x080fe400078e02ff */
[----:B-1----:R-:W-:Y:S01]  /*36060*/  @!P1 IMAD R5, R150, R17, RZ ;  /* 0x0000001196059224 */ /* 0x002fe200078e02ff */
[----:B------:R0:W-:Y:S04]  /*36070*/  @!P2 STG.E.U8 desc[UR36][R8.64+0x1f0], R3 ;  /* 0x0001f0030800a986 */ /* 0x0001e8000c101124 */
[----:B------:R0:W-:Y:S04]  /*36080*/  @!P4 STG.E.U8 desc[UR36][R8.64+0x1f1], R147 ;  /* 0x0001f1930800c986 */ /* 0x0001e8000c101124 */
[----:B------:R0:W-:Y:S04]  /*36090*/  @!P0 STG.E.U8 desc[UR36][R6.64+0x1f8], R11 ;  /* 0x0001f80b06008986 */ /* 0x0001e8000c101124 */
[----:B------:R0:W-:Y:S04]  /*360a0*/  @!P3 STG.E.U8 desc[UR36][R6.64+0x1f9], R149 ;  /* 0x0001f9950600b986 */ /* 0x0001e8000c101124 */
[----:B------:R0:W-:Y:S04]  /*360b0*/  @!P5 STG.E.U8 desc[UR36][R8.64+0x1f9], R151 ;  /* 0x0001f9970800d986 */ /* 0x0001e8000c101124 */
[----:B------:R0:W-:Y:S02]  /*360c0*/  @!P1 STG.E.U8 desc[UR36][R8.64+0x1f8], R5 ;  /* 0x0001f80508009986 */ /* 0x0001e4000c101124 */
.L_x_1054:
[----:B------:R-:W-:Y:S05]  /*360d0*/  BSYNC B0 ;  /* 0x0000000000007941 */ /* 0x000fea0003800000 */
.L_x_28:
[----:B0--3--:R-:W3:Y:S04]  /*360e0*/  LDL.LU R3, [R1+0x600] ;  /* 0x0006000001037983 */ /* 0x009ee80000300800 */
[----:B------:R-:W3:Y:S01]  /*360f0*/  LDL.LU R2, [R1+0x604] ;  /* 0x0006040001027983 */ /* 0x000ee20000300800 */
[----:B------:R-:W-:Y:S01]  /*36100*/  ULDC UR4, c[0x0][0xc] ;  /* 0x0000030000047ab9 */ /* 0x000fe20000000800 */
[----:B------:R-:W-:Y:S01]  /*36110*/  ULDC UR5, c[0x0][0x10] ;  /* 0x0000040000057ab9 */ /* 0x000fe20000000800 */
[----:B------:R-:W3:Y:S01]  /*36120*/  LDC R5, c[0x0][0x14] ;  /* 0x00000500ff057b82 */ /* 0x000ee20000000800 */
[----:B------:R-:W-:Y:S01]  /*36130*/  UIMAD.WIDE.U32 UR4, UR4, UR5, URZ ;  /* 0x00000005040472a5 */ /* 0x000fe2000f8e003f */
[----:B------:R-:W-:Y:S01]  /*36140*/  PRMT R0, RZ, 0x7610, R0 ;  /* 0x00007610ff007816 */ /* 0x000fe20000000000 */
[----:B------:R-:W-:Y:S01]  /*36150*/  IMAD.MOV.U32 R23, RZ, RZ, -0x1 ;  /* 0xffffffffff177424 */ /* 0x000fe200078e00ff */
[----:B------:R-:W-:-:S03]  /*36160*/  MOV R22, 0xffffffff ;  /* 0xffffffff00167802 */ /* 0x000fc60000000f00 */
[----:B---3--:R-:W-:-:S04]  /*36170*/  IMAD.WIDE.U32 R2, R5, UR4, R2 ;  /* 0x0000000405027c25 */ /* 0x008fc8000f8e0002 */
[----:B------:R-:W-:Y:S01]  /*36180*/  IMAD R5, R5, UR5, RZ ;  /* 0x0000000505057c24 */ /* 0x000fe2000f8e02ff */
[----:B----4-:R-:W-:Y:S01]  /*36190*/  MOV R25, R2 ;  /* 0x0000000200197202 */ /* 0x010fe20000000f00 */
[----:B------:R-:W-:Y:S02]  /*361a0*/  ULDC.64 UR4, c[0x0][0x650] ;  /* 0x0001940000047ab9 */ /* 0x000fe40000000a00 */
[----:B------:R-:W-:Y:S01]  /*361b0*/  IMAD.IADD R28, R3, 0x1, R5 ;  /* 0x00000001031c7824 */ /* 0x000fe200078e0205 */
[----:B------:R-:W-:-:S04]  /*361c0*/  ISETP.GE.U32.AND P0, PT, R2, UR4, PT ;  /* 0x0000000402007c0c */ /* 0x000fc8000bf06070 */
[----:B------:R0:W-:Y:S01]  /*361d0*/  STL [R1+0x600], R28 ;  /* 0x0006001c01007387 */ /* 0x0001e20000100800 */
[----:B------:R-:W-:-:S03]  /*361e0*/  ISETP.GE.U32.AND.EX P0, PT, R28, UR5, PT, P0 ;  /* 0x000000051c007c0c */ /* 0x000fc6000bf06100 */
[----:B------:R0:W-:Y:S10]  /*361f0*/  STL [R1+0x604], R25 ;  /* 0x0006041901007387 */ /* 0x0001f40000100800 */
[----:B0-----:R-:W-:Y:S05]  /*36200*/  @P0 BRA `(.L_x_1055) ;  /* 0x0000000400700947 */ /* 0x001fea0003800000 */
[----:B------:R-:W0:Y:S01]  /*36210*/  S2R R14, SR_CTAID.X ;  /* 0x00000000000e7919 */ /* 0x000e220000002500 */
[----:B------:R-:W3:Y:S01]  /*36220*/  LDC.64 R8, c[0x0][0x628] ;  /* 0x00018a00ff087b82 */ /* 0x000ee20000000a00 */
[----:B------:R-:W-:Y:S01]  /*36230*/  ULDC UR4, c[0x0][0x150] ;  /* 0x0000540000047ab9 */ /* 0x000fe20000000800 */
[----:B------:R-:W-:Y:S01]  /*36240*/  IMAD.MOV.U32 R6, RZ, RZ, R25 ;  /* 0x000000ffff067224 */ /* 0x000fe200078e0019 */
[----:B------:R-:W4:Y:S01]  /*36250*/  S2R R20, SR_CTAID.Y ;  /* 0x0000000000147919 */ /* 0x000f220000002600 */
[----:B------:R-:W-:-:S04]  /*36260*/  MOV R7, R28 ;  /* 0x0000001c00077202 */ /* 0x000fc80000000f00 */
[----:B------:R-:W4:Y:S08]  /*36270*/  LDC R21, c[0x0][0x144] ;  /* 0x00005100ff157b82 */ /* 0x000f300000000800 */
[----:B-12---:R-:W1:Y:S08]  /*36280*/  LDC R10, c[0x0][0x630] ;  /* 0x00018c00ff0a7b82 */ /* 0x006e700000000800 */
[----:B------:R-:W2:Y:S01]  /*36290*/  LDC.64 R12, c[0x0][0x620] ;  /* 0x00018800ff0c7b82 */ /* 0x000ea20000000a00 */
[----:B---3--:R-:W-:-:S04]  /*362a0*/  ISETP.NE.U32.AND P0, PT, R8, RZ, PT ;  /* 0x000000ff0800720c */ /* 0x008fc80003f05070 */
[----:B------:R-:W-:Y:S02]  /*362b0*/  ISETP.NE.AND.EX P0, PT, R9, RZ, PT, P0 ;  /* 0x000000ff0900720c */ /* 0x000fe40003f05300 */
[----:B0-----:R-:W-:-:S05]  /*362c0*/  I2FP.F32.U32 R0, R14 ;  /* 0x0000000e00007245 */ /* 0x001fca0000201000 */
[----:B------:R-:W-:-:S04]  /*362d0*/  FMUL R0, R0, UR4 ;  /* 0x0000000400007c20 */ /* 0x000fc80008400000 */
[----:B------:R0:W3:Y:S02]  /*362e0*/  F2I.U32.TRUNC.NTZ R15, R0 ;  /* 0x00000000000f7305 */ /* 0x0000e4000020f000 */
[----:B-1--4-:R-:W-:Y:S05]  /*362f0*/  @!P0 BRA `(.L_x_1056) ;  /* 0x0000000000288947 */ /* 0x012fea0003800000 */
[----:B0-----:R-:W0:Y:S02]  /*36300*/  LDC R0, c[0x0][0x634] ;  /* 0x00018d00ff007b82 */ /* 0x001e240000000800 */
        /* <DEDUP_REMOVED lines=9> */
.L_x_1056:
[-CC-:B------:R-:W-:Y:S01]  /*363a0*/  SHF.R.U64 R22, R6, R10.reuse, R7.reuse ;  /* 0x0000000a06167219 */ /* 0x180fe20000001207 */
[----:B------:R-:W1:Y:S01]  /*363b0*/  LDC.64 R26, c[0x0][0x640] ;  /* 0x00019000ff1a7b82 */ /* 0x000e620000000a00 */
[----:B0-----:R-:W-:Y:S01]  /*363c0*/  SHF.R.U32.HI R0, RZ, R10, R7 ;  /* 0x0000000aff007219 */ /* 0x001fe20000011607 */
[----:B---3--:R-:W-:Y:S01]  /*363d0*/  IMAD.MOV R15, RZ, RZ, -R15 ;  /* 0x000000ffff0f7224 */ /* 0x008fe200078e0a0f */
[----:B------:R-:W-:Y:S01]  /*363e0*/  IADD3 R5, P0, RZ, -R22, RZ ;  /* 0x80000016ff057210 */ /* 0x000fe20007f1e0ff */
[----:B------:R-:W-:Y:S01]  /*363f0*/  ULDC UR4, c[0x0][0x154] ;  /* 0x0000550000047ab9 */ /* 0x000fe20000000800 */
[----:B------:R-:W-:Y:S01]  /*36400*/  MOV R2, R25 ;  /* 0x0000001900027202 */ /* 0x000fe20000000f00 */
[----:B------:R-:W-:Y:S01]  /*36410*/  IMAD R15, R21, R15, R14 ;  /* 0x0000000f150f7224 */ /* 0x000fe200078e020e */
[----:B------:R-:W-:Y:S01]  /*36420*/  IADD3.X R3, RZ, ~R0, RZ, P0, !PT ;  /* 0x80000000ff037210 */ /* 0x000fe200007fe4ff */
[----:B------:R-:W0:Y:S01]  /*36430*/  LDC R4, c[0x0][0x618] ;  /* 0x00018600ff047b82 */ /* 0x000e220000000800 */
[----:B------:R-:W-:-:S03]  /*36440*/  MOV R7, 0x1 ;  /* 0x0000000100077802 */ /* 0x000fc60000000f00 */
[-C--:B--2---:R-:W-:Y:S02]  /*36450*/  IMAD R0, R3, R12.reuse, RZ ;  /* 0x0000000c03007224 */ /* 0x084fe400078e02ff */
[----:B------:R-:W-:Y:S02]  /*36460*/  IMAD.MOV.U32 R3, RZ, RZ, R28 ;  /* 0x000000ffff037224 */ /* 0x000fe400078e001c */
[----:B------:R-:W2:Y:S01]  /*36470*/  LDC R6, c[0x0][0x608] ;  /* 0x00018200ff067b82 */ /* 0x000ea20000000800 */
[----:B------:R-:W-:-:S04]  /*36480*/  IMAD.WIDE.U32 R2, R5, R12, R2 ;  /* 0x0000000c05027225 */ /* 0x000fc800078e0002 */
[----:B------:R-:W-:Y:S01]  /*36490*/  IMAD R5, R5, R13, R0 ;  /* 0x0000000d05057224 */ /* 0x000fe200078e0200 */
[----:B------:R-:W-:Y:S02]  /*364a0*/  I2FP.F32.U32 R0, R20 ;  /* 0x0000001400007245 */ /* 0x000fe40000201000 */
[----:B------:R-:W3:Y:S01]  /*364b0*/  LDC R24, c[0x0][0x658] ;  /* 0x00019600ff187b82 */ /* 0x000ee20000000800 */
[----:B-1----:R-:W-:Y:S02]  /*364c0*/  ISETP.NE.U32.AND P0, PT, R26, RZ, PT ;  /* 0x000000ff1a00720c */ /* 0x002fe40003f05070 */
[----:B------:R-:W-:Y:S01]  /*364d0*/  IADD3 R3, R3, R5, RZ ;  /* 0x0000000503037210 */ /* 0x000fe20007ffe0ff */
[----:B------:R-:W-:Y:S01]  /*364e0*/  FMUL R0, R0, UR4 ;  /* 0x0000000400007c20 */ /* 0x000fe20008400000 */
[----:B------:R-:W-:Y:S01]  /*364f0*/  ISETP.NE.AND.EX P0, PT, R27, RZ, PT, P0 ;  /* 0x000000ff1b00720c */ /* 0x000fe20003f05300 */
[----:B------:R-:W-:Y:S02]  /*36500*/  IMAD.MOV.U32 R5, RZ, RZ, -0x1 ;  /* 0xffffffffff057424 */ /* 0x000fe400078e00ff */
[----:B------:R-:W1:Y:S01]  /*36510*/  LDC R13, c[0x0][0x148] ;  /* 0x00005200ff0d7b82 */ /* 0x000e620000000800 */
[-CC-:B0-----:R-:W-:Y:S01]  /*36520*/  SHF.R.U64 R10, R2, R4.reuse, R3.reuse ;  /* 0x00000004020a7219 */ /* 0x181fe20000001203 */
[----:B------:R0:W4:Y:S01]  /*36530*/  F2I.U32.TRUNC.NTZ R12, R0 ;  /* 0x00000000000c7305 */ /* 0x000122000020f000 */
[----:B------:R-:W-:-:S05]  /*36540*/  SHF.R.U32.HI R3, RZ, R4, R3 ;  /* 0x00000004ff037219 */ /* 0x000fca0000011603 */
[----:B------:R-:W0:Y:S01]  /*36550*/  LDC R14, c[0x0][0x600] ;  /* 0x00018000ff0e7b82 */ /* 0x000e220000000800 */
[-CC-:B--2---:R-:W-:Y:S02]  /*36560*/  SHF.R.U64 R8, R10, R6.reuse, R3.reuse ;  /* 0x000000060a087219 */ /* 0x184fe40000001203 */
[----:B------:R-:W-:-:S05]  /*36570*/  SHF.R.U32.HI R3, RZ, R6, R3 ;  /* 0x00000006ff037219 */ /* 0x000fca0000011603 */
[----:B------:R-:W2:Y:S01]  /*36580*/  LDC R23, c[0x0][0x648] ;  /* 0x00019200ff177b82 */ /* 0x000ea20000000800 */
[-CC-:B---3--:R-:W-:Y:S02]  /*36590*/  SHF.R.U64 R11, R8, R24.reuse, R3.reuse ;  /* 0x00000018080b7219 */ /* 0x188fe40000001203 */
[-C--:B------:R-:W-:Y:S02]  /*365a0*/  SHF.L.U32 R5, R5, R24.reuse, RZ ;  /* 0x0000001805057219 */ /* 0x080fe400000006ff */
[-C--:B------:R-:W-:Y:S01]  /*365b0*/  SHF.R.U32.HI R3, RZ, R24.reuse, R3 ;  /* 0x00000018ff037219 */ /* 0x080fe20000011603 */
[----:B------:R-:W-:Y:S01]  /*365c0*/  IMAD.MOV.U32 R2, RZ, RZ, R11 ;  /* 0x000000ffff027224 */ /* 0x000fe200078e000b */
[----:B------:R-:W-:Y:S01]  /*365d0*/  SHF.L.U32 R166, R7, R24, RZ ;  /* 0x0000001807a67219 */ /* 0x000fe200000006ff */
[----:B------:R-:W3:Y:S01]  /*365e0*/  LDC R25, c[0x0][0x638] ;  /* 0x00018e00ff197b82 */ /* 0x000ee20000000800 */
[----:B------:R-:W-:-:S07]  /*365f0*/  LOP3.LUT R21, RZ, R5, RZ, 0x33, !PT ;  /* 0x00000005ff157212 */ /* 0x000fce00078e33ff */
[----:B------:R-:W0:Y:S01]  /*36600*/  LDC R28, c[0x0][0x610] ;  /* 0x00018400ff1c7b82 */ /* 0x000e220000000800 */
[----:B----4-:R-:W-:Y:S05]  /*36610*/  @!P0 BRA `(.L_x_1057) ;  /* 0x0000000000288947 */ /* 0x010fea0003800000 */
[----:B0-----:R-:W0:Y:S02]  /*36620*/  LDC R0, c[0x0][0x64c] ;  /* 0x00019300ff007b82 */ /* 0x001e240000000800 */
[----:B0-----:R-:W-:-:S04]  /*36630*/  IADD3 R7, P0, R11, R0, RZ ;  /* 0x000000000b077210 */ /* 0x001fc80007f1e0ff */
[----:B------:R-:W-:-:S05]  /*36640*/  IADD3.X R9, RZ, R3, RZ, P0, !PT ;  /* 0x00000003ff097210 */ /* 0x000fca00007fe4ff */
[----:B------:R-:W-:-:S04]  /*36650*/  IMAD.WIDE.U32 R2, R9, R26, RZ ;  /* 0x0000001a09027225 */ /* 0x000fc800078e00ff */
[----:B------:R-:W-:-:S04]  /*36660*/  IMAD.WIDE.U32 R4, P0, R7, R27, R2 ;  /* 0x0000001b07047225 */ /* 0x000fc80007800002 */
[----:B------:R-:W-:Y:S01]  /*36670*/  IMAD.WIDE.U32 R2, R7, R26, RZ ;  /* 0x0000001a07027225 */ /* 0x000fe200078e00ff */
[----:B------:R-:W-:-:S03]  /*36680*/  MOV R6, R5 ;  /* 0x0000000500067202 */ /* 0x000fc60000000f00 */
[----:B------:R-:W-:Y:S01]  /*36690*/  IMAD.X R7, RZ, RZ, RZ, P0 ;  /* 0x000000ffff077224 */ /* 0x000fe200000e06ff */
[----:B------:R-:W-:-:S05]  /*366a0*/  IADD3 RZ, P0, R3, R4, RZ ;  /* 0x0000000403ff7210 */ /* 0x000fca0007f1e0ff */
[----:B------:R-:W-:-:S08]  /*366b0*/  IMAD.WIDE.U32.X R2, R9, R27, R6, P0 ;  /* 0x0000001b09027225 */ /* 0x000fd000000e0406 */
.L_x_1057:
[----:B------:R-:W4:Y:S01]  /*366c0*/  LDC R4, c[0x0][0x65c] ;  /* 0x00019700ff047b82 */ /* 0x000f220000000800 */
[----:B0-2---:R-:W-:Y:S01]  /*366d0*/  SHF.R.U64 R0, R2, R23, R3 ;  /* 0x0000001702007219 */ /* 0x005fe20000001203 */
[----:B------:R-:W-:Y:S01]  /*366e0*/  IMAD.MOV R12, RZ, RZ, -R12 ;  /* 0x000000ffff0c7224 */ /* 0x000fe200078e0a0c */
[----:B------:R-:W-:Y:S02]  /*366f0*/  LOP3.LUT R3, R8, R21, RZ, 0xc0, !PT ;  /* 0x0000001508037212 */ /* 0x000fe400078ec0ff */
[----:B------:R-:W-:Y:S01]  /*36700*/  IADD3 R5, R14, -0x1, RZ ;  /* 0xffffffff0e057810 */ /* 0x000fe20007ffe0ff */
[----:B------:R-:W-:Y:S02]  /*36710*/  IMAD.MOV R2, RZ, RZ, -R0 ;  /* 0x000000ffff027224 */ /* 0x000fe400078e0a00 */
[----:B------:R-:W-:Y:S01]  /*36720*/  IMAD R166, R166, R0, R3 ;  /* 0x00000000a6a67224 */ /* 0x000fe200078e0203 */
[----:B------:R-:W-:Y:S01]  /*36730*/  LOP3.LUT R3, R10, R5, RZ, 0xc0, !PT ;  /* 0x000000050a037212 */ /* 0x000fe200078ec0ff */
[----:B---3--:R-:W-:Y:S01]  /*36740*/  IMAD R0, R2, R25, R11 ;  /* 0x0000001902007224 */ /* 0x008fe200078e020b */
[----:B------:R-:W-:-:S03]  /*36750*/  MOV R2, 0x1 ;  /* 0x0000000100027802 */ /* 0x000fc60000000f00 */
[----:B------:R-:W-:Y:S01]  /*36760*/  IMAD R3, R0, R14, R3 ;  /* 0x0000000e00037224 */ /* 0x000fe200078e0203 */
[----:B------:R-:W-:Y:S02]  /*36770*/  PRMT R0, R2, 0x7610, R0 ;  /* 0x0000761002007816 */ /* 0x000fe40000000000 */
[----:B----4-:R-:W-:-:S13]  /*36780*/  ISETP.NE.AND P0, PT, R4, 0x1, PT ;  /* 0x000000010400780c */ /* 0x010fda0003f05270 */
[----:B-1----:R-:W-:-:S04]  /*36790*/  @P0 IMAD R15, R13, R12, R20 ;  /* 0x0000000c0d0f0224 */ /* 0x002fc800078e0214 */
[----:B------:R-:W-:-:S05]  /*367a0*/  IMAD R166, R166, R28, R15 ;  /* 0x0000001ca6a67224 */ /* 0x000fca00078e020f */
[----:B------:R-:W-:Y:S02]  /*367b0*/  SEL R23, R3, R166, !P0 ;  /* 0x000000a603177207 */ /* 0x000fe40004000000 */
[----:B------:R-:W-:-:S07]  /*367c0*/  SEL R166, R166, R3, !P0 ;  /* 0x00000003a6a67207 */ /* 0x000fce0004000000 */
.L_x_1055:
[----:B------:R-:W-:Y:S01]  /*367d0*/  LOP3.LUT P0, RZ, R0, 0xff, RZ, 0xc0, !PT ;  /* 0x000000ff00ff7812 */ /* 0x000fe2000780c0ff */
[----:B------:R-:W-:-:S12]  /*367e0*/  IMAD.MOV.U32 R152, RZ, RZ, R166 ;  /* 0x000000ffff987224 */ /* 0x000fd800078e00a6 */
[----:B------:R-:W-:Y:S05]  /*367f0*/  @P0 BRA `(.L_x_1058) ;  /* 0xfffffca400d00947 */ /* 0x000fea000383ffff */
[----:B------:R-:W-:Y:S05]  /*36800*/  EXIT ;  /* 0x000000000000794d */ /* 0x000fea0003800000 */
.L_x_3:
[----:B------:R-:W2:Y:S01]  /*36810*/  LDL R20, [R1+0x604] ;  /* 0x0006040001147983 */ /* 0x000ea20000100800 */
[----:B0-----:R-:W-:-:S03]  /*36820*/  ULDC.64 UR4, c[0x0][0x650] ;  /* 0x0001940000047ab9 */ /* 0x001fc60000000a00 */
[----:B------:R-:W3:Y:S01]  /*36830*/  LDL R21, [R1+0x600] ;  /* 0x0006000001157983 */ /* 0x000ee20000100800 */
[----:B------:R-:W-:Y:S01]  /*36840*/  PRMT R7, RZ, 0x7610, R7 ;  /* 0x00007610ff077816 */ /* 0x000fe20000000007 */
[----:B------:R-:W-:Y:S01]  /*36850*/  IMAD.MOV.U32 R3, RZ, RZ, -0x1 ;  /* 0xffffffffff037424 */ /* 0x000fe200078e00ff */
[----:B------:R-:W-:Y:S02]  /*36860*/  MOV R2, 0xffffffff ;  /* 0xffffffff00027802 */ /* 0x000fe40000000f00 */
[----:B------:R-:W-:Y:S02]  /*36870*/  MOV R10, 0xffffffff ;  /* 0xffffffff000a7802 */ /* 0x000fe40000000f00 */
[----:B--2---:R-:W-:-:S04]  /*36880*/  ISETP.GE.U32.AND P0, PT, R20, UR4, PT ;  /* 0x0000000414007c0c */ /* 0x004fc8000bf06070 */
[----:B---3--:R-:W-:-:S13]  /*36890*/  ISETP.GE.U32.AND.EX P0, PT, R21, UR5, PT, P0 ;  /* 0x0000000515007c0c */ /* 0x008fda000bf06100 */
[----:B------:R-:W-:Y:S05]  /*368a0*/  @P0 BRA `(.L_x_1059) ;  /* 0x0000000400680947 */ /* 0x000fea0003800000 */
[----:B------:R-:W0:Y:S01]  /*368b0*/  LDC.64 R12, c[0x0][0x628] ;  /* 0x00018a00ff0c7b82 */ /* 0x000e220000000a00 */
[----:B------:R-:W-:Y:S01]  /*368c0*/  IMAD.MOV.U32 R10, RZ, RZ, R20 ;  /* 0x000000ffff0a7224 */ /* 0x000fe200078e0014 */
[----:B------:R-:W-:-:S06]  /*368d0*/  MOV R11, R21 ;  /* 0x00000015000b7202 */ /* 0x000fcc0000000f00 */
        /* <DEDUP_REMOVED lines=15> */
.L_x_1060:
[--C-:B------:R-:W-:Y:S01]  /*369d0*/  SHF.R.U64 R12, R10, R14, R11.reuse ;  /* 0x0000000e0a0c7219 */ /* 0x100fe2000000120b */
[----:B------:R-:W0:Y:S01]  /*369e0*/  LDC R18, c[0x0][0x618] ;  /* 0x00018600ff127b82 */ /* 0x000e220000000800 */
[----:B------:R-:W-:Y:S01]  /*369f0*/  I2FP.F32.U32 R8, R4 ;  /* 0x0000000400087245 */ /* 0x000fe20000201000 */
[----:B------:R-:W-:Y:S01]  /*36a00*/  ULDC UR4, c[0x0][0x150] ;  /* 0x0000540000047ab9 */ /* 0x000fe20000000800 */
[----:B------:R-:W-:Y:S02]  /*36a10*/  SHF.R.U32.HI R2, RZ, R14, R11 ;  /* 0x0000000eff027219 */ /* 0x000fe4000001160b */
[----:B------:R-:W-:Y:S01]  /*36a20*/  IADD3 R5, P0, RZ, -R12, RZ ;  /* 0x8000000cff057210 */ /* 0x000fe20007f1e0ff */
[----:B------:R-:W-:Y:S01]  /*36a30*/  FMUL R9, R8, UR4 ;  /* 0x0000000408097c20 */ /* 0x000fe20008400000 */
[----:B------:R-:W-:Y:S01]  /*36a40*/  MOV R3, R21 ;  /* 0x0000001500037202 */ /* 0x000fe20000000f00 */
[----:B------:R-:W1:Y:S01]  /*36a50*/  LDC.64 R22, c[0x0][0x640] ;  /* 0x00019000ff167b82 */ /* 0x000e620000000a00 */
[----:B------:R-:W-:Y:S01]  /*36a60*/  IADD3.X R7, RZ, ~R2, RZ, P0, !PT ;  /* 0x80000002ff077210 */ /* 0x000fe200007fe4ff */
[----:B------:R-:W-:Y:S01]  /*36a70*/  IMAD.MOV.U32 R2, RZ, RZ, R20 ;  /* 0x000000ffff027224 */ /* 0x000fe200078e0014 */
[----:B------:R-:W-:Y:S01]  /*36a80*/  ULDC UR4, c[0x0][0x154] ;  /* 0x0000550000047ab9 */ /* 0x000fe20000000800 */
[----:B------:R-:W2:Y:S02]  /*36a90*/  F2I.U32.TRUNC.NTZ R9, R9 ;  /* 0x0000000900097305 */ /* 0x000ea4000020f000 */
[----:B------:R-:W-:-:S02]  /*36aa0*/  IMAD R8, R7, R16, RZ ;  /* 0x0000001007087224 */ /* 0x000fc400078e02ff */
[----:B------:R-:W3:Y:S01]  /*36ab0*/  LDC R11, c[0x0][0x144] ;  /* 0x00005100ff0b7b82 */ /* 0x000ee20000000800 */
[----:B------:R-:W-:-:S04]  /*36ac0*/  IMAD.WIDE.U32 R2, R5, R16, R2 ;  /* 0x0000001005027225 */ /* 0x000fc800078e0002 */
[----:B------:R-:W-:Y:S02]  /*36ad0*/  IMAD R5, R5, R17, R8 ;  /* 0x0000001105057224 */ /* 0x000fe400078e0208 */
[----:B------:R-:W-:Y:S01]  /*36ae0*/  IMAD.MOV.U32 R8, RZ, RZ, -0x1 ;  /* 0xffffffffff087424 */ /* 0x000fe200078e00ff */
[----:B------:R-:W4:Y:S01]  /*36af0*/  LDC R14, c[0x0][0x608] ;  /* 0x00018200ff0e7b82 */ /* 0x000f220000000800 */
[----:B------:R-:W-:Y:S01]  /*36b00*/  IMAD.IADD R3, R3, 0x1, R5 ;  /* 0x0000000103037824 */ /* 0x000fe200078e0205 */
[----:B------:R-:W-:-:S04]  /*36b10*/  I2FP.F32.U32 R5, R6 ;  /* 0x0000000600057245 */ /* 0x000fc80000201000 */
[-CC-:B0-----:R-:W-:Y:S01]  /*36b20*/  SHF.R.U64 R10, R2, R18.reuse, R3.reuse ;  /* 0x00000012020a7219 */ /* 0x181fe20000001203 */
[----:B------:R-:W-:Y:S01]  /*36b30*/  FMUL R5, R5, UR4 ;  /* 0x0000000405057c20 */ /* 0x000fe20008400000 */
[----:B------:R-:W0:Y:S01]  /*36b40*/  LDC R7, c[0x0][0x658] ;  /* 0x00019600ff077b82 */ /* 0x000e220000000800 */
[----:B--2---:R-:W-:Y:S02]  /*36b50*/  IADD3 R2, -R9, RZ, RZ ;  /* 0x000000ff09027210 */ /* 0x004fe40007ffe1ff */
[----:B-1----:R-:W-:Y:S02]  /*36b60*/  ISETP.NE.U32.AND P0, PT, R22, RZ, PT ;  /* 0x000000ff1600720c */ /* 0x002fe40003f05070 */
[----:B------:R-:W-:Y:S02]  /*36b70*/  SHF.R.U32.HI R3, RZ, R18, R3 ;  /* 0x00000012ff037219 */ /* 0x000fe40000011603 */
[----:B------:R-:W-:Y:S01]  /*36b80*/  ISETP.NE.AND.EX P0, PT, R23, RZ, PT, P0 ;  /* 0x000000ff1700720c */ /* 0x000fe20003f05300 */
[----:B------:R-:W1:Y:S01]  /*36b90*/  LDC R17, c[0x0][0x148] ;  /* 0x00005200ff117b82 */ /* 0x000e620000000800 */
[----:B---3--:R-:W-:Y:S01]  /*36ba0*/  IMAD R21, R11, R2, R4 ;  /* 0x000000020b157224 */ /* 0x008fe200078e0204 */
[----:B------:R-:W-:-:S06]  /*36bb0*/  MOV R4, 0x1 ;  /* 0x0000000100047802 */ /* 0x000fcc0000000f00 */
[----:B------:R-:W2:Y:S01]  /*36bc0*/  LDC R16, c[0x0][0x600] ;  /* 0x00018000ff107b82 */ /* 0x000ea20000000800 */
[-CC-:B----4-:R-:W-:Y:S02]  /*36bd0*/  SHF.R.U64 R13, R10, R14.reuse, R3.reuse ;  /* 0x0000000e0a0d7219 */ /* 0x190fe40000001203 */
[----:B------:R-:W-:Y:S02]  /*36be0*/  SHF.R.U32.HI R2, RZ, R14, R3 ;  /* 0x0000000eff027219 */ /* 0x000fe40000011603 */
[----:B------:R3:W4:Y:S03]  /*36bf0*/  F2I.U32.TRUNC.NTZ R14, R5 ;  /* 0x00000005000e7305 */ /* 0x000726000020f000 */
[----:B------:R-:W1:Y:S01]  /*36c00*/  LDC R20, c[0x0][0x648] ;  /* 0x00019200ff147b82 */ /* 0x000e620000000800 */
[-C--:B0-----:R-:W-:Y:S02]  /*36c10*/  SHF.R.U64 R15, R13, R7.reuse, R2 ;  /* 0x000000070d0f7219 */ /* 0x081fe40000001202 */
[----:B------:R-:W-:-:S02]  /*36c20*/  SHF.L.U32 R8, R8, R7, RZ ;  /* 0x0000000708087219 */ /* 0x000fc400000006ff */
[-C--:B------:R-:W-:Y:S01]  /*36c30*/  SHF.R.U32.HI R3, RZ, R7.reuse, R2 ;  /* 0x00000007ff037219 */ /* 0x080fe20000011602 */
[----:B------:R-:W-:Y:S01]  /*36c40*/  IMAD.MOV.U32 R2, RZ, RZ, R15 ;  /* 0x000000ffff027224 */ /* 0x000fe200078e000f */
[----:B------:R-:W-:Y:S01]  /*36c50*/  SHF.L.U32 R18, R4, R7, RZ ;  /* 0x0000000704127219 */ /* 0x000fe200000006ff */
[----:B------:R-:W0:Y:S01]  /*36c60*/  LDC R24, c[0x0][0x638] ;  /* 0x00018e00ff187b82 */ /* 0x000e220000000800 */
[----:B------:R-:W-:-:S07]  /*36c70*/  LOP3.LUT R26, RZ, R8, RZ, 0x33, !PT ;  /* 0x00000008ff1a7212 */ /* 0x000fce00078e33ff */
[----:B------:R-:W0:Y:S01]  /*36c80*/  LDC R25, c[0x0][0x610] ;  /* 0x00018400ff197b82 */ /* 0x000e220000000800 */
[----:B---34-:R-:W-:Y:S05]  /*36c90*/  @!P0 BRA `(.L_x_1061) ;  /* 0x0000000000288947 */ /* 0x018fea0003800000 */
[----:B------:R-:W3:Y:S02]  /*36ca0*/  LDC R2, c[0x0][0x64c] ;  /* 0x00019300ff027b82 */ /* 0x000ee40000000800 */
[----:B---3--:R-:W-:-:S04]  /*36cb0*/  IADD3 R7, P0, R15, R2, RZ ;  /* 0x000000020f077210 */ /* 0x008fc80007f1e0ff */
        /* <DEDUP_REMOVED lines=8> */
.L_x_1061:
[----:B------:R-:W3:Y:S01]  /*36d40*/  LDC R4, c[0x0][0x65c] ;  /* 0x00019700ff047b82 */ /* 0x000ee20000000800 */
[----:B-1----:R-:W-:Y:S01]  /*36d50*/  SHF.R.U64 R3, R2, R20, R3 ;  /* 0x0000001402037219 */ /* 0x002fe20000001203 */
[----:B------:R-:W-:Y:S01]  /*36d60*/  IMAD.MOV R14, RZ, RZ, -R14 ;  /* 0x000000ffff0e7224 */ /* 0x000fe200078e0a0e */
[----:B------:R-:W-:Y:S02]  /*36d70*/  LOP3.LUT R2, R13, R26, RZ, 0xc0, !PT ;  /* 0x0000001a0d027212 */ /* 0x000fe400078ec0ff */
[----:B--2---:R-:W-:Y:S02]  /*36d80*/  IADD3 R5, R16, -0x1, RZ ;  /* 0xffffffff10057810 */ /* 0x004fe40007ffe0ff */
[----:B------:R-:W-:Y:S01]  /*36d90*/  MOV R7, 0x1 ;  /* 0x0000000100077802 */ /* 0x000fe20000000f00 */
[----:B------:R-:W-:Y:S01]  /*36da0*/  IMAD R2, R18, R3, R2 ;  /* 0x0000000312027224 */ /* 0x000fe200078e0202 */
[----:B------:R-:W-:Y:S02]  /*36db0*/  LOP3.LUT R10, R10, R5, RZ, 0xc0, !PT ;  /* 0x000000050a0a7212 */ /* 0x000fe400078ec0ff */
[----:B---3--:R-:W-:Y:S01]  /*36dc0*/  ISETP.NE.AND P0, PT, R4, 0x1, PT ;  /* 0x000000010400780c */ /* 0x008fe20003f05270 */
[----:B------:R-:W-:-:S04]  /*36dd0*/  IMAD.MOV R4, RZ, RZ, -R3 ;  /* 0x000000ffff047224 */ /* 0x000fc800078e0a03 */
[----:B0-----:R-:W-:-:S04]  /*36de0*/  IMAD R3, R4, R24, R15 ;  /* 0x0000001804037224 */ /* 0x001fc800078e020f */
[----:B------:R-:W-:Y:S02]  /*36df0*/  IMAD R5, R3, R16, R10 ;  /* 0x0000001003057224 */ /* 0x000fe400078e020a */
[----:B------:R-:W-:Y:S02]  /*36e00*/  IMAD.MOV.U32 R10, RZ, RZ, R12 ;  /* 0x000000ffff0a7224 */ /* 0x000fe400078e000c */
[----:B------:R-:W-:-:S04]  /*36e10*/  @P0 IMAD R21, R17, R14, R6 ;  /* 0x0000000e11150224 */ /* 0x000fc800078e0206 */
[----:B------:R-:W-:-:S05]  /*36e20*/  IMAD R2, R2, R25, R21 ;  /* 0x0000001902027224 */ /* 0x000fca00078e0215 */
[----:B------:R-:W-:Y:S02]  /*36e30*/  SEL R3, R5, R2, !P0 ;  /* 0x0000000205037207 */ /* 0x000fe40004000000 */
[----:B------:R-:W-:-:S07]  /*36e40*/  SEL R2, R2, R5, !P0 ;  /* 0x0000000502027207 */ /* 0x000fce0004000000 */
.L_x_1059:
[----:B------:R-:W-:-:S08]  /*36e50*/  NOP ;  /* 0x0000000000007918 */ /* 0x000fd00000000000 */
[----:B------:R-:W0:-:S00]  /*36e60*/  USETMAXREG.DEALLOC.CTAPOOL 0x18 ;  /* 0x00000018000079c8 */ /* 0x000e0000080e0500 */
[----:B0-----:R-:W-:-:S13]  /*36e70*/  ISETP.NE.AND P0, PT, R0, RZ, PT ;  /* 0x000000ff0000720c */ /* 0x001fda0003f05270 */
[----:B------:R-:W-:Y:S05]  /*36e80*/  @P0 EXIT ;  /* 0x000000000000094d */ /* 0x000fea0003800000 */
[----:B------:R-:W-:Y:S01]  /*36e90*/  LOP3.LUT P0, RZ, R7, 0xff, RZ, 0xc0, !PT ;  /* 0x000000ff07ff7812 */ /* 0x000fe2000780c0ff */
[----:B------:R-:W-:Y:S01]  /*36ea0*/  IMAD.MOV.U32 R6, RZ, RZ, RZ ;  /* 0x000000ffff067224 */ /* 0x000fe200078e00ff */
[----:B------:R-:W-:-:S11]  /*36eb0*/  MOV R0, 0x1 ;  /* 0x0000000100007802 */ /* 0x000fd60000000f00 */
[----:B------:R-:W-:Y:S05]  /*36ec0*/  @!P0 BRA `(.L_x_1062) ;  /* 0x0000000c00548947 */ /* 0x000fea0003800000 */
[----:B------:R-:W0:Y:S01]  /*36ed0*/  LDC R0, c[0x0][0x28c] ;  /* 0x0000a300ff007b82 */ /* 0x000e220000000800 */
[----:B------:R-:W1:Y:S01]  /*36ee0*/  S2R R4, SR_TID.X ;  /* 0x0000000000047919 */ /* 0x000e620000002100 */
[----:B------:R-:W-:Y:S01]  /*36ef0*/  ULDC UR5, c[0x0][0x600] ;  /* 0x0001800000057ab9 */ /* 0x000fe20000000800 */
[----:B------:R-:W-:Y:S01]  /*36f00*/  ULDC UR4, c[0x0][0xc] ;  /* 0x0000030000047ab9 */ /* 0x000fe20000000800 */
[----:B------:R-:W-:Y:S01]  /*36f10*/  UIADD3 UR16, UR5, -0x1, URZ ;  /* 0xffffffff05107890 */ /* 0x000fe2000fffe03f */
[----:B------:R-:W-:Y:S01]  /*36f20*/  BSSY B0, `(.L_x_1062) ;  /* 0x00000cf000007945 */ /* 0x000fe20003800000 */
[----:B------:R-:W-:Y:S01]  /*36f30*/  ULDC UR6, c[0x0][0x658] ;  /* 0x0001960000067ab9 */ /* 0x000fe20000000800 */
[----:B------:R-:W-:Y:S01]  /*36f40*/  ULDC UR5, c[0x0][0x10] ;  /* 0x0000040000057ab9 */ /* 0x000fe20000000800 */
[----:B------:R-:W-:Y:S01]  /*36f50*/  UMOV UR7, 0xffffffff ;  /* 0xffffffff00077882 */ /* 0x000fe20000000000 */
[----:B------:R-:W-:Y:S01]  /*36f60*/  UMOV UR8, 0x1 ;  /* 0x0000000100087882 */ /* 0x000fe20000000000 */
[----:B------:R-:W-:Y:S01]  /*36f70*/  UIMAD.WIDE.U32 UR4, UR4, UR5, URZ ;  /* 0x00000005040472a5 */ /* 0x000fe2000f8e003f */
[----:B------:R-:W-:Y:S01]  /*36f80*/  IMAD.MOV.U32 R11, RZ, RZ, 0x1 ;  /* 0x00000001ff0b7424 */ /* 0x000fe200078e00ff */
[----:B------:R-:W-:Y:S01]  /*36f90*/  USHF.L.U32 UR7, UR7, UR6, URZ ;  /* 0x0000000607077299 */ /* 0x000fe2000800063f */
[----:B------:R-:W-:Y:S01]  /*36fa0*/  LOP3.LUT R8, R19, 0x2, RZ, 0xfc, !PT ;  /* 0x0000000213087812 */ /* 0x000fe200078efcff */
[----:B------:R-:W-:Y:S01]  /*36fb0*/  USHF.L.U32 UR18, UR8, UR6, URZ ;  /* 0x0000000608127299 */ /* 0x000fe2000800063f */
[----:B------:R-:W-:Y:S01]  /*36fc0*/  IMAD.MOV.U32 R6, RZ, RZ, RZ ;  /* 0x000000ffff067224 */ /* 0x000fe200078e00ff */
[----:B------:R-:W-:Y:S01]  /*36fd0*/  ULOP3.LUT UR17, URZ, UR7, URZ, 0x33, !UPT ;  /* 0x000000073f117292 */ /* 0x000fe2000f8e333f */
[----:B------:R-:W-:Y:S01]  /*36fe0*/  ULDC UR6, c[0x0][0x14] ;  /* 0x0000050000067ab9 */ /* 0x000fe20000000800 */
[----:B------:R-:W-:Y:S01]  /*36ff0*/  ULDC.64 UR22, c[0x0][0x198] ;  /* 0x0000660000167ab9 */ /* 0x000fe20000000a00 */
[----:B------:R-:W-:-:S02]  /*37000*/  UIMAD.WIDE.U32 UR20, UR4, UR6, URZ ;  /* 0x00000006041472a5 */ /* 0x000fc4000f8e003f */
[----:B------:R-:W-:Y:S01]  /*37010*/  UIMAD UR13, UR5, UR6, URZ ;  /* 0x00000006050d72a4 */ /* 0x000fe2000f8e023f */
[----:B0-----:R-:W-:-:S03]  /*37020*/  IADD3 R0, R0, 0x7f, RZ ;  /* 0x0000007f00007810 */ /* 0x001fc60007ffe0ff */
[----:B------:R-:W-:Y:S01]  /*37030*/  UIADD3 UR13, UR21, UR13, URZ ;  /* 0x0000000d150d7290 */ /* 0x000fe2000fffe03f */
[----:B------:R-:W-:-:S04]  /*37040*/  SHF.R.S32.HI R5, RZ, 0x1f, R0 ;  /* 0x0000001fff057819 */ /* 0x000fc80000011400 */
[----:B------:R-:W-:Y:S02]  /*37050*/  LEA.HI R5, R5, R0, RZ, 0x7 ;  /* 0x0000000005057211 */ /* 0x000fe400078f38ff */
[C---:B-1----:R-:W-:Y:S02]  /*37060*/  LOP3.LUT P2, RZ, R4.reuse, 0x7f, RZ, 0xc0, !PT ;  /* 0x0000007f04ff7812 */ /* 0x042fe4000784c0ff */
[----:B------:R-:W-:Y:S02]  /*37070*/  LOP3.LUT P0, RZ, R4, 0x1f, RZ, 0xc0, !PT ;  /* 0x0000001f04ff7812 */ /* 0x000fe4000780c0ff */
[----:B------:R-:W-:Y:S02]  /*37080*/  SHF.R.S32.HI R7, RZ, 0x7, R5 ;  /* 0x00000007ff077819 */ /* 0x000fe40000011405 */
[----:B------:R-:W-:Y:S02]  /*37090*/  PLOP3.LUT P0, PT, P0, P2, PT, 0x8a, 0x0 ;  /* 0x000000000000781c */ /* 0x000fe40000705172 */
[----:B------:R-:W-:-:S02]  /*370a0*/  MOV R0, 0x1 ;  /* 0x0000000100007802 */ /* 0x000fc40000000f00 */
[----:B------:R-:W-:-:S09]  /*370b0*/  IADD3 R16, R7, 0x1, RZ ;  /* 0x0000000107107810 */ /* 0x000fd20007ffe0ff */
.L_x_1074:
[----:B------:R-:W-:-:S03]  /*370c0*/  UMOV UR4, 0xffffffff ;  /* 0xffffffff00047882 */ /* 0x000fc60000000000 */
[----:B------:R-:W-:Y:S05]  /*370d0*/  BRA.DIV UR4, `(.L_x_1063) ;  /* 0x0000000e04707947 */ /* 0x000fea000b800000 */
[----:B------:R-:W-:-:S13]  /*370e0*/  ELECT P6, URZ, PT ;  /* 0x00000000003f782f */ /* 0x000fda00038c0000 */
.L_x_1083:
[----:B------:R-:W0:Y:S01]  /*370f0*/  LDC R4, c[0x0][0x28c] ;  /* 0x0000a300ff047b82 */ /* 0x000e220000000800 */
[----:B------:R-:W-:Y:S01]  /*37100*/  BSSY B1, `(.L_x_1064) ;  /* 0x0000037000017945 */ /* 0x000fe20003800000 */
[----:B0-----:R-:W-:-:S13]  /*37110*/  ISETP.LT.OR P6, PT, R4, 0x1, !P6 ;  /* 0x000000010400780c */ /* 0x001fda00077c1670 */
[----:B------:R-:W-:Y:S05]  /*37120*/  @P6 BRA `(.L_x_1065) ;  /* 0x0000000000d06947 */ /* 0x000fea0003800000 */
[----:B------:R-:W-:Y:S01]  /*37130*/  IMAD.SHL.U32 R3, R3, 0x200, RZ ;  /* 0x0000020003037824 */ /* 0x000fe200078e00ff */
[----:B------:R-:W-:Y:S01]  /*37140*/  SHF.L.U32 R2, R2, 0x8, RZ ;  /* 0x0000000802027819 */ /* 0x000fe200000006ff */
[----:B------:R-:W-:Y:S01]  /*37150*/  IMAD.MOV.U32 R14, RZ, RZ, RZ ;  /* 0x000000ffff0e7224 */ /* 0x000fe200078e00ff */
[----:B------:R-:W-:Y:S01]  /*37160*/  MOV R4, R16 ;  /* 0x0000001000047202 */ /* 0x000fe20000000f00 */
[----:B------:R-:W-:Y:S01]  /*37170*/  IMAD.MOV.U32 R5, RZ, RZ, R0 ;  /* 0x000000ffff057224 */ /* 0x000fe200078e0000 */
[----:B------:R-:W-:-:S07]  /*37180*/  MOV R9, R6 ;  /* 0x0000000600097202 */ /* 0x000fce0000000f00 */
.L_x_1069:
[----:B------:R-:W0:Y:S01]  /*37190*/  S2R R13, SR_CgaCtaId ;  /* 0x00000000000d7919 */ /* 0x000e220000008800 */
[----:B------:R-:W-:Y:S02]  /*371a0*/  MOV R12, 0x400 ;  /* 0x00000400000c7802 */ /* 0x000fe40000000f00 */
[----:B------:R-:W-:Y:S02]  /*371b0*/  SHF.L.U32 R18, R5, 0x1f, RZ ;  /* 0x0000001f05127819 */ /* 0x000fe400000006ff */
[----:B0-----:R-:W-:-:S05]  /*371c0*/  LEA R12, R13, R12, 0x18 ;  /* 0x0000000c0d0c7211 */ /* 0x001fca00078ec0ff */
[----:B------:R-:W-:-:S04]  /*371d0*/  IMAD R13, R9, 0x8, R12 ;  /* 0x00000008090d7824 */ /* 0x000fc800078e020c */
[----:B------:R-:W0:Y:S02]  /*371e0*/  SYNCS.PHASECHK.TRANS64.TRYWAIT P1, [R13+URZ+0x10], R18 ;  /* 0x000010120d0075a7 */ /* 0x000e24000802017f */
[----:B0-----:R-:W-:Y:S05]  /*371f0*/  @!P1 BRA `(.L_x_1066) ;  /* 0x0000000c00489947 */ /* 0x001fea0003800000 */
.L_x_1084:
[----:B0-----:R-:W0:Y:S01]  /*37200*/  @!P2 LDC R18, c[0x0][0x500] ;  /* 0x00014000ff12ab82 */ /* 0x001e220000000800 */
[----:B------:R-:W-:-:S04]  /*37210*/  PRMT R15, R8, 0x9910, RZ ;  /* 0x00009910080f7816 */ /* 0x000fc800000000ff */
[----:B------:R-:W-:Y:S01]  /*37220*/  ISETP.NE.AND P1, PT, R15, 0x2, PT ;  /* 0x000000020f00780c */ /* 0x000fe20003f25270 */
[----:B0-----:R0:W-:-:S12]  /*37230*/  @!P2 SYNCS.ARRIVE.TRANS64 RZ, [R13+URZ], R18 ;  /* 0x000000120dffa9a7 */ /* 0x0011d8000800003f */
[----:B------:R-:W-:Y:S05]  /*37240*/  @P1 BRA `(.L_x_1067) ;  /* 0x0000000000041947 */ /* 0x000fea0003800000 */
[----:B------:R-:W-:Y:S01]  /*37250*/  BPT.TRAP 0x1 ;  /* 0x000000040000795c */ /* 0x000fe20000300000 */
.L_x_1067:
[----:B------:R-:W-:Y:S05]  /*37260*/  @P0 BRA `(.L_x_1068) ;  /* 0x0000000000040947 */ /* 0x000fea0003800000 */
[----:B------:R-:W-:Y:S01]  /*37270*/  BPT.TRAP 0x1 ;  /* 0x000000040000795c */ /* 0x000fe20000300000 */
.L_x_1068:
[----:B------:R-:W-:Y:S01]  /*37280*/  R2UR UR9, R13 ;  /* 0x000000000d0972ca */ /* 0x000fe200000e0000 */
[----:B------:R-:W-:Y:S01]  /*37290*/  VIADD R4, R4, 0xffffffff ;  /* 0xffffffff04047836 */ /* 0x000fe20000000000 */
[C---:B0-----:R-:W-:Y:S01]  /*372a0*/  LEA R13, R9.reuse, R12, 0xf ;  /* 0x0000000c090d7211 */ /* 0x041fe200078e78ff */
[----:B------:R-:W-:Y:S01]  /*372b0*/  IMAD R12, R9, 0x10000, R12 ;  /* 0x00010000090c7824 */ /* 0x000fe200078e020c */
[----:B------:R-:W-:Y:S01]  /*372c0*/  UIADD3 UR4, UP0, UR22, 0xf0, URZ ;  /* 0x000000f016047890 */ /* 0x000fe2000ff1e03f */
[----:B------:R-:W-:Y:S01]  /*372d0*/  R2UR UR11, R2 ;  /* 0x00000000020b72ca */ /* 0x000fe200000e0000 */
[----:B------:R-:W-:Y:S01]  /*372e0*/  UIADD3 UR24, UP1, UR22, 0x1f0, URZ ;  /* 0x000001f016187890 */ /* 0x000fe2000ff3e03f */
[----:B------:R-:W-:Y:S01]  /*372f0*/  R2UR UR5, R13 ;  /* 0x000000000d0572ca */ /* 0x000fe200000e0000 */
[----:B------:R-:W-:Y:S01]  /*37300*/  UMOV UR6, 0x0 ;  /* 0x0000000000067882 */ /* 0x000fe20000000000 */
[----:B------:R-:W-:Y:S01]  /*37310*/  R2UR UR8, R12 ;  /* 0x000000000c0872ca */ /* 0x000fe200000e0000 */
[----:B------:R-:W-:Y:S01]  /*37320*/  UIADD3.X UR25, URZ, UR23, URZ, UP1, !UPT ;  /* 0x000000173f197290 */ /* 0x000fe20008ffe43f */
[----:B------:R-:W-:Y:S01]  /*37330*/  R2UR UR10, R14 ;  /* 0x000000000e0a72ca */ /* 0x000fe200000e0000 */
[----:B------:R-:W-:Y:S01]  /*37340*/  UMOV UR7, 0x10000000 ;  /* 0x1000000000077882 */ /* 0x000fe20000000000 */
[----:B------:R-:W-:-:S02]  /*37350*/  R2UR UR12, R10 ;  /* 0x000000000a0c72ca */ /* 0x000fc400000e0000 */
[----:B------:R-:W-:Y:S02]  /*37360*/  R2UR UR19, R3 ;  /* 0x00000000031372ca */ /* 0x000fe400000e0000 */
[----:B------:R-:W-:Y:S02]  /*37370*/  ISETP.GT.AND P3, PT, R4, 0x1, PT ;  /* 0x000000010400780c */ /* 0x000fe40003f64270 */
[----:B------:R-:W-:Y:S01]  /*37380*/  IADD3 R9, R9, 0x1, RZ ;  /* 0x0000000109097810 */ /* 0x000fe20007ffe0ff */
[----:B------:R-:W-:Y:S01]  /*37390*/  UIADD3 UR14, UR5, 0x100, URZ ;  /* 0x00000100050e7890 */ /* 0x000fe2000fffe03f */
[----:B------:R-:W-:Y:S01]  /*373a0*/  IADD3 R14, R14, 0x80, RZ ;  /* 0x000000800e0e7810 */ /* 0x000fe20007ffe0ff */
[----:B------:R-:W-:Y:S01]  /*373b0*/  UIADD3.X UR5, URZ, UR23, URZ, UP0, !UPT ;  /* 0x000000173f057290 */ /* 0x000fe200087fe43f */
[----:B------:R-:W-:Y:S01]  /*373c0*/  ISETP.NE.AND P1, PT, R9, 0x2, PT ;  /* 0x000000020900780c */ /* 0x000fe20003f25270 */
[----:B------:R-:W-:-:S03]  /*373d0*/  UIADD3 UR15, UR8, 0x10100, URZ ;  /* 0x00010100080f7890 */ /* 0x000fc6000fffe03f */
[----:B------:R-:W-:Y:S01]  /*373e0*/  UMOV UR8, UR14 ;  /* 0x0000000e00087c82 */ /* 0x000fe20008000000 */
[----:B------:R-:W-:Y:S02]  /*373f0*/  SEL R12, RZ, 0x1, P1 ;  /* 0x00000001ff0c7807 */ /* 0x000fe40000800000 */
[----:B------:R-:W-:Y:S01]  /*37400*/  SEL R9, R9, RZ, P1 ;  /* 0x000000ff09097207 */ /* 0x000fe20000800000 */
[----:B------:R0:W-:Y:S01]  /*37410*/  UTMALDG.3D [UR8], [UR4], desc[UR6] ;  /* 0x00000608040075b4 */ /* 0x0001e20008011000 */
[----:B------:R-:W-:Y:S01]  /*37420*/  LOP3.LUT R5, R5, R12, RZ, 0x3c, !PT ;  /* 0x0000000c05057212 */ /* 0x000fe200078e3cff */
[----:B0-----:R-:W-:Y:S01]  /*37430*/  UMOV UR8, UR15 ;  /* 0x0000000f00087c82 */ /* 0x001fe20008000000 */
[----:B------:R-:W-:Y:S02]  /*37440*/  UMOV UR11, UR19 ;  /* 0x00000013000b7c82 */ /* 0x000fe40008000000 */
[----:B------:R0:W-:Y:S02]  /*37450*/  UTMALDG.3D [UR8], [UR24], desc[UR6] ;  /* 0x00000608180075b4 */ /* 0x0001e40008011000 */
[----:B0-----:R-:W-:Y:S05]  /*37460*/  @P3 BRA `(.L_x_1069) ;  /* 0xfffffffc00483947 */ /* 0x001fea000383ffff */
.L_x_1065:
[----:B------:R-:W-:Y:S05]  /*37470*/  BSYNC B1 ;  /* 0x0000000000017941 */ /* 0x000fea0003800000 */
.L_x_1064:
[----:B------:R-:W2:Y:S01]  /*37480*/  LDL.LU R15, [R1+0x600] ;  /* 0x00060000010f7983 */ /* 0x000ea20000300800 */
[----:B------:R-:W-:Y:S01]  /*37490*/  LOP3.LUT P4, RZ, R11, 0xff, RZ, 0xc0, !PT ;  /* 0x000000ff0bff7812 */ /* 0x000fe2000788c0ff */
[----:B------:R-:W-:Y:S01]  /*374a0*/  IMAD.IADD R6, R7, 0x1, R6 ;  /* 0x0000000107067824 */ /* 0x000fe200078e0206 */
[----:B------:R-:W-:Y:S01]  /*374b0*/  ULDC.64 UR4, c[0x0][0x650] ;  /* 0x0001940000047ab9 */ /* 0x000fe20000000a00 */
[----:B------:R-:W3:Y:S01]  /*374c0*/  LDL.LU R12, [R1+0x604] ;  /* 0x00060400010c7983 */ /* 0x000ee20000300800 */
[----:B------:R-:W-:Y:S01]  /*374d0*/  BSSY B1, `(.L_x_1070) ;  /* 0x0000071000017945 */ /* 0x000fe20003800000 */
[----:B------:R-:W-:Y:S02]  /*374e0*/  MOV R10, 0xffffffff ;  /* 0xffffffff000a7802 */ /* 0x000fe40000000f00 */
[----:B------:R-:W-:Y:S02]  /*374f0*/  SHF.R.U32.HI R2, RZ, 0x1, R6 ;  /* 0x00000001ff027819 */ /* 0x000fe40000011606 */
[----:B------:R-:W-:-:S02]  /*37500*/  ISETP.GT.U32.AND P1, PT, R6, 0x1, PT ;  /* 0x000000010600780c */ /* 0x000fc40003f24070 */
[----:B------:R-:W-:Y:S02]  /*37510*/  LOP3.LUT R2, R2, 0x1, RZ, 0xc0, !PT ;  /* 0x0000000102027812 */ /* 0x000fe400078ec0ff */
[----:B------:R-:W0:Y:S01]  /*37520*/  @P4 S2R R3, SR_CgaCtaId ;  /* 0x0000000000034919 */ /* 0x000e220000008800 */
[C---:B------:R-:W-:Y:S02]  /*37530*/  ISETP.LT.U32.AND P1, PT, R7.reuse, 0x2, P1 ;  /* 0x000000020700780c */ /* 0x040fe40000f21070 */
[----:B------:R-:W-:Y:S02]  /*37540*/  ISETP.NE.U32.AND P3, PT, R2, 0x1, PT ;  /* 0x000000010200780c */ /* 0x000fe40003f65070 */
[----:B------:R-:W-:Y:S02]  /*37550*/  @P4 MOV R2, 0x400 ;  /* 0x0000040000024802 */ /* 0x000fe40000000f00 */
[----:B------:R-:W-:Y:S02]  /*37560*/  ISETP.GT.U32.AND P3, PT, R7, 0x1, !P3 ;  /* 0x000000010700780c */ /* 0x000fe40005f64070 */
[----:B------:R-:W-:-:S02]  /*37570*/  LOP3.LUT R6, R6, 0x1, RZ, 0xc0, !PT ;  /* 0x0000000106067812 */ /* 0x000fc400078ec0ff */
[----:B------:R-:W-:Y:S02]  /*37580*/  PRMT R4, RZ, 0x7610, R4 ;  /* 0x00007610ff047816 */ /* 0x000fe40000000004 */
[----:B------:R-:W-:Y:S02]  /*37590*/  PRMT R11, RZ, 0x7610, R11 ;  /* 0x00007610ff0b7816 */ /* 0x000fe4000000000b */
[----:B0-----:R-:W-:Y:S02]  /*375a0*/  @P4 LEA R2, R3, R2, 0x18 ;  /* 0x0000000203024211 */ /* 0x001fe400078ec0ff */
[----:B------:R-:W-:Y:S02]  /*375b0*/  SEL R3, RZ, 0x1, !P1 ;  /* 0x00000001ff037807 */ /* 0x000fe40004800000 */
[----:B------:R0:W-:Y:S02]  /*375c0*/  @P4 SYNCS.ARRIVE.TRANS64.A1T0 RZ, [R2+URZ+0x38], RZ ;  /* 0x000038ff02ff49a7 */ /* 0x0001e4000810003f */
[----:B0-----:R-:W-:-:S04]  /*375d0*/  SEL R2, RZ, 0x1, !P3 ;  /* 0x00000001ff027807 */ /* 0x001fc80005800000 */
[----:B------:R-:W-:Y:S01]  /*375e0*/  LOP3.LUT R0, R2, R0, R3, 0x96, !PT ;  /* 0x0000000002007212 */ /* 0x000fe200078e9603 */
[----:B------:R-:W-:Y:S01]  /*375f0*/  IMAD.MOV.U32 R3, RZ, RZ, -0x1 ;  /* 0xffffffffff037424 */ /* 0x000fe200078e00ff */
[----:B------:R-:W-:Y:S02]  /*37600*/  MOV R2, 0xffffffff ;  /* 0xffffffff00027802 */ /* 0x000fe40000000f00 */
[----:B---3--:R-:W-:-:S04]  /*37610*/  IADD3 R12, P1, R12, UR20, RZ ;  /* 0x000000140c0c7c10 */ /* 0x008fc8000ff3e0ff */
[----:B--2---:R-:W-:Y:S01]  /*37620*/  IADD3.X R15, R15, UR13, RZ, P1, !PT ;  /* 0x0000000d0f0f7c10 */ /* 0x004fe20008ffe4ff */
[----:B------:R0:W-:Y:S01]  /*37630*/  STL [R1+0x604], R12 ;  /* 0x0006040c01007387 */ /* 0x0001e20000100800 */
[----:B------:R-:W-:-:S03]  /*37640*/  ISETP.GE.U32.AND P1, PT, R12, UR4, PT ;  /* 0x000000040c007c0c */ /* 0x000fc6000bf26070 */
[----:B------:R0:W-:Y:S01]  /*37650*/  STL [R1+0x600], R15 ;  /* 0x0006000f01007387 */ /* 0x0001e20000100800 */
[----:B------:R-:W-:-:S13]  /*37660*/  ISETP.GE.U32.AND.EX P1, PT, R15, UR5, PT, P1 ;  /* 0x000000050f007c0c */ /* 0x000fda000bf26110 */
[----:B0-----:R-:W-:Y:S05]  /*37670*/  @P1 BRA `(.L_x_1071) ;  /* 0x0000000400581947 */ /* 0x001fea0003800000 */
[----:B------:R-:W0:Y:S01]  /*37680*/  S2R R9, SR_CTAID.X ;  /* 0x0000000000097919 */ /* 0x000e220000002500 */
[----:B------:R-:W1:Y:S01]  /*37690*/  LDC R17, c[0x0][0x65c] ;  /* 0x00019700ff117b82 */ /* 0x000e620000000800 */
[----:B------:R-:W-:Y:S01]  /*376a0*/  ULDC UR4, c[0x0][0x150] ;  /* 0x0000540000047ab9 */ /* 0x000fe20000000800 */
[----:B------:R-:W-:Y:S01]  /*376b0*/  ULDC UR7, c[0x0][0x630] ;  /* 0x00018c0000077ab9 */ /* 0x000fe20000000800 */
[----:B------:R-:W2:Y:S05]  /*376c0*/  S2R R2, SR_CTAID.Y ;  /* 0x0000000000027919 */ /* 0x000eaa0000002600 */
[----:B------:R-:W3:Y:S08]  /*376d0*/  LDC R4, c[0x0][0x144] ;  /* 0x00005100ff047b82 */ /* 0x000ef00000000800 */
[----:B------:R-:W4:Y:S01]  /*376e0*/  LDC R13, c[0x0][0x148] ;  /* 0x00005200ff0d7b82 */ /* 0x000f220000000800 */
[----:B-1----:R-:W-:-:S02]  /*376f0*/  ISETP.NE.AND P5, PT, R17, 0x1, PT ;  /* 0x000000011100780c */ /* 0x002fc40003fa5270 */
[----:B0-----:R-:W-:Y:S02]  /*37700*/  I2FP.F32.U32 R3, R9 ;  /* 0x0000000900037245 */ /* 0x001fe40000201000 */
[----:B--2---:R-:W-:-:S03]  /*37710*/  I2FP.F32.U32 R5, R2 ;  /* 0x0000000200057245 */ /* 0x004fc60000201000 */
[----:B------:R-:W-:Y:S01]  /*37720*/  FMUL R3, R3, UR4 ;  /* 0x0000000403037c20 */ /* 0x000fe20008400000 */
[----:B------:R-:W-:Y:S02]  /*37730*/  ULDC UR4, c[0x0][0x154] ;  /* 0x0000550000047ab9 */ /* 0x000fe40000000800 */
[----:B------:R-:W-:Y:S01]  /*37740*/  FMUL R10, R5, UR4 ;  /* 0x00000004050a7c20 */ /* 0x000fe20008400000 */
[----:B------:R-:W-:Y:S02]  /*37750*/  ULDC.64 UR4, c[0x0][0x628] ;  /* 0x00018a0000047ab9 */ /* 0x000fe40000000a00 */
[----:B------:R-:W0:Y:S01]  /*37760*/  F2I.U32.TRUNC.NTZ R3, R3 ;  /* 0x0000000300037305 */ /* 0x000e22000020f000 */
[----:B------:R-:W-:-:S04]  /*37770*/  ISETP.NE.U32.AND P1, PT, RZ, UR4, PT ;  /* 0x00000004ff007c0c */ /* 0x000fc8000bf25070 */
[----:B------:R-:W-:-:S03]  /*37780*/  ISETP.NE.AND.EX P1, PT, RZ, UR5, PT, P1 ;  /* 0x00000005ff007c0c */ /* 0x000fc6000bf25310 */
[----:B------:R-:W1:Y:S01]  /*37790*/  F2I.U32.TRUNC.NTZ R10, R10 ;  /* 0x0000000a000a7305 */ /* 0x000e62000020f000 */
[----:B0-----:R-:W-:Y:S01]  /*377a0*/  IMAD.MOV R5, RZ, RZ, -R3 ;  /* 0x000000ffff057224 */ /* 0x001fe200078e0a03 */
[----:B------:R-:W-:-:S03]  /*377b0*/  MOV R3, R15 ;  /* 0x0000000f00037202 */ /* 0x000fc60000000f00 */
[----:B---3--:R-:W-:Y:S01]  /*377c0*/  IMAD R9, R4, R5, R9 ;  /* 0x0000000504097224 */ /* 0x008fe200078e0209 */
[----:B-1----:R-:W-:-:S05]  /*377d0*/  IADD3 R4, -R10, RZ, RZ ;  /* 0x000000ff0a047210 */ /* 0x002fca0007ffe1ff */
[----:B----4-:R-:W-:Y:S02]  /*377e0*/  @P5 IMAD R9, R13, R4, R2 ;  /* 0x000000040d095224 */ /* 0x010fe400078e0202 */
[----:B------:R-:W-:Y:S01]  /*377f0*/  IMAD.MOV.U32 R2, RZ, RZ, R12 ;  /* 0x000000ffff027224 */ /* 0x000fe200078e000c */
[----:B------:R-:W-:Y:S06]  /*37800*/  @!P1 BRA `(.L_x_1072) ;  /* 0x0000000000289947 */ /* 0x000fec0003800000 */
[----:B------:R-:W-:Y:S02]  /*37810*/  ULDC UR6, c[0x0][0x634] ;  /* 0x00018d0000067ab9 */ /* 0x000fe40000000800 */
[----:B------:R-:W-:-:S05]  /*37820*/  IADD3 R3, P1, R12, UR6, RZ ;  /* 0x000000060c037c10 */ /* 0x000fca000ff3e0ff */
[----:B------:R-:W-:-:S04]  /*37830*/  IMAD.X R13, RZ, RZ, R15, P1 ;  /* 0x000000ffff0d7224 */ /* 0x000fc800008e060f */
[----:B------:R-:W-:-:S04]  /*37840*/  IMAD.WIDE.U32 R4, R13, UR4, RZ ;  /* 0x000000040d047c25 */ /* 0x000fc8000f8e00ff */
[----:B------:R-:W-:-:S04]  /*37850*/  IMAD.WIDE.U32 R4, P1, R3, UR5, R4 ;  /* 0x0000000503047c25 */ /* 0x000fc8000f820004 */
[----:B------:R-:W-:-:S04]  /*37860*/  IMAD.WIDE.U32 R2, R3, UR4, RZ ;  /* 0x0000000403027c25 */ /* 0x000fc8000f8e00ff */
[----:B------:R-:W-:Y:S01]  /*37870*/  IMAD.MOV.U32 R2, RZ, RZ, R5 ;  /* 0x000000ffff027224 */ /* 0x000fe200078e0005 */
[----:B------:R-:W-:Y:S02]  /*37880*/  IADD3 RZ, P3, R3, R4, RZ ;  /* 0x0000000403ff7210 */ /* 0x000fe40007f7e0ff */
[----:B------:R-:W-:-:S03]  /*37890*/  IADD3.X R3, RZ, RZ, RZ, P1, !PT ;  /* 0x000000ffff037210 */ /* 0x000fc60000ffe4ff */
[----:B------:R-:W-:-:S08]  /*378a0*/  IMAD.WIDE.U32.X R2, R13, UR5, R2, P3 ;  /* 0x000000050d027c25 */ /* 0x000fd000098e0402 */
.L_x_1072:
[--C-:B------:R-:W-:Y:S01]  /*378b0*/  SHF.R.U64 R10, R2, UR7, R3.reuse ;  /* 0x00000007020a7c19 */ /* 0x100fe20008001203 */
[----:B------:R-:W-:Y:S01]  /*378c0*/  ULDC.64 UR4, c[0x0][0x620] ;  /* 0x0001880000047ab9 */ /* 0x000fe20000000a00 */
[----:B------:R-:W-:Y:S01]  /*378d0*/  SHF.R.U32.HI R2, RZ, UR7, R3 ;  /* 0x00000007ff027c19 */ /* 0x000fe20008011603 */
[----:B------:R-:W-:Y:S01]  /*378e0*/  ULDC.64 UR6, c[0x0][0x640] ;  /* 0x0001900000067ab9 */ /* 0x000fe20000000a00 */
[----:B------:R-:W-:Y:S02]  /*378f0*/  IADD3 R13, P1, RZ, -R10, RZ ;  /* 0x8000000aff0d7210 */ /* 0x000fe40007f3e0ff */
[----:B------:R-:W-:Y:S02]  /*37900*/  MOV R3, R15 ;  /* 0x0000000f00037202 */ /* 0x000fe40000000f00 */
[----:B------:R-:W-:Y:S02]  /*37910*/  IADD3.X R2, RZ, ~R2, RZ, P1, !PT ;  /* 0x80000002ff027210 */ /* 0x000fe40000ffe4ff */
[----:B------:R-:W-:-:S03]  /*37920*/  ISETP.NE.U32.AND P1, PT, RZ, UR6, PT ;  /* 0x00000006ff007c0c */ /* 0x000fc6000bf25070 */
[----:B------:R-:W-:Y:S01]  /*37930*/  IMAD R2, R2, UR4, RZ ;  /* 0x0000000402027c24 */ /* 0x000fe2000f8e02ff */
[----:B------:R-:W-:-:S03]  /*37940*/  ISETP.NE.AND.EX P1, PT, RZ, UR7, PT, P1 ;  /* 0x00000007ff007c0c */ /* 0x000fc6000bf25310 */
[----:B------:R-:W-:Y:S02]  /*37950*/  IMAD R5, R13, UR5, R2 ;  /* 0x000000050d057c24 */ /* 0x000fe4000f8e0202 */
[----:B------:R-:W-:-:S04]  /*37960*/  IMAD.MOV.U32 R2, RZ, RZ, R12 ;  /* 0x000000ffff027224 */ /* 0x000fc800078e000c */
[----:B------:R-:W-:Y:S01]  /*37970*/  IMAD.WIDE.U32 R2, R13, UR4, R2 ;  /* 0x000000040d027c25 */ /* 0x000fe2000f8e0002 */
[----:B------:R-:W-:-:S03]  /*37980*/  ULDC UR4, c[0x0][0x618] ;  /* 0x0001860000047ab9 */ /* 0x000fc60000000800 */
[----:B------:R-:W-:-:S05]  /*37990*/  IMAD.IADD R3, R3, 0x1, R5 ;  /* 0x0000000103037824 */ /* 0x000fca00078e0205 */
[--C-:B------:R-:W-:Y:S02]  /*379a0*/  SHF.R.U64 R12, R2, UR4, R3.reuse ;  /* 0x00000004020c7c19 */ /* 0x100fe40008001203 */
[----:B------:R-:W-:Y:S01]  /*379b0*/  SHF.R.U32.HI R3, RZ, UR4, R3 ;  /* 0x00000004ff037c19 */ /* 0x000fe20008011603 */
[----:B------:R-:W-:-:S03]  /*379c0*/  ULDC UR4, c[0x0][0x608] ;  /* 0x0001820000047ab9 */ /* 0x000fc60000000800 */
[--C-:B------:R-:W-:Y:S02]  /*379d0*/  SHF.R.U32.HI R2, RZ, UR4, R3.reuse ;  /* 0x00000004ff027c19 */ /* 0x100fe40008011603 */
[----:B------:R-:W-:Y:S01]  /*379e0*/  SHF.R.U64 R13, R12, UR4, R3 ;  /* 0x000000040c0d7c19 */ /* 0x000fe20008001203 */
[----:B------:R-:W-:Y:S02]  /*379f0*/  ULDC UR4, c[0x0][0x658] ;  /* 0x0001960000047ab9 */ /* 0x000fe40000000800 */
[--C-:B------:R-:W-:Y:S02]  /*37a00*/  SHF.R.U32.HI R15, RZ, UR4, R2.reuse ;  /* 0x00000004ff0f7c19 */ /* 0x100fe40008011602 */
[----:B------:R-:W-:-:S03]  /*37a10*/  SHF.R.U64 R14, R13, UR4, R2 ;  /* 0x000000040d0e7c19 */ /* 0x000fc60008001202 */
[----:B------:R-:W-:Y:S01]  /*37a20*/  IMAD.MOV.U32 R3, RZ, RZ, R15 ;  /* 0x000000ffff037224 */ /* 0x000fe200078e000f */
[----:B------:R-:W-:Y:S01]  /*37a30*/  MOV R2, R14 ;  /* 0x0000000e00027202 */ /* 0x000fe20000000f00 */
[----:B------:R-:W-:Y:S06]  /*37a40*/  @!P1 BRA `(.L_x_1073) ;  /* 0x0000000000289947 */ /* 0x000fec0003800000 */
[----:B------:R-:W-:Y:S02]  /*37a50*/  ULDC UR4, c[0x0][0x64c] ;  /* 0x0001930000047ab9 */ /* 0x000fe40000000800 */
[----:B------:R-:W-:-:S04]  /*37a60*/  IADD3 R3, P1, R14, UR4, RZ ;  /* 0x000000040e037c10 */ /* 0x000fc8000ff3e0ff */
[----:B------:R-:W-:-:S05]  /*37a70*/  IADD3.X R15, RZ, R15, RZ, P1, !PT ;  /* 0x0000000fff0f7210 */ /* 0x000fca0000ffe4ff */
[----:B------:R-:W-:-:S04]  /*37a80*/  IMAD.WIDE.U32 R4, R15, UR6, RZ ;  /* 0x000000060f047c25 */ /* 0x000fc8000f8e00ff */
[----:B------:R-:W-:-:S04]  /*37a90*/  IMAD.WIDE.U32 R4, P1, R3, UR7, R4 ;  /* 0x0000000703047c25 */ /* 0x000fc8000f820004 */
[----:B------:R-:W-:Y:S01]  /*37aa0*/  IMAD.WIDE.U32 R2, R3, UR6, RZ ;  /* 0x0000000603027c25 */ /* 0x000fe2000f8e00ff */
[----:B------:R-:W-:-:S04]  /*37ab0*/  MOV R2, R5 ;  /* 0x0000000500027202 */ /* 0x000fc80000000f00 */
[----:B------:R-:W-:Y:S01]  /*37ac0*/  IADD3 RZ, P3, R3, R4, RZ ;  /* 0x0000000403ff7210 */ /* 0x000fe20007f7e0ff */
[----:B------:R-:W-:-:S04]  /*37ad0*/  IMAD.X R3, RZ, RZ, RZ, P1 ;  /* 0x000000ffff037224 */ /* 0x000fc800008e06ff */
[----:B------:R-:W-:-:S08]  /*37ae0*/  IMAD.WIDE.U32.X R2, R15, UR7, R2, P3 ;  /* 0x000000070f027c25 */ /* 0x000fd000098e0402 */
.L_x_1073:
[----:B------:R-:W-:Y:S01]  /*37af0*/  ULDC UR4, c[0x0][0x648] ;  /* 0x0001920000047ab9 */ /* 0x000fe20000000800 */
[----:B------:R-:W-:Y:S02]  /*37b00*/  LOP3.LUT R13, R13, UR17, RZ, 0xc0, !PT ;  /* 0x000000110d0d7c12 */ /* 0x000fe4000f8ec0ff */
[----:B------:R-:W-:Y:S01]  /*37b10*/  SHF.R.U64 R2, R2, UR4, R3 ;  /* 0x0000000402027c19 */ /* 0x000fe20008001203 */
[----:B------:R-:W-:-:S04]  /*37b20*/  ULDC UR4, c[0x0][0x638] ;  /* 0x00018e0000047ab9 */ /* 0x000fc80000000800 */
[----:B------:R-:W-:Y:S02]  /*37b30*/  IMAD.MOV R3, RZ, RZ, -R2 ;  /* 0x000000ffff037224 */ /* 0x000fe400078e0a02 */
[----:B------:R-:W-:Y:S02]  /*37b40*/  IMAD R4, R2, UR18, R13 ;  /* 0x0000001202047c24 */ /* 0x000fe4000f8e020d */
[----:B------:R-:W-:Y:S01]  /*37b50*/  IMAD R14, R3, UR4, R14 ;  /* 0x00000004030e7c24 */ /* 0x000fe2000f8e020e */
[----:B------:R-:W-:Y:S01]  /*37b60*/  ULDC UR4, c[0x0][0x610] ;  /* 0x0001840000047ab9 */ /* 0x000fe20000000800 */
[----:B------:R-:W-:Y:S01]  /*37b70*/  LOP3.LUT R3, R12, UR16, RZ, 0xc0, !PT ;  /* 0x000000100c037c12 */ /* 0x000fe2000f8ec0ff */
[----:B------:R-:W-:Y:S01]  /*37b80*/  IMAD R9, R4, UR4, R9 ;  /* 0x0000000404097c24 */ /* 0x000fe2000f8e0209 */
[----:B------:R-:W-:Y:S01]  /*37b90*/  ULDC UR4, c[0x0][0x600] ;  /* 0x0001800000047ab9 */ /* 0x000fe20000000800 */
[----:B------:R-:W-:Y:S02]  /*37ba0*/  MOV R4, 0x1 ;  /* 0x0000000100047802 */ /* 0x000fe40000000f00 */
[----:B------:R-:W-:-:S05]  /*37bb0*/  IMAD R14, R14, UR4, R3 ;  /* 0x000000040e0e7c24 */ /* 0x000fca000f8e0203 */
[----:B------:R-:W-:Y:S02]  /*37bc0*/  SEL R3, R14, R9, !P5 ;  /* 0x000000090e037207 */ /* 0x000fe40006800000 */
[----:B------:R-:W-:-:S07]  /*37bd0*/  SEL R2, R9, R14, !P5 ;  /* 0x0000000e09027207 */ /* 0x000fce0006800000 */
.L_x_1071:
[----:B------:R-:W-:Y:S05]  /*37be0*/  BSYNC B1 ;  /* 0x0000000000017941 */ /* 0x000fea0003800000 */
.L_x_1070:
[----:B------:R-:W-:-:S13]  /*37bf0*/  LOP3.LUT P1, RZ, R4, 0xff, RZ, 0xc0, !PT ;  /* 0x000000ff04ff7812 */ /* 0x000fda000782c0ff */
[----:B------:R-:W-:Y:S05]  /*37c00*/  @P1 BRA `(.L_x_1074) ;  /* 0xfffffff4002c1947 */ /* 0x000fea000383ffff */
[----:B------:R-:W-:Y:S05]  /*37c10*/  BSYNC B0 ;  /* 0x0000000000007941 */ /* 0x000fea0003800000 */
.L_x_1062:
[----:B------:R-:W-:-:S03]  /*37c20*/  UMOV UR4, 0xffffffff ;  /* 0xffffffff00047882 */ /* 0x000fc60000000000 */
[----:B------:R-:W-:Y:S05]  /*37c30*/  BRA.DIV UR4, `(.L_x_1075) ;  /* 0x0000000204cc7947 */ /* 0x000fea000b800000 */
[----:B------:R-:W-:-:S13]  /*37c40*/  ELECT P6, URZ, PT ;  /* 0x00000000003f782f */ /* 0x000fda00038c0000 */
.L_x_1087:
[----:B------:R-:W-:Y:S04]  /*37c50*/  BSSY B0, `(.L_x_1076) ;  /* 0x0000019000007945 */ /* 0x000fe80003800000 */
[----:B------:R-:W-:Y:S05]  /*37c60*/  @!P6 BRA `(.L_x_1077) ;  /* 0x00000000005ce947 */ /* 0x000fea0003800000 */
[----:B------:R-:W-:-:S04]  /*37c70*/  LOP3.LUT R19, R19, 0x2, RZ, 0xfc, !PT ;  /* 0x0000000213137812 */ /* 0x000fc800078efcff */
[----:B------:R-:W-:-:S13]  /*37c80*/  ISETP.NE.AND P0, PT, R19, 0x3, PT ;  /* 0x000000031300780c */ /* 0x000fda0003f05270 */
[----:B------:R-:W-:Y:S05]  /*37c90*/  @!P0 BRA `(.L_x_1078) ;  /* 0x0000000000048947 */ /* 0x000fea0003800000 */
[----:B------:R-:W-:Y:S01]  /*37ca0*/  BPT.TRAP 0x1 ;  /* 0x000000040000795c */ /* 0x000fe20000300000 */
.L_x_1078:
[----:B------:R-:W0:Y:S01]  /*37cb0*/  S2R R3, SR_CgaCtaId ;  /* 0x0000000000037919 */ /* 0x000e220000008800 */
[----:B------:R-:W-:-:S04]  /*37cc0*/  MOV R2, 0x400 ;  /* 0x0000040000027802 */ /* 0x000fc80000000f00 */
[----:B0-----:R-:W-:Y:S02]  /*37cd0*/  LEA R3, R3, R2, 0x18 ;  /* 0x0000000203037211 */ /* 0x001fe400078ec0ff */
[----:B------:R-:W-:-:S03]  /*37ce0*/  SHF.L.U32 R2, R0, 0x1f, RZ ;  /* 0x0000001f00027819 */ /* 0x000fc600000006ff */
[----:B------:R-:W-:-:S05]  /*37cf0*/  VIADD R3, R3, 0x10 ;  /* 0x0000001003037836 */ /* 0x000fca0000000000 */
[----:B------:R-:W-:-:S04]  /*37d00*/  LEA R5, R6, R3, 0x3 ;  /* 0x0000000306057211 */ /* 0x000fc800078e18ff */
[----:B------:R-:W0:Y:S02]  /*37d10*/  SYNCS.PHASECHK.TRANS64.TRYWAIT P0, [R5+URZ], R2 ;  /* 0x00000002050075a7 */ /* 0x000e24000800017f */
[----:B0-----:R-:W-:Y:S05]  /*37d20*/  @!P0 BRA `(.L_x_1079) ;  /* 0x0000000000b08947 */ /* 0x001fea0003800000 */
.L_x_1088:
[----:B------:R-:W-:-:S05]  /*37d30*/  VIADD R6, R6, 0x1 ;  /* 0x0000000106067836 */ /* 0x000fca0000000000 */
[----:B------:R-:W-:-:S04]  /*37d40*/  ISETP.NE.AND P0, PT, R6, 0x2, PT ;  /* 0x000000020600780c */ /* 0x000fc80003f05270 */
[----:B0-----:R-:W-:Y:S02]  /*37d50*/  SEL R5, RZ, 0x1, P0 ;  /* 0x00000001ff057807 */ /* 0x001fe40000000000 */
[----:B------:R-:W-:Y:S02]  /*37d60*/  SEL R6, R6, RZ, P0 ;  /* 0x000000ff06067207 */ /* 0x000fe40000000000 */
[----:B------:R-:W-:Y:S02]  /*37d70*/  LOP3.LUT R0, R0, R5, RZ, 0x3c, !PT ;  /* 0x0000000500007212 */ /* 0x000fe400078e3cff */
[----:B------:R-:W-:Y:S02]  /*37d80*/  LEA R3, R6, R3, 0x3 ;  /* 0x0000000306037211 */ /* 0x000fe400078e18ff */
[----:B------:R-:W-:-:S07]  /*37d90*/  SHF.L.U32 R0, R0, 0x1f, RZ ;  /* 0x0000001f00007819 */ /* 0x000fce00000006ff */
.L_x_1080:
[----:B0-----:R0:W1:Y:S02]  /*37da0*/  SYNCS.PHASECHK.TRANS64.TRYWAIT P0, [R3+URZ], R0 ;  /* 0x00000000030075a7 */ /* 0x001064000800017f */
[----:B-1----:R-:W-:Y:S05]  /*37db0*/  @!P0 NANOSLEEP.SYNCS 0x989680 ;  /* 0x009896800000895d */ /* 0x002fea0003900000 */
[----:B------:R-:W1:Y:S02]  /*37dc0*/  @!P0 SYNCS.PHASECHK.TRANS64 P0, [R3+URZ], R0 ;  /* 0x00000000030085a7 */ /* 0x000e64000800007f */
[----:B-1----:R-:W-:Y:S05]  /*37dd0*/  @!P0 BRA `(.L_x_1080) ;  /* 0xfffffffc00f08947 */ /* 0x002fea000383ffff */
.L_x_1077:
[----:B------:R-:W-:Y:S05]  /*37de0*/  BSYNC B0 ;  /* 0x0000000000007941 */ /* 0x000fea0003800000 */
.L_x_1076:
[----:B------:R-:W-:Y:S05]  /*37df0*/  EXIT ;  /* 0x000000000000794d */ /* 0x000fea0003800000 */
.L_x_17:
[----:B-1----:R1:W2:Y:S02]  /*37e00*/  SYNCS.PHASECHK.TRANS64.TRYWAIT P1, [R3+URZ], R2 ;  /* 0x00000002030075a7 */ /* 0x0022a4000802017f */
[----:B--2---:R-:W-:Y:S05]  /*37e10*/  @!P1 NANOSLEEP.SYNCS 0x989680 ;  /* 0x009896800000995d */ /* 0x004fea0003900000 */
[----:B------:R-:W2:Y:S02]  /*37e20*/  @!P1 SYNCS.PHASECHK.TRANS64 P1, [R3+URZ], R2 ;  /* 0x00000002030095a7 */ /* 0x000ea4000802007f */
[----:B--2---:R-:W-:Y:S05]  /*37e30*/  @!P1 BRA `(.L_x_17) ;  /* 0xfffffffc00f09947 */ /* 0x004fea000383ffff */
[----:B------:R-:W-:Y:S05]  /*37e40*/  BRA `(.L_x_16) ;  /* 0xfffffc9400107947 */ /* 0x000fea000383ffff */
.L_x_22:
[----:B--2---:R2:W3:Y:S02]  /*37e50*/  SYNCS.PHASECHK.TRANS64.TRYWAIT P1, [R5+URZ], R6 ;  /* 0x00000006050075a7 */ /* 0x0044e4000802017f */
[----:B---3--:R-:W-:Y:S05]  /*37e60*/  @!P1 NANOSLEEP.SYNCS 0x989680 ;  /* 0x009896800000995d */ /* 0x008fea0003900000 */
[----:B------:R-:W3:Y:S02]  /*37e70*/  @!P1 SYNCS.PHASECHK.TRANS64 P1, [R5+URZ], R6 ;  /* 0x00000006050095a7 */ /* 0x000ee4000802007f */
[----:B---3--:R-:W-:Y:S05]  /*37e80*/  @!P1 BRA `(.L_x_22) ;  /* 0xfffffffc00f09947 */ /* 0x008fea000383ffff */
[----:B------:R-:W-:Y:S05]  /*37e90*/  BRA `(.L_x_21) ;  /* 0xfffffd5000687947 */ /* 0x000fea000383ffff */
.L_x_1063:
[----:B------:R-:W-:Y:S01]  /*37ea0*/  BSSY B1, `(.L_x_1081) ;  /* 0x0000006000017945 */ /* 0x000fe20003800000 */
[----:B------:R-:W-:-:S07]  /*37eb0*/  IMAD.MOV.U32 R15, RZ, RZ, -0x1 ;  /* 0xffffffffff0f7424 */ /* 0x000fce00078e00ff */
[----:B------:R-:W-:Y:S05]  /*37ec0*/  WARPSYNC.COLLECTIVE R15, `(.L_x_1082) ;  /* 0x000000000f0c7348 */ /* 0x000fea0003c00000 */
[----:B------:R-:W-:Y:S02]  /*37ed0*/  ELECT P6, UR62, PT ;  /* 0x00000000003e782f */ /* 0x000fe400038c0000 */
[----:B------:R-:W-:Y:S01]  /*37ee0*/  MOV R14, UR62 ;  /* 0x0000003e000e7c02 */ /* 0x000fe20008000f00 */
[----:B------:R-:W-:Y:S10]  /*37ef0*/  ENDCOLLECTIVE ;  /* 0x000000000000791b */ /* 0x000ff40003800000 */
.L_x_1082:
[----:B------:R-:W-:Y:S05]  /*37f00*/  BSYNC B1 ;  /* 0x0000000000017941 */ /* 0x000fea0003800000 */
.L_x_1081:
[----:B------:R-:W-:Y:S05]  /*37f10*/  BRA `(.L_x_1083) ;  /* 0xfffffff000747947 */ /* 0x000fea000383ffff */
.L_x_1066:
[----:B0-----:R0:W1:Y:S02]  /*37f20*/  SYNCS.PHASECHK.TRANS64.TRYWAIT P1, [R13+URZ+0x10], R18 ;  /* 0x000010120d0075a7 */ /* 0x001064000802017f */
[----:B-1----:R-:W-:Y:S05]  /*37f30*/  @!P1 NANOSLEEP.SYNCS 0x989680 ;  /* 0x009896800000995d */ /* 0x002fea0003900000 */
[----:B------:R-:W1:Y:S02]  /*37f40*/  @!P1 SYNCS.PHASECHK.TRANS64 P1, [R13+URZ+0x10], R18 ;  /* 0x000010120d0095a7 */ /* 0x000e64000802007f */
[----:B-1----:R-:W-:Y:S05]  /*37f50*/  @!P1 BRA `(.L_x_1066) ;  /* 0xfffffffc00f09947 */ /* 0x002fea000383ffff */
[----:B------:R-:W-:Y:S05]  /*37f60*/  BRA `(.L_x_1084) ;  /* 0xfffffff000a47947 */ /* 0x000fea000383ffff */
.L_x_1075:
[----:B------:R-:W-:Y:S01]  /*37f70*/  BSSY B0, `(.L_x_1085) ;  /* 0x0000006000007945 */ /* 0x000fe20003800000 */
[----:B------:R-:W-:-:S07]  /*37f80*/  MOV R15, 0xffffffff ;  /* 0xffffffff000f7802 */ /* 0x000fce0000000f00 */
[----:B------:R-:W-:Y:S05]  /*37f90*/  WARPSYNC.COLLECTIVE R15, `(.L_x_1086) ;  /* 0x000000000f0c7348 */ /* 0x000fea0003c00000 */
[----:B------:R-:W-:Y:S02]  /*37fa0*/  ELECT P6, UR62, PT ;  /* 0x00000000003e782f */ /* 0x000fe400038c0000 */
[----:B------:R-:W-:Y:S01]  /*37fb0*/  MOV R14, UR62 ;  /* 0x0000003e000e7c02 */ /* 0x000fe20008000f00 */
[----:B------:R-:W-:Y:S10]  /*37fc0*/  ENDCOLLECTIVE ;  /* 0x000000000000791b */ /* 0x000ff40003800000 */
.L_x_1086:
[----:B------:R-:W-:Y:S05]  /*37fd0*/  BSYNC B0 ;  /* 0x0000000000007941 */ /* 0x000fea0003800000 */
.L_x_1085:
[----:B------:R-:W-:Y:S05]  /*37fe0*/  BRA `(.L_x_1087) ;  /* 0xfffffffc00187947 */ /* 0x000fea000383ffff */
.L_x_1079:
[----:B0-----:R0:W1:Y:S02]  /*37ff0*/  SYNCS.PHASECHK.TRANS64.TRYWAIT P0, [R5+URZ], R2 ;  /* 0x00000002050075a7 */ /* 0x001064000800017f */
[----:B-1----:R-:W-:Y:S05]  /*38000*/  @!P0 NANOSLEEP.SYNCS 0x989680 ;  /* 0x009896800000895d */ /* 0x002fea0003900000 */
[----:B------:R-:W1:Y:S02]  /*38010*/  @!P0 SYNCS.PHASECHK.TRANS64 P0, [R5+URZ], R2 ;  /* 0x00000002050085a7 */ /* 0x000e64000800007f */
[----:B-1----:R-:W-:Y:S05]  /*38020*/  @!P0 BRA `(.L_x_1079) ;  /* 0xfffffffc00f08947 */ /* 0x002fea000383ffff */
[----:B------:R-:W-:Y:S05]  /*38030*/  BRA `(.L_x_1088) ;  /* 0xfffffffc003c7947 */ /* 0x000fea000383ffff */
.L_x_1089:
[----:B------:R-:W-:-:S00]  /*38040*/  BRA `(.L_x_1089) ;  /* 0xfffffffc00fc7947 */ /* 0x000fc0000383ffff */
[----:B------:R-:W-:-:S00]  /*38050*/  NOP ;  /* 0x0000000000007918 */ /* 0x000fc00000000000 */
        /* <DEDUP_REMOVED lines=10> */
.L_x_1090:


//--------------------- .nv.global.init           --------------------------
	.section	.nv.global.init,"aw",@progbits
.nv.global.init:
	.type		$str$22,@object
	.size		$str$22,($str$23 - $str$22)
$str$22:
        /*0000*/ 	.byte	0x6b, 0x5f, 0x74, 0x69, 0x6c, 0x65, 0x5f, 0x63, 0x6f, 0x75, 0x6e, 0x74, 0x20, 0x3e, 0x3d, 0x20
        /*0010*/ 	.byte	0x31, 0x00
	.type		$str$23,@object
	.size		$str$23,(__unnamed_1 - $str$23)
$str$23:
        /*0012*/ 	.byte	0x2f, 0x74, 0x6d, 0x70, 0x2f, 0x63, 0x75, 0x74, 0x6c, 0x61, 0x73, 0x73, 0x5f, 0x73, 0x77, 0x65
        /*0022*/ 	.byte	0x65, 0x70, 0x5f, 0x73, 0x72, 0x63, 0x2f, 0x69, 0x6e, 0x63, 0x6c, 0x75, 0x64, 0x65, 0x2f, 0x63
        /*0032*/ 	.byte	0x75, 0x74, 0x6c, 0x61, 0x73, 0x73, 0x2f, 0x67, 0x65, 0x6d, 0x6d, 0x2f, 0x63, 0x6f, 0x6c, 0x6c
        /*0042*/ 	.byte	0x65, 0x63, 0x74, 0x69, 0x76, 0x65, 0x2f, 0x73, 0x6d, 0x39, 0x30, 0x5f, 0x6d, 0x6d, 0x61, 0x5f
        /*0052*/ 	.byte	0x74, 0x6d, 0x61, 0x5f, 0x67, 0x6d, 0x6d, 0x61, 0x5f, 0x73, 0x73, 0x5f, 0x77, 0x61, 0x72, 0x70
        /*0062*/ 	.byte	0x73, 0x70, 0x65, 0x63, 0x69, 0x61, 0x6c, 0x69, 0x7a, 0x65, 0x64, 0x2e, 0x68, 0x70, 0x70, 0x00
	.type		__unnamed_1,@object
	.size		__unnamed_1,(.L_0 - __unnamed_1)
__unnamed_1:
        /* <DEDUP_REMOVED lines=173> */
        /*0b42*/ 	.byte	0x64, 0x65, 0x6e, 0x74, 0x69, 0x74, 0x79, 0x5d, 0x00
.L_0:


//--------------------- .nv.shared._ZN7cutlass13device_kernelINS_4gemm6kernel13GemmUniversalIN4cute5tupleIJiiiiEEENS1_10collective13CollectiveMmaINS1_34MainloopSm90TmaGmmaWarpSpecializedILi2ENS5_IJNS4_1CILi1EEESB_SB_EEENS1_35KernelTmaWarpSpecializedCooperativeEEENS5_IJNSA_ILi256EEENSA_ILi512EEENSA_ILi128EEEEEEaNS5_IJlSB_lEEEaSJ_NS4_8TiledMMAINS4_8MMA_AtomIJNS4_4SM904GMMA27MMA_64x256x32_S32S8S8_SS_TNEEEENS4_6LayoutINS5_IJNSA_ILi2EEESB_SB_EEENS5_IJSB_NSA_ILi0EEEST_EEEEENS5_IJNS4_10UnderscoreESW_SW_EEEEENS4_13SM90_TMA_LOADENS4_14ComposedLayoutINS4_7SwizzleILi3ELi4ELi3EEENS4_18smem_ptr_flag_bitsILi8EEENSQ_INS5_IJNSA_ILi8EEESH_EEENS5_IJSH_SB_EEEEEEEvNS4_8identityESZ_S19_vS1A_EENS_8epilogue10collective6detail29Sm90TmaWarpSpecializedAdapterINS1D_15DefaultEpilogueIaSJ_SJ_NS1C_6thread17LinearCombinationIaLi1EiiLNS1H_9ScaleType4KindE0ELNS_15FloatRoundStyleE2EaEENS1_15EpilogueDefaultEEEEEvvEEEEvNT_6ParamsE --------------------------
	.section	.nv.shared._ZN7cutlass13device_kernelINS_4gemm6kernel13GemmUniversalIN4cute5tupleIJiiiiEEENS1_10collective13CollectiveMmaINS1_34MainloopSm90TmaGmmaWarpSpecializedILi2ENS5_IJNS4_1CILi1EEESB_SB_EEENS1_35KernelTmaWarpSpecializedCooperativeEEENS5_IJNSA_ILi256EEENSA_ILi512EEENSA_ILi128EEEEEEaNS5_IJlSB_lEEEaSJ_NS4_8TiledMMAINS4_8MMA_AtomIJNS4_4SM904GMMA27MMA_64x256x32_S32S8S8_SS_TNEEEENS4_6LayoutINS5_IJNSA_ILi2EEESB_SB_EEENS5_IJSB_NSA_ILi0EEEST_EEEEENS5_IJNS4_10UnderscoreESW_SW_EEEEENS4_13SM90_TMA_LOADENS4_14ComposedLayoutINS4_7SwizzleILi3ELi4ELi3EEENS4_18smem_ptr_flag_bitsILi8EEENSQ_INS5_IJNSA_ILi8EEESH_EEENS5_IJSH_SB_EEEEEEEvNS4_8identityESZ_S19_vS1A_EENS_8epilogue10collective6detail29Sm90TmaWarpSpecializedAdapterINS1D_15DefaultEpilogueIaSJ_SJ_NS1C_6thread17LinearCombinationIaLi1EiiLNS1H_9ScaleType4KindE0ELNS_15FloatRoundStyleE2EaEENS1_15EpilogueDefaultEEEEEvvEEEEvNT_6ParamsE,"aw",@nobits
	.sectionflags	@""
	.align	16
	.zero		1024


//--------------------- .nv.shared.reserved.0     --------------------------
	.section	.nv.shared.reserved.0,"aw",@nobits
	.weak		__nv_reservedSMEM_offset_0_alias
	.size		__nv_reservedSMEM_offset_0_alias, 0, 0
	.other		__nv_reservedSMEM_offset_0_alias,@"STO_CUDA_RESERVED_SHARED STV_DEFAULT"
__nv_reservedSMEM_offset_0_alias:
	.zero		0


//--------------------- .nv.global                --------------------------
	.section	.nv.global,"aw",@nobits
.nv.global:
	.type		_ZN39_INTERNAL_cbf22bf1_4_k_cu_5e8db7a3_77304cute1_E,@object
	.size		_ZN39_INTERNAL_cbf22bf1_4_k_cu_5e8db7a3_77304cute1_E,(_ZN39_INTERNAL_cbf22bf1_4_k_cu_5e8db7a3_77304cuda3std3__45__cpo6cbeginE - _ZN39_INTERNAL_cbf22bf1_4_k_cu_5e8db7a3_77304cute1_E)
_ZN39_INTERNAL_cbf22bf1_4_k_cu_5e8db7a3_77304cute1_E:
	.zero		1
	.type		_ZN39_INTERNAL_cbf22bf1_4_k_cu_5e8db7a3_77304cuda3std3__45__cpo6cbeginE,@object
	.size		_ZN39_INTERNAL_cbf22bf1_4_k_cu_5e8db7a3_77304cuda3std3__45__cpo6cbeginE,(_ZN39_INTERNAL_cbf22bf1_4_k_cu_5e8db7a3_77304cuda3std3__48in_placeE - _ZN39_INTERNAL_cbf22bf1_4_k_cu_5e8db7a3_77304cuda3std3__45__cpo6cbeginE)
_ZN39_INTERNAL_cbf22bf1_4_k_cu_5e8db7a3_77304cuda3std3__45__cpo6cbeginE:
	.zero		1
	.type		_ZN39_INTERNAL_cbf22bf1_4_k_cu_5e8db7a3_77304cuda3std3__48in_placeE,@object
	.size		_ZN39_INTERNAL_cbf22bf1_4_k_cu_5e8db7a3_77304cuda3std3__48in_placeE,(_ZN39_INTERNAL_cbf22bf1_4_k_cu_5e8db7a3_77304cuda3std6ranges3__45__cpo9iter_moveE - _ZN39_INTERNAL_cbf22bf1_4_k_cu_5e8db7a3_77304cuda3std3__48in_placeE)
_ZN39_INTERNAL_cbf22bf1_4_k_cu_5e8db7a3_77304cuda3std3__48in_placeE:
	.zero		1
	.type		_ZN39_INTERNAL_cbf22bf1_4_k_cu_5e8db7a3_77304cuda3std6ranges3__45__cpo9iter_moveE,@object
	.size		_ZN39_INTERNAL_cbf22bf1_4_k_cu_5e8db7a3_77304cuda3std6ranges3__45__cpo9iter_moveE,(_ZN39_INTERNAL_cbf22bf1_4_k_cu_5e8db7a3_77304cuda3std3__45__cpo5beginE - _ZN39_INTERNAL_cbf22bf1_4_k_cu_5e8db7a3_77304cuda3std6ranges3__45__cpo9iter_moveE)
_ZN39_INTERNAL_cbf22bf1_4_k_cu_5e8db7a3_77304cuda3std6ranges3__45__cpo9iter_moveE:
	.zero		1
	.type		_ZN39_INTERNAL_cbf22bf1_4_k_cu_5e8db7a3_77304cuda3std3__45__cpo5beginE,@object
	.size		_ZN39_INTERNAL_cbf22bf1_4_k_cu_5e8db7a3_77304cuda3std3__45__cpo5beginE,(_ZN39_INTERNAL_cbf22bf1_4_k_cu_5e8db7a3_77304cuda3std3__441_GLOBAL__N__cbf22bf1_4_k_cu_5e8db7a3_77306ignoreE - _ZN39_INTERNAL_cbf22bf1_4_k_cu_5e8db7a3_77304cuda3std3__45__cpo5beginE)
_ZN39_INTERNAL_cbf22bf1_4_k_cu_5e8db7a3_77304cuda3std3__45__cpo5beginE:
	.zero		1
	.type		_ZN39_INTERNAL_cbf22bf1_4_k_cu_5e8db7a3_77304cuda3std3__441_GLOBAL__N__cbf22bf1_4_k_cu_5e8db7a3_77306ignoreE,@object
	.size		_ZN39_INTERNAL_cbf22bf1_4_k_cu_5e8db7a3_77304cuda3std3__441_GLOBAL__N__cbf22bf1_4_k_cu_5e8db7a3_77306ignoreE,(_ZN39_INTERNAL_cbf22bf1_4_k_cu_5e8db7a3_77304cute7productE - _ZN39_INTERNAL_cbf22bf1_4_k_cu_5e8db7a3_77304cuda3std3__441_GLOBAL__N__cbf22bf1_4_k_cu_5e8db7a3_77306ignoreE)
_ZN39_INTERNAL_cbf22bf1_4_k_cu_5e8db7a3_77304cuda3std3__441_GLOBAL__N__cbf22bf1_4_k_cu_5e8db7a3_77306ignoreE:
	.zero		1
	.type		_ZN39_INTERNAL_cbf22bf1_4_k_cu_5e8db7a3_77304cute7productE,@object
	.size		_ZN39_INTERNAL_cbf22bf1_4_k_cu_5e8db7a3_77304cute7productE,(_ZN39_INTERNAL_cbf22bf1_4_k_cu_5e8db7a3_77304cuda3std3__45__cpo3endE - _ZN39_INTERNAL_cbf22bf1_4_k_cu_5e8db7a3_77304cute7productE)
_ZN39_INTERNAL_cbf22bf1_4_k_cu_5e8db7a3_77304cute7productE:
	.zero		1
	.type		_ZN39_INTERNAL_cbf22bf1_4_k_cu_5e8db7a3_77304cuda3std3__45__cpo3endE,@object
	.size		_ZN39_INTERNAL_cbf22bf1_4_k_cu_5e8db7a3_77304cuda3std3__45__cpo3endE,(_ZN39_INTERNAL_cbf22bf1_4_k_cu_5e8db7a3_77304cuda3std3__419piecewise_constructE - _ZN39_INTERNAL_cbf22bf1_4_k_cu_5e8db7a3_77304cuda3std3__45__cpo3endE)
_ZN39_INTERNAL_cbf22bf1_4_k_cu_5e8db7a3_77304cuda3std3__45__cpo3endE:
	.zero		1
	.type		_ZN39_INTERNAL_cbf22bf1_4_k_cu_5e8db7a3_77304cuda3std3__419piecewise_constructE,@object
	.size		_ZN39_INTERNAL_cbf22bf1_4_k_cu_5e8db7a3_77304cuda3std3__419piecewise_constructE,(_ZN39_INTERNAL_cbf22bf1_4_k_cu_5e8db7a3_77304cuda3std3__45__cpo4cendE - _ZN39_INTERNAL_cbf22bf1_4_k_cu_5e8db7a3_77304cuda3std3__419piecewise_constructE)
_ZN39_INTERNAL_cbf22bf1_4_k_cu_5e8db7a3_77304cuda3std3__419piecewise_constructE:
	.zero		1
	.type		_ZN39_INTERNAL_cbf22bf1_4_k_cu_5e8db7a3_77304cuda3std3__45__cpo4cendE,@object
	.size		_ZN39_INTERNAL_cbf22bf1_4_k_cu_5e8db7a3_77304cuda3std3__45__cpo4cendE,(_ZN39_INTERNAL_cbf22bf1_4_k_cu_5e8db7a3_77304cuda3std6ranges3__45__cpo4swapE - _ZN39_INTERNAL_cbf22bf1_4_k_cu_5e8db7a3_77304cuda3std3__45__cpo4cendE)
_ZN39_INTERNAL_cbf22bf1_4_k_cu_5e8db7a3_77304cuda3std3__45__cpo4cendE:
	.zero		1
	.type		_ZN39_INTERNAL_cbf22bf1_4_k_cu_5e8db7a3_77304cuda3std6ranges3__45__cpo4swapE,@object
	.size		_ZN39_INTERNAL_cbf22bf1_4_k_cu_5e8db7a3_77304cuda3std6ranges3__45__cpo4swapE,(.L_8 - _ZN39_INTERNAL_cbf22bf1_4_k_cu_5e8db7a3_77304cuda3std6ranges3__45__cpo4swapE)
_ZN39_INTERNAL_cbf22bf1_4_k_cu_5e8db7a3_77304cuda3std6ranges3__45__cpo4swapE:
	.zero		1
.L_8:


//--------------------- .nv.constant0._ZN7cutlass13device_kernelINS_4gemm6kernel13GemmUniversalIN4cute5tupleIJiiiiEEENS1_10collective13CollectiveMmaINS1_34MainloopSm90TmaGmmaWarpSpecializedILi2ENS5_IJNS4_1CILi1EEESB_SB_EEENS1_35KernelTmaWarpSpecializedCooperativeEEENS5_IJNSA_ILi256EEENSA_ILi512EEENSA_ILi128EEEEEEaNS5_IJlSB_lEEEaSJ_NS4_8TiledMMAINS4_8MMA_AtomIJNS4_4SM904GMMA27MMA_64x256x32_S32S8S8_SS_TNEEEENS4_6LayoutINS5_IJNSA_ILi2EEESB_SB_EEENS5_IJSB_NSA_ILi0EEEST_EEEEENS5_IJNS4_10UnderscoreESW_SW_EEEEENS4_13SM90_TMA_LOADENS4_14ComposedLayoutINS4_7SwizzleILi3ELi4ELi3EEENS4_18smem_ptr_flag_bitsILi8EEENSQ_INS5_IJNSA_ILi8EEESH_EEENS5_IJSH_SB_EEEEEEEvNS4_8identityESZ_S19_vS1A_EENS_8epilogue10collective6detail29Sm90TmaWarpSpecializedAdapterINS1D_15DefaultEpilogueIaSJ_SJ_NS1C_6thread17LinearCombinationIaLi1EiiLNS1H_9ScaleType4KindE0ELNS_15FloatRoundStyleE2EaEENS1_15EpilogueDefaultEEEEEvvEEEEvNT_6ParamsE --------------------------
	.section	.nv.constant0._ZN7cutlass13device_kernelINS_4gemm6kernel13GemmUniversalIN4cute5tupleIJiiiiEEENS1_10collective13CollectiveMmaINS1_34MainloopSm90TmaGmmaWarpSpecializedILi2ENS5_IJNS4_1CILi1EEESB_SB_EEENS1_35KernelTmaWarpSpecializedCooperativeEEENS5_IJNSA_ILi256EEENSA_ILi512EEENSA_ILi128EEEEEEaNS5_IJlSB_lEEEaSJ_NS4_8TiledMMAINS4_8MMA_AtomIJNS4_4SM904GMMA27MMA_64x256x32_S32S8S8_SS_TNEEEENS4_6LayoutINS5_IJNSA_ILi2EEESB_SB_EEENS5_IJSB_NSA_ILi0EEEST_EEEEENS5_IJNS4_10UnderscoreESW_SW_EEEEENS4_13SM90_TMA_LOADENS4_14ComposedLayoutINS4_7SwizzleILi3ELi4ELi3EEENS4_18smem_ptr_flag_bitsILi8EEENSQ_INS5_IJNSA_ILi8EEESH_EEENS5_IJSH_SB_EEEEEEEvNS4_8identityESZ_S19_vS1A_EENS_8epilogue10collective6detail29Sm90TmaWarpSpecializedAdapterINS1D_15DefaultEpilogueIaSJ_SJ_NS1C_6thread17LinearCombinationIaLi1EiiLNS1H_9ScaleType4KindE0ELNS_15FloatRoundStyleE2EaEENS1_15EpilogueDefaultEEEEEvvEEEEvNT_6ParamsE,"a",@progbits
	.sectionflags	@""
	.align	4
.nv.constant0._ZN7cutlass13device_kernelINS_4gemm6kernel13GemmUniversalIN4cute5tupleIJiiiiEEENS1_10collective13CollectiveMmaINS1_34MainloopSm90TmaGmmaWarpSpecializedILi2ENS5_IJNS4_1CILi1EEESB_SB_EEENS1_35KernelTmaWarpSpecializedCooperativeEEENS5_IJNSA_ILi256EEENSA_ILi512EEENSA_ILi128EEEEEEaNS5_IJlSB_lEEEaSJ_NS4_8TiledMMAINS4_8MMA_AtomIJNS4_4SM904GMMA27MMA_64x256x32_S32S8S8_SS_TNEEEENS4_6LayoutINS5_IJNSA_ILi2EEESB_SB_EEENS5_IJSB_NSA_ILi0EEEST_EEEEENS5_IJNS4_10UnderscoreESW_SW_EEEEENS4_13SM90_TMA_LOADENS4_14ComposedLayoutINS4_7SwizzleILi3ELi4ELi3EEENS4_18smem_ptr_flag_bitsILi8EEENSQ_INS5_IJNSA_ILi8EEESH_EEENS5_IJSH_SB_EEEEEEEvNS4_8identityESZ_S19_vS1A_EENS_8epilogue10collective6detail29Sm90TmaWarpSpecializedAdapterINS1D_15DefaultEpilogueIaSJ_SJ_NS1C_6thread17LinearCombinationIaLi1EiiLNS1H_9ScaleType4KindE0ELNS_15FloatRoundStyleE2EaEENS1_15EpilogueDefaultEEEEEvvEEEEvNT_6ParamsE:
	.zero		1664


//--------------------- SYMBOLS --------------------------

	.type		.nv.reservedSmem.offset0,@object
	.size		.nv.reservedSmem.offset0,0x4
	.type		__assertfail,@function
